def matmul_kernel(
    a_ptr,
    b_ptr,
    c_ptr,
    M,
    N,
    K,
    stride_am,
    stride_ak,
    stride_bk,
    stride_bn,
    stride_cm,
    stride_cn,
    BLOCK_M: tl.constexpr,
    BLOCK_N: tl.constexpr,
    BLOCK_K: tl.constexpr,
    GROUP_M: tl.constexpr,
):
    pid = tl.program_id(axis=0)
    num_pid_m = tl.cdiv(M, BLOCK_M)
    num_pid_n = tl.cdiv(N, BLOCK_N)
    num_pid_in_group = GROUP_M * num_pid_n
    group_id = pid // num_pid_in_group
    first_pid_m = group_id * GROUP_M
    group_size_m = min(num_pid_m - first_pid_m, GROUP_M)
    pid_m = first_pid_m + ((pid % num_pid_in_group) % group_size_m)
    pid_n = (pid % num_pid_in_group) // group_size_m

    offs_am = (pid_m * BLOCK_M + tl.arange(0, BLOCK_M)) % M
    offs_bn = (pid_n * BLOCK_N + tl.arange(0, BLOCK_N)) % N
    offs_k = tl.arange(0, BLOCK_K)
    a_ptrs = a_ptr + offs_am[:, None] * stride_am + offs_k[None, :] * stride_ak
    b_ptrs = b_ptr + offs_k[:, None] * stride_bk + offs_bn[None, :] * stride_bn

    acc = tl.zeros((BLOCK_M, BLOCK_N), dtype=tl.float32)
    for kk in range(0, tl.cdiv(K, BLOCK_K)):
        a = tl.load(a_ptrs, mask=offs_k[None, :] < K - kk * BLOCK_K, other=0.0)
        b = tl.load(b_ptrs, mask=offs_k[:, None] < K - kk * BLOCK_K, other=0.0)
        acc = tl.dot(a, b, acc)
        a_ptrs += BLOCK_K * stride_ak
        b_ptrs += BLOCK_K * stride_bk

    c = acc.to(c_ptr.dtype.element_ty)
    offs_cm = pid_m * BLOCK_M + tl.arange(0, BLOCK_M)
    offs_cn = pid_n * BLOCK_N + tl.arange(0, BLOCK_N)
    c_ptrs = c_ptr + offs_cm[:, None] * stride_cm + offs_cn[None, :] * stride_cn
    mask = (offs_cm[:, None] < M) & (offs_cn[None, :] < N)
    tl.store(c_ptrs, c, mask=mask)

# config = {"BLOCK_K": 256, "BLOCK_M": 512, "BLOCK_N": 16, "GROUP_M": 8, "arch": "sm_90", "dtype": "fp8e4m3", "num_ctas": 1, "num_stages": 3, "num_warps": 4}
# arch = sm_90


// ===== COMPILED SASS (sm_90a) =====

	.target	sm_90a

	.elftype	@"ET_EXEC"


//--------------------- .note.nv.tkinfo           --------------------------
	.section	.note.nv.tkinfo,"",@"SHT_NOTE"
	.sectionflags	@"SHF_NOTE_NV_TKINFO"
	.tkinfo
        /*0018*/ 	.word	0x00000002
        /*0030*/ 	.string	""
        /*0030*/ 	.string	"ptxas"
        /*0030*/ 	.string	"Cuda compilation tools, release 13.0, V13.0.88"
        /*0030*/ 	.string	"Build cuda_13.0.r13.0/compiler.36424714_0"
        /*0030*/ 	.string	"-v  -suppress-debug-info  -lineinfo  -arch sm_90a "



//--------------------- .note.nv.cuinfo           --------------------------
	.section	.note.nv.cuinfo,"",@"SHT_NOTE"
	.sectionflags	@"SHF_NOTE_NV_CUINFO"
        /*0018*/ 	.short	0x0002
        /*001a*/ 	.short	0x005a
        /*001c*/ 	.short	0x0082
	.zero		2


//--------------------- .nv.info                  --------------------------
	.section	.nv.info,"",@"SHT_CUDA_INFO"
	.align	4


	//----- nvinfo : EIATTR_REGCOUNT
	.align		4
        /*0000*/ 	.byte	0x04, 0x2f
        /*0002*/ 	.short	(.L_1 - .L_0)
	.align		4
.L_0:
        /*0004*/ 	.word	index@(matmul_kernel)
        /*0008*/ 	.word	0x000000ff


	//----- nvinfo : EIATTR_FRAME_SIZE
	.align		4
.L_1:
        /*000c*/ 	.byte	0x04, 0x11
        /*000e*/ 	.short	(.L_3 - .L_2)
	.align		4
.L_2:
        /*0010*/ 	.word	index@(matmul_kernel)
        /*0014*/ 	.word	0x00003c80


	//----- nvinfo : EIATTR_MIN_STACK_SIZE
	.align		4
.L_3:
        /*0018*/ 	.byte	0x04, 0x12
        /*001a*/ 	.short	(.L_5 - .L_4)
	.align		4
.L_4:
        /*001c*/ 	.word	index@(matmul_kernel)
        /*0020*/ 	.word	0x00003c80
.L_5:


//--------------------- .nv.compat                --------------------------
	.section	.nv.compat,"",@"SHT_CUDA_COMPAT_INFO"
	.align	4
        /*0000*/ 	.byte	0x02, 0x09, 0x01, 0x00, 0x02, 0x02, 0x04, 0x00, 0x02, 0x05, 0x05, 0x00, 0x03, 0x07, 0x01, 0x01
        /*0010*/ 	.byte	0x02, 0x03, 0x00, 0x00, 0x02, 0x06, 0x01, 0x00, 0x04, 0x0b, 0x08, 0x00, 0x00, 0x00, 0x00, 0x00
        /*0020*/ 	.byte	0x00, 0x00, 0x00, 0x00


//--------------------- .nv.info.matmul_kernel    --------------------------
	.section	.nv.info.matmul_kernel,"",@"SHT_CUDA_INFO"
	.sectionflags	@""
	.align	4


	//----- nvinfo : EIATTR_CUDA_API_VERSION
	.align		4
        /*0000*/ 	.byte	0x04, 0x37
        /*0002*/ 	.short	(.L_7 - .L_6)
.L_6:
        /*0004*/ 	.word	0x00000082


	//----- nvinfo : EIATTR_KPARAM_INFO
	.align		4
.L_7:
        /*0008*/ 	.byte	0x04, 0x17
        /*000a*/ 	.short	(.L_9 - .L_8)
.L_8:
        /*000c*/ 	.word	0x00000000
        /*0010*/ 	.short	0x000d
        /*0012*/ 	.short	0x0048
        /*0014*/ 	.byte	0x00, 0xf4, 0x21, 0x00


	//----- nvinfo : EIATTR_KPARAM_INFO
	.align		4
.L_9:
        /*0018*/ 	.byte	0x04, 0x17
        /*001a*/ 	.short	(.L_11 - .L_10)
.L_10:
        /*001c*/ 	.word	0x00000000
        /*0020*/ 	.short	0x000c
        /*0022*/ 	.short	0x0040
        /*0024*/ 	.byte	0x00, 0xf4, 0x21, 0x00


	//----- nvinfo : EIATTR_KPARAM_INFO
	.align		4
.L_11:
        /*0028*/ 	.byte	0x04, 0x17
        /*002a*/ 	.short	(.L_13 - .L_12)
.L_12:
        /*002c*/ 	.word	0x00000000
        /*0030*/ 	.short	0x000b
        /*0032*/ 	.short	0x0038
        /*0034*/ 	.byte	0x00, 0xf0, 0x11, 0x00


	//----- nvinfo : EIATTR_KPARAM_INFO
	.align		4
.L_13:
        /*0038*/ 	.byte	0x04, 0x17
        /*003a*/ 	.short	(.L_15 - .L_14)
.L_14:
        /*003c*/ 	.word	0x00000000
        /*0040*/ 	.short	0x000a
        /*0042*/ 	.short	0x0034
        /*0044*/ 	.byte	0x00, 0xf0, 0x11, 0x00


	//----- nvinfo : EIATTR_KPARAM_INFO
	.align		4
.L_15:
        /*0048*/ 	.byte	0x04, 0x17
        /*004a*/ 	.short	(.L_17 - .L_16)
.L_16:
        /*004c*/ 	.word	0x00000000
        /*0050*/ 	.short	0x0009
        /*0052*/ 	.short	0x0030
        /*0054*/ 	.byte	0x00, 0xf0, 0x11, 0x00


	//----- nvinfo : EIATTR_KPARAM_INFO
	.align		4
.L_17:
        /*0058*/ 	.byte	0x04, 0x17
        /*005a*/ 	.short	(.L_19 - .L_18)
.L_18:
        /*005c*/ 	.word	0x00000000
        /*0060*/ 	.short	0x0008
        /*0062*/ 	.short	0x002c
        /*0064*/ 	.byte	0x00, 0xf0, 0x11, 0x00


	//----- nvinfo : EIATTR_KPARAM_INFO
	.align		4
.L_19:
        /*0068*/ 	.byte	0x04, 0x17
        /*006a*/ 	.short	(.L_21 - .L_20)
.L_20:
        /*006c*/ 	.word	0x00000000
        /*0070*/ 	.short	0x0007
        /*0072*/ 	.short	0x0028
        /*0074*/ 	.byte	0x00, 0xf0, 0x11, 0x00


	//----- nvinfo : EIATTR_KPARAM_INFO
	.align		4
.L_21:
        /*0078*/ 	.byte	0x04, 0x17
        /*007a*/ 	.short	(.L_23 - .L_22)
.L_22:
        /*007c*/ 	.word	0x00000000
        /*0080*/ 	.short	0x0006
        /*0082*/ 	.short	0x0024
        /*0084*/ 	.byte	0x00, 0xf0, 0x11, 0x00


	//----- nvinfo : EIATTR_KPARAM_INFO
	.align		4
.L_23:
        /*0088*/ 	.byte	0x04, 0x17
        /*008a*/ 	.short	(.L_25 - .L_24)
.L_24:
        /*008c*/ 	.word	0x00000000
        /*0090*/ 	.short	0x0005
        /*0092*/ 	.short	0x0020
        /*0094*/ 	.byte	0x00, 0xf0, 0x11, 0x00


	//----- nvinfo : EIATTR_KPARAM_INFO
	.align		4
.L_25:
        /*0098*/ 	.byte	0x04, 0x17
        /*009a*/ 	.short	(.L_27 - .L_26)
.L_26:
        /*009c*/ 	.word	0x00000000
        /*00a0*/ 	.short	0x0004
        /*00a2*/ 	.short	0x001c
        /*00a4*/ 	.byte	0x00, 0xf0, 0x11, 0x00


	//----- nvinfo : EIATTR_KPARAM_INFO
	.align		4
.L_27:
        /*00a8*/ 	.byte	0x04, 0x17
        /*00aa*/ 	.short	(.L_29 - .L_28)
.L_28:
        /*00ac*/ 	.word	0x00000000
        /*00b0*/ 	.short	0x0003
        /*00b2*/ 	.short	0x0018
        /*00b4*/ 	.byte	0x00, 0xf0, 0x11, 0x00


	//----- nvinfo : EIATTR_KPARAM_INFO
	.align		4
.L_29:
        /*00b8*/ 	.byte	0x04, 0x17
        /*00ba*/ 	.short	(.L_31 - .L_30)
.L_30:
        /*00bc*/ 	.word	0x00000000
        /*00c0*/ 	.short	0x0002
        /*00c2*/ 	.short	0x0010
        /*00c4*/ 	.byte	0x00, 0xf4, 0x21, 0x00


	//----- nvinfo : EIATTR_KPARAM_INFO
	.align		4
.L_31:
        /*00c8*/ 	.byte	0x04, 0x17
        /*00ca*/ 	.short	(.L_33 - .L_32)
.L_32:
        /*00cc*/ 	.word	0x00000000
        /*00d0*/ 	.short	0x0001
        /*00d2*/ 	.short	0x0008
        /*00d4*/ 	.byte	0x00, 0xf4, 0x21, 0x00


	//----- nvinfo : EIATTR_KPARAM_INFO
	.align		4
.L_33:
        /*00d8*/ 	.byte	0x04, 0x17
        /*00da*/ 	.short	(.L_35 - .L_34)
.L_34:
        /*00dc*/ 	.word	0x00000000
        /*00e0*/ 	.short	0x0000
        /*00e2*/ 	.short	0x0000
        /*00e4*/ 	.byte	0x00, 0xf4, 0x21, 0x00


	//----- nvinfo : EIATTR_SPARSE_MMA_MASK
	.align		4
.L_35:
        /*00e8*/ 	.byte	0x03, 0x50
        /*00ea*/ 	.short	0x0000


	//----- nvinfo : EIATTR_MAXREG_COUNT
	.align		4
        /*00ec*/ 	.byte	0x03, 0x1b
        /*00ee*/ 	.short	0x00ff


	//----- nvinfo : EIATTR_NUM_BARRIERS
	.align		4
        /*00f0*/ 	.byte	0x02, 0x4c
        /*00f2*/ 	.byte	0x01
	.zero		1


	//----- nvinfo : EIATTR_ANNOTATIONS
	.align		4
        /*00f4*/ 	.byte	0x04, 0x55
        /*00f6*/ 	.short	(.L_37 - .L_36)


	//   ....[0]....
.L_36:
        /*00f8*/ 	.word	0x00000001
        /*00fc*/ 	.byte	0x00, 0x05, 0x00, 0x00, 0x01, 0x00, 0x00, 0x00, 0xd0, 0x05, 0x00, 0x00, 0x01, 0x00, 0x00, 0x00
        /* <DEDUP_REMOVED lines=2219> */
        /*8bbc*/ 	.byte	0xc0, 0x69, 0x02, 0x00


	//----- nvinfo : EIATTR_MERCURY_ISA_VERSION
	.align		4
.L_37:
        /*8bc0*/ 	.byte	0x03, 0x5f
        /*8bc2*/ 	.short	0x0101


	//----- nvinfo : EIATTR_EXIT_INSTR_OFFSETS
	.align		4
        /*8bc4*/ 	.byte	0x04, 0x1c
        /*8bc6*/ 	.short	(.L_39 - .L_38)


	//   ....[0]....
.L_38:
        /*8bc8*/ 	.word	0x00067070


	//   ....[1]....
        /*8bcc*/ 	.word	0x00067090


	//----- nvinfo : EIATTR_REQNTID
	.align		4
.L_39:
        /*8bd0*/ 	.byte	0x04, 0x10
        /*8bd2*/ 	.short	(.L_41 - .L_40)
.L_40:
        /*8bd4*/ 	.word	0x00000080
        /*8bd8*/ 	.word	0x00000001
        /*8bdc*/ 	.word	0x00000001


	//----- nvinfo : EIATTR_CBANK_PARAM_SIZE
	.align		4
.L_41:
        /*8be0*/ 	.byte	0x03, 0x19
        /*8be2*/ 	.short	0x0050


	//----- nvinfo : EIATTR_PARAM_CBANK
	.align		4
        /*8be4*/ 	.byte	0x04, 0x0a
        /*8be6*/ 	.short	(.L_43 - .L_42)
	.align		4
.L_42:
        /*8be8*/ 	.word	index@(.nv.constant0.matmul_kernel)
        /*8bec*/ 	.short	0x0210
        /*8bee*/ 	.short	0x0050


	//----- nvinfo : EIATTR_SW_WAR
	.align		4
.L_43:
        /*8bf0*/ 	.byte	0x04, 0x36
        /*8bf2*/ 	.short	(.L_45 - .L_44)
.L_44:
        /*8bf4*/ 	.word	0x00000008
.L_45:


//--------------------- .nv.callgraph             --------------------------
	.section	.nv.callgraph,"",@"SHT_CUDA_CALLGRAPH"
	.align	4
	.sectionentsize	8
	.align		4
        /*0000*/ 	.word	0x00000000
	.align		4
        /*0004*/ 	.word	0xffffffff
	.align		4
        /*0008*/ 	.word	0x00000000
	.align		4
        /*000c*/ 	.word	0xfffffffe
	.align		4
        /*0010*/ 	.word	0x00000000
	.align		4
        /*0014*/ 	.word	0xfffffffd
	.align		4
        /*0018*/ 	.word	0x00000000
	.align		4
        /*001c*/ 	.word	0xfffffffc


//--------------------- .text.matmul_kernel       --------------------------
	.section	.text.matmul_kernel,"ax",@progbits
	.align	128
        .global         matmul_kernel
        .type           matmul_kernel,@function
        .size           matmul_kernel,(.L_x_4 - matmul_kernel)
        .other          matmul_kernel,@"STO_CUDA_ENTRY STV_DEFAULT"
matmul_kernel:
.text.matmul_kernel:
[----:B------:R-:W0:Y:S08]  /*0000*/  LDC R1, c[0x0][0x28] ;  /* 0x00000a00ff017b82 */ /* 0x000e300000000800 */
[----:B------:R-:W1:Y:S01]  /*0010*/  LDC.64 R2, c[0x0][0x228] ;  /* 0x00008a00ff027b82 */ /* 0x000e620000000a00 */
[----:B------:R-:W2:Y:S01]  /*0020*/  S2R R7, SR_CTAID.X ;  /* 0x0000000000077919 */ /* 0x000ea20000002500 */
[----:B0-----:R-:W-:Y:S01]  /*0030*/  VIADD R1, R1, 0xffffc380 ;  /* 0xffffc38001017836 */ /* 0x001fe20000000000 */
[----:B------:R-:W-:Y:S01]  /*0040*/  MOV R202, 0x400 ;  /* 0x0000040000ca7802 */ /* 0x000fe20000000f00 */
[----:B------:R-:W-:Y:S01]  /*0050*/  ULDC.64 UR60, c[0x0][0x208] ;  /* 0x00008200003c7ab9 */ /* 0x000fe20000000a00 */
[----:B-1----:R-:W-:-:S05]  /*0060*/  VIADD R0, R3, 0xf ;  /* 0x0000000f03007836 */ /* 0x002fca0000000000 */
[----:B------:R-:W-:-:S04]  /*0070*/  SHF.R.S32.HI R5, RZ, 0x1f, R0 ;  /* 0x0000001fff057819 */ /* 0x000fc80000011400 */
[----:B------:R-:W-:Y:S02]  /*0080*/  LEA.HI R5, R5, R0, RZ, 0x4 ;  /* 0x0000000005057211 */ /* 0x000fe400078f20ff */
[----:B--2---:R-:W-:Y:S02]  /*0090*/  IABS R10, R7 ;  /* 0x00000007000a7213 */ /* 0x004fe40000000000 */
[----:B------:R-:W-:-:S05]  /*00a0*/  SHF.R.S32.HI R5, RZ, 0x4, R5 ;  /* 0x00000004ff057819 */ /* 0x000fca0000011405 */
[----:B------:R-:W-:-:S05]  /*00b0*/  IMAD.SHL.U32 R6, R5, 0x8, RZ ;  /* 0x0000000805067824 */ /* 0x000fca00078e00ff */
[-C--:B------:R-:W-:Y:S02]  /*00c0*/  IABS R9, R6.reuse ;  /* 0x0000000600097213 */ /* 0x080fe40000000000 */
[----:B------:R-:W-:Y:S02]  /*00d0*/  IABS R12, R6 ;  /* 0x00000006000c7213 */ /* 0x000fe40000000000 */
[----:B------:R-:W0:Y:S08]  /*00e0*/  I2F.RP R0, R9 ;  /* 0x0000000900007306 */ /* 0x000e300000209400 */
[----:B0-----:R-:W0:Y:S02]  /*00f0*/  MUFU.RCP R0, R0 ;  /* 0x0000000000007308 */ /* 0x001e240000001000 */
[----:B0-----:R-:W-:-:S02]  /*0100*/  VIADD R4, R0, 0xffffffe ;  /* 0x0ffffffe00047836 */ /* 0x001fc40000000000 */
[----:B------:R-:W-:-:S04]  /*0110*/  IMAD.MOV R0, RZ, RZ, -R12 ;  /* 0x000000ffff007224 */ /* 0x000fc800078e0a0c */
[----:B------:R0:W1:Y:S02]  /*0120*/  F2I.FTZ.U32.TRUNC.NTZ R5, R4 ;  /* 0x0000000400057305 */ /* 0x000064000021f000 */
[----:B0-----:R-:W-:Y:S02]  /*0130*/  IMAD.MOV.U32 R4, RZ, RZ, RZ ;  /* 0x000000ffff047224 */ /* 0x001fe400078e00ff */
[----:B-1----:R-:W-:-:S04]  /*0140*/  IMAD.MOV R8, RZ, RZ, -R5 ;  /* 0x000000ffff087224 */ /* 0x002fc800078e0a05 */
[----:B------:R-:W-:Y:S02]  /*0150*/  IMAD R11, R8, R9, RZ ;  /* 0x00000009080b7224 */ /* 0x000fe400078e02ff */
[----:B------:R-:W-:Y:S02]  /*0160*/  IMAD.MOV.U32 R8, RZ, RZ, R10 ;  /* 0x000000ffff087224 */ /* 0x000fe400078e000a */
[----:B------:R-:W-:-:S06]  /*0170*/  IMAD.HI.U32 R5, R5, R11, R4 ;  /* 0x0000000b05057227 */ /* 0x000fcc00078e0004 */
[----:B------:R-:W-:-:S04]  /*0180*/  IMAD.HI.U32 R5, R5, R8, RZ ;  /* 0x0000000805057227 */ /* 0x000fc800078e00ff */
[----:B------:R-:W-:-:S05]  /*0190*/  IMAD R0, R5, R0, R8 ;  /* 0x0000000005007224 */ /* 0x000fca00078e0208 */
[----:B------:R-:W-:-:S13]  /*01a0*/  ISETP.GT.U32.AND P1, PT, R9, R0, PT ;  /* 0x000000000900720c */ /* 0x000fda0003f24070 */
[----:B------:R-:W-:Y:S02]  /*01b0*/  @!P1 IMAD.IADD R0, R0, 0x1, -R9 ;  /* 0x0000000100009824 */ /* 0x000fe400078e0a09 */
[----:B------:R-:W-:Y:S01]  /*01c0*/  @!P1 VIADD R5, R5, 0x1 ;  /* 0x0000000105059836 */ /* 0x000fe20000000000 */
[----:B------:R-:W-:Y:S02]  /*01d0*/  ISETP.NE.AND P1, PT, R6, RZ, PT ;  /* 0x000000ff0600720c */ /* 0x000fe40003f25270 */
[----:B------:R-:W-:Y:S02]  /*01e0*/  ISETP.GE.U32.AND P0, PT, R0, R9, PT ;  /* 0x000000090000720c */ /* 0x000fe40003f06070 */
[----:B------:R-:W-:-:S04]  /*01f0*/  LOP3.LUT R0, R7, R6, RZ, 0x3c, !PT ;  /* 0x0000000607007212 */ /* 0x000fc800078e3cff */
[----:B------:R-:W-:Y:S01]  /*0200*/  ISETP.GE.AND P2, PT, R0, RZ, PT ;  /* 0x000000ff0000720c */ /* 0x000fe20003f46270 */
[----:B------:R-:W-:-:S06]  /*0210*/  VIADD R0, R2, 0x1ff ;  /* 0x000001ff02007836 */ /* 0x000fcc0000000000 */
[----:B------:R-:W-:-:S04]  /*0220*/  @P0 VIADD R5, R5, 0x1 ;  /* 0x0000000105050836 */ /* 0x000fc80000000000 */
[----:B------:R-:W-:Y:S01]  /*0230*/  IMAD.MOV.U32 R4, RZ, RZ, R5 ;  /* 0x000000ffff047224 */ /* 0x000fe200078e0005 */
[----:B------:R-:W-:-:S03]  /*0240*/  SHF.R.S32.HI R5, RZ, 0x1f, R0 ;  /* 0x0000001fff057819 */ /* 0x000fc60000011400 */
[----:B------:R-:W-:Y:S01]  /*0250*/  @!P2 IMAD.MOV R4, RZ, RZ, -R4 ;  /* 0x000000ffff04a224 */ /* 0x000fe200078e0a04 */
[----:B------:R-:W-:Y:S02]  /*0260*/  @!P1 LOP3.LUT R4, RZ, R6, RZ, 0x33, !PT ;  /* 0x00000006ff049212 */ /* 0x000fe400078e33ff */
[----:B------:R-:W-:-:S03]  /*0270*/  LEA.HI R5, R5, R0, RZ, 0x9 ;  /* 0x0000000005057211 */ /* 0x000fc600078f48ff */
[----:B------:R-:W-:Y:S02]  /*0280*/  IMAD.SHL.U32 R8, R4, 0x8, RZ ;  /* 0x0000000804087824 */ /* 0x000fe400078e00ff */
[----:B------:R-:W-:-:S03]  /*0290*/  IMAD.MOV R4, RZ, RZ, -R4 ;  /* 0x000000ffff047224 */ /* 0x000fc600078e0a04 */
[----:B------:R-:W-:Y:S01]  /*02a0*/  LEA.HI.SX32 R5, R5, -R8, 0x17 ;  /* 0x8000000805057211 */ /* 0x000fe200078fbaff */
[----:B------:R-:W-:-:S03]  /*02b0*/  IMAD R10, R6, R4, R7 ;  /* 0x00000004060a7224 */ /* 0x000fc600078e0207 */
[----:B------:R-:W-:-:S04]  /*02c0*/  VIMNMX R13, R5, 0x8, PT ;  /* 0x00000008050d7848 */ /* 0x000fc80003fe0100 */
[-C--:B------:R-:W-:Y:S02]  /*02d0*/  IABS R9, R13.reuse ;  /* 0x0000000d00097213 */ /* 0x080fe40000000000 */
[----:B------:R-:W-:Y:S02]  /*02e0*/  IABS R6, R13 ;  /* 0x0000000d00067213 */ /* 0x000fe40000000000 */
[----:B------:R-:W0:Y:S08]  /*02f0*/  I2F.RP R0, R9 ;  /* 0x0000000900007306 */ /* 0x000e300000209400 */
[----:B0-----:R-:W0:Y:S02]  /*0300*/  MUFU.RCP R0, R0 ;  /* 0x0000000000007308 */ /* 0x001e240000001000 */
[----:B0-----:R-:W-:-:S02]  /*0310*/  VIADD R5, R0, 0xffffffe ;  /* 0x0ffffffe00057836 */ /* 0x001fc40000000000 */
[----:B------:R-:W-:Y:S02]  /*0320*/  IMAD.MOV R0, RZ, RZ, -R6 ;  /* 0x000000ffff007224 */ /* 0x000fe400078e0a06 */
[----:B------:R-:W0:Y:S02]  /*0330*/  LDC R6, c[0x0][0x230] ;  /* 0x00008c00ff067b82 */ /* 0x000e240000000800 */
[----:B------:R-:W1:Y:S02]  /*0340*/  F2I.FTZ.U32.TRUNC.NTZ R5, R5 ;  /* 0x0000000500057305 */ /* 0x000e64000021f000 */
[----:B-1----:R-:W-:-:S04]  /*0350*/  IMAD.MOV R11, RZ, RZ, -R5 ;  /* 0x000000ffff0b7224 */ /* 0x002fc800078e0a05 */
[----:B------:R-:W-:Y:S01]  /*0360*/  IMAD.MOV.U32 R4, RZ, RZ, R11 ;  /* 0x000000ffff047224 */ /* 0x000fe200078e000b */
[----:B------:R-:W-:-:S03]  /*0370*/  IABS R11, R10 ;  /* 0x0000000a000b7213 */ /* 0x000fc60000000000 */
[----:B------:R-:W-:Y:S02]  /*0380*/  IMAD R7, R4, R9, RZ ;  /* 0x0000000904077224 */ /* 0x000fe400078e02ff */
[----:B------:R-:W-:-:S04]  /*0390*/  IMAD.MOV.U32 R4, RZ, RZ, RZ ;  /* 0x000000ffff047224 */ /* 0x000fc800078e00ff */
[----:B------:R-:W-:Y:S02]  /*03a0*/  IMAD.HI.U32 R4, R5, R7, R4 ;  /* 0x0000000705047227 */ /* 0x000fe400078e0004 */
[----:B------:R-:W1:Y:S04]  /*03b0*/  S2R R5, SR_CgaCtaId ;  /* 0x0000000000057919 */ /* 0x000e680000008800 */
[----:B------:R-:W-:-:S04]  /*03c0*/  IMAD.HI.U32 R4, R4, R11, RZ ;  /* 0x0000000b04047227 */ /* 0x000fc800078e00ff */
[----:B------:R-:W-:-:S05]  /*03d0*/  IMAD R0, R4, R0, R11 ;  /* 0x0000000004007224 */ /* 0x000fca00078e020b */
[----:B------:R-:W-:-:S13]  /*03e0*/  ISETP.GT.U32.AND P1, PT, R9, R0, PT ;  /* 0x000000000900720c */ /* 0x000fda0003f24070 */
[----:B------:R-:W-:Y:S02]  /*03f0*/  @!P1 IMAD.IADD R0, R0, 0x1, -R9 ;  /* 0x0000000100009824 */ /* 0x000fe400078e0a09 */
[----:B------:R-:W-:Y:S01]  /*0400*/  @!P1 VIADD R4, R4, 0x1 ;  /* 0x0000000104049836 */ /* 0x000fe20000000000 */
[----:B------:R-:W-:Y:S02]  /*0410*/  ISETP.NE.AND P1, PT, R13, RZ, PT ;  /* 0x000000ff0d00720c */ /* 0x000fe40003f25270 */
[----:B------:R-:W-:Y:S02]  /*0420*/  ISETP.GE.U32.AND P0, PT, R0, R9, PT ;  /* 0x000000090000720c */ /* 0x000fe40003f06070 */
[----:B------:R-:W-:Y:S01]  /*0430*/  LOP3.LUT R0, R10, R13, RZ, 0x3c, !PT ;  /* 0x0000000d0a007212 */ /* 0x000fe200078e3cff */
[----:B------:R-:W2:Y:S01]  /*0440*/  S2R R9, SR_TID.X ;  /* 0x0000000000097919 */ /* 0x000ea20000002100 */
[----:B-1----:R-:W-:Y:S01]  /*0450*/  LEA R202, R5, R202, 0x18 ;  /* 0x000000ca05ca7211 */ /* 0x002fe200078ec0ff */
[----:B0-----:R-:W-:Y:S01]  /*0460*/  VIADD R5, R6, 0xff ;  /* 0x000000ff06057836 */ /* 0x001fe20000000000 */
[----:B------:R-:W-:-:S07]  /*0470*/  ISETP.GE.AND P2, PT, R0, RZ, PT ;  /* 0x000000ff0000720c */ /* 0x000fce0003f46270 */
[----:B------:R-:W-:Y:S01]  /*0480*/  @P0 VIADD R4, R4, 0x1 ;  /* 0x0000000104040836 */ /* 0x000fe20000000000 */
[----:B------:R-:W-:-:S05]  /*0490*/  ISETP.GT.AND P0, PT, R5, 0xff, PT ;  /* 0x000000ff0500780c */ /* 0x000fca0003f04270 */
[----:B------:R-:W-:Y:S01]  /*04a0*/  @!P2 IMAD.MOV R4, RZ, RZ, -R4 ;  /* 0x000000ffff04a224 */ /* 0x000fe200078e0a04 */
[----:B------:R-:W-:-:S05]  /*04b0*/  @!P1 LOP3.LUT R4, RZ, R13, RZ, 0x33, !PT ;  /* 0x0000000dff049212 */ /* 0x000fca00078e33ff */
[----:B------:R-:W-:Y:S02]  /*04c0*/  IMAD.MOV R0, RZ, RZ, -R4 ;  /* 0x000000ffff007224 */ /* 0x000fe400078e0a04 */
[----:B------:R-:W-:Y:S02]  /*04d0*/  IMAD.SHL.U32 R88, R4, 0x10, RZ ;  /* 0x0000001004587824 */ /* 0x000fe400078e00ff */
[----:B------:R-:W-:Y:S02]  /*04e0*/  IMAD R0, R13, R0, R10 ;  /* 0x000000000d007224 */ /* 0x000fe400078e020a */
[----:B------:R-:W-:Y:S01]  /*04f0*/  VIADD R29, R88, 0x1 ;  /* 0x00000001581d7836 */ /* 0x000fe20000000000 */
[----:B------:R0:W-:Y:S01]  /*0500*/  STL [R1+0x2e10], R88 ;  /* 0x002e105801007387 */ /* 0x0001e20000100800 */
[----:B------:R-:W-:Y:S01]  /*0510*/  IMAD.IADD R0, R8, 0x1, R0 ;  /* 0x0000000108007824 */ /* 0x000fe200078e0200 */
[----:B--2---:R-:W-:Y:S01]  /*0520*/  LOP3.LUT R11, R9, 0x7f, RZ, 0xc0, !PT ;  /* 0x0000007f090b7812 */ /* 0x004fe200078ec0ff */
[----:B------:R-:W-:-:S02]  /*0530*/  VIADD R32, R88, 0x2 ;  /* 0x0000000258207836 */ /* 0x000fc40000000000 */
[----:B------:R-:W-:Y:S01]  /*0540*/  IMAD.SHL.U32 R0, R0, 0x200, RZ ;  /* 0x0000020000007824 */ /* 0x000fe200078e00ff */
[----:B------:R-:W-:Y:S01]  /*0550*/  LOP3.LUT R8, R11, 0x80, RZ, 0xfc, !PT ;  /* 0x000000800b087812 */ /* 0x000fe200078efcff */
[C---:B------:R-:W-:Y:S02]  /*0560*/  VIADD R27, R88.reuse, 0x3 ;  /* 0x00000003581b7836 */ /* 0x040fe40000000000 */
[----:B------:R-:W-:Y:S01]  /*0570*/  VIADD R28, R88, 0x4 ;  /* 0x00000004581c7836 */ /* 0x000fe20000000000 */
[----:B------:R-:W-:Y:S01]  /*0580*/  LOP3.LUT R92, R0, 0x7f, R9, 0xf8, !PT ;  /* 0x0000007f005c7812 */ /* 0x000fe200078ef809 */
[----:B------:R-:W-:Y:S01]  /*0590*/  VIADD R30, R88, 0x5 ;  /* 0x00000005581e7836 */ /* 0x000fe20000000000 */
[----:B------:R-:W-:Y:S01]  /*05a0*/  LOP3.LUT R91, R0, 0x80, R11, 0xfe, !PT ;  /* 0x00000080005b7812 */ /* 0x000fe200078efe0b */
[----:B------:R-:W-:Y:S01]  /*05b0*/  VIADD R31, R88, 0x6 ;  /* 0x00000006581f7836 */ /* 0x000fe20000000000 */
[C---:B------:R-:W-:Y:S01]  /*05c0*/  LOP3.LUT R89, R92.reuse, 0x180, RZ, 0xfc, !PT ;  /* 0x000001805c597812 */ /* 0x040fe200078efcff */
[----:B------:R0:W-:Y:S01]  /*05d0*/  STL [R1+0x2ebc], R92 ;  /* 0x002ebc5c01007387 */ /* 0x0001e20000100800 */
[----:B------:R-:W-:Y:S01]  /*05e0*/  LOP3.LUT R90, R92, 0x100, RZ, 0xfc, !PT ;  /* 0x000001005c5a7812 */ /* 0x000fe200078efcff */
[----:B------:R-:W-:-:S02]  /*05f0*/  VIADD R33, R88, 0x7 ;  /* 0x0000000758217836 */ /* 0x000fc40000000000 */
[----:B------:R0:W-:Y:S01]  /*0600*/  STL [R1+0x2ec4], R91 ;  /* 0x002ec45b01007387 */ /* 0x0001e20000100800 */
[C---:B------:R-:W-:Y:S02]  /*0610*/  VIADD R22, R88.reuse, 0x8 ;  /* 0x0000000858167836 */ /* 0x040fe40000000000 */
[C---:B------:R-:W-:Y:S01]  /*0620*/  VIADD R18, R88.reuse, 0x9 ;  /* 0x0000000958127836 */ /* 0x040fe20000000000 */
[----:B------:R0:W-:Y:S01]  /*0630*/  STL [R1+0x2ecc], R89 ;  /* 0x002ecc5901007387 */ /* 0x0001e20000100800 */
[C---:B------:R-:W-:Y:S02]  /*0640*/  VIADD R20, R88.reuse, 0xa ;  /* 0x0000000a58147836 */ /* 0x040fe40000000000 */
[C---:B------:R-:W-:Y:S01]  /*0650*/  VIADD R21, R88.reuse, 0xb ;  /* 0x0000000b58157836 */ /* 0x040fe20000000000 */
[----:B------:R0:W-:Y:S01]  /*0660*/  STL [R1+0x2ec8], R90 ;  /* 0x002ec85a01007387 */ /* 0x0001e20000100800 */
[C---:B------:R-:W-:Y:S02]  /*0670*/  VIADD R23, R88.reuse, 0xc ;  /* 0x0000000c58177836 */ /* 0x040fe40000000000 */
[----:B------:R-:W-:-:S02]  /*0680*/  VIADD R24, R88, 0xd ;  /* 0x0000000d58187836 */ /* 0x000fc40000000000 */
[C---:B------:R-:W-:Y:S02]  /*0690*/  VIADD R26, R88.reuse, 0xe ;  /* 0x0000000e581a7836 */ /* 0x040fe40000000000 */
[----:B------:R-:W-:Y:S01]  /*06a0*/  VIADD R34, R88, 0xf ;  /* 0x0000000f58227836 */ /* 0x000fe20000000000 */
[----:B------:R-:W-:Y:S06]  /*06b0*/  @P0 BRA `(.L_x_0) ;  /* 0x00000000008c0947 */ /* 0x000fec0003800000 */
[----:B------:R-:W-:Y:S01]  /*06c0*/  IMAD.SHL.U32 R0, R9, 0x10, RZ ;  /* 0x0000001009007824 */ /* 0x000fe200078e00ff */
[----:B------:R-:W-:Y:S02]  /*06d0*/  CS2R R80, SRZ ;  /* 0x0000000000507805 */ /* 0x000fe4000001ff00 */
[----:B------:R-:W-:Y:S02]  /*06e0*/  CS2R R82, SRZ ;  /* 0x0000000000527805 */ /* 0x000fe4000001ff00 */
[----:B------:R-:W-:Y:S02]  /*06f0*/  CS2R R84, SRZ ;  /* 0x0000000000547805 */ /* 0x000fe4000001ff00 */
[----:B------:R-:W-:Y:S01]  /*0700*/  CS2R R86, SRZ ;  /* 0x0000000000567805 */ /* 0x000fe2000001ff00 */
[----:B------:R2:W-:Y:S01]  /*0710*/  STL [R1+0x2ed0], R0 ;  /* 0x002ed00001007387 */ /* 0x0005e20000100800 */
[----:B------:R-:W-:Y:S02]  /*0720*/  CS2R R72, SRZ ;  /* 0x0000000000487805 */ /* 0x000fe4000001ff00 */
[----:B------:R-:W-:-:S02]  /*0730*/  CS2R R74, SRZ ;  /* 0x00000000004a7805 */ /* 0x000fc4000001ff00 */
[----:B------:R-:W-:Y:S02]  /*0740*/  CS2R R76, SRZ ;  /* 0x00000000004c7805 */ /* 0x000fe4000001ff00 */
[----:B------:R-:W-:Y:S02]  /*0750*/  CS2R R78, SRZ ;  /* 0x00000000004e7805 */ /* 0x000fe4000001ff00 */
[----:B------:R-:W-:Y:S02]  /*0760*/  CS2R R64, SRZ ;  /* 0x0000000000407805 */ /* 0x000fe4000001ff00 */
[----:B------:R-:W-:Y:S02]  /*0770*/  CS2R R66, SRZ ;  /* 0x0000000000427805 */ /* 0x000fe4000001ff00 */
        /* <DEDUP_REMOVED lines=21> */
[----:B------:R-:W-:Y:S01]  /*08d0*/  CS2R R30, SRZ ;  /* 0x00000000001e7805 */ /* 0x000fe2000001ff00 */
[----:B--2---:R-:W-:Y:S06]  /*08e0*/  BRA `(.L_x_1) ;  /* 0x0000064000607947 */ /* 0x004fec0003800000 */
.L_x_0:
[----:B------:R-:W-:Y:S01]  /*08f0*/  IABS R14, R2 ;  /* 0x00000002000e7213 */ /* 0x000fe20000000000 */
[----:B------:R-:W1:Y:S01]  /*0900*/  LDC R132, c[0x0][0x238] ;  /* 0x00008e00ff847b82 */ /* 0x000e620000000800 */
[----:B------:R-:W-:Y:S01]  /*0910*/  IABS R25, R3 ;  /* 0x0000000300197213 */ /* 0x000fe20000000000 */
[----:B------:R-:W-:Y:S01]  /*0920*/  IMAD.SHL.U32 R9, R9, 0x10, RZ ;  /* 0x0000001009097824 */ /* 0x000fe200078e00ff */
[----:B------:R-:W2:Y:S01]  /*0930*/  I2F.RP R0, R14 ;  /* 0x0000000e00007306 */ /* 0x000ea20000209400 */
[----:B------:R-:W-:Y:S02]  /*0940*/  IABS R15, R91 ;  /* 0x0000005b000f7213 */ /* 0x000fe40000000000 */
[----:B------:R-:W-:Y:S02]  /*0950*/  CS2R R52, SRZ ;  /* 0x0000000000347805 */ /* 0x000fe4000001ff00 */
[----:B------:R-:W-:Y:S01]  /*0960*/  IABS R16, R90 ;  /* 0x0000005a00107213 */ /* 0x000fe20000000000 */
[----:B------:R-:W-:Y:S01]  /*0970*/  UMOV UR35, 0x40000040 ;  /* 0x4000004000237882 */ /* 0x000fe20000000000 */
[----:B------:R-:W-:Y:S01]  /*0980*/  IABS R17, R89 ;  /* 0x0000005900117213 */ /* 0x000fe20000000000 */
[----:B------:R-:W3:Y:S01]  /*0990*/  LDC R69, c[0x0][0x238] ;  /* 0x00008e00ff457b82 */ /* 0x000ee20000000800 */
[----:B------:R-:W4:Y:S07]  /*09a0*/  I2F.RP R10, R25 ;  /* 0x00000019000a7306 */ /* 0x000f2e0000209400 */
[----:B------:R-:W5:Y:S01]  /*09b0*/  LDC R71, c[0x0][0x238] ;  /* 0x00008e00ff477b82 */ /* 0x000f620000000800 */
[----:B--2---:R-:W2:Y:S01]  /*09c0*/  MUFU.RCP R0, R0 ;  /* 0x0000000000007308 */ /* 0x004ea20000001000 */
[----:B-1----:R-:W-:-:S06]  /*09d0*/  IMAD R132, R132, 0x95, RZ ;  /* 0x0000009584847824 */ /* 0x002fcc00078e02ff */
[----:B------:R-:W1:Y:S01]  /*09e0*/  LDC R74, c[0x0][0x238] ;  /* 0x00008e00ff4a7b82 */ /* 0x000e620000000800 */
[----:B----4-:R-:W4:Y:S01]  /*09f0*/  MUFU.RCP R10, R10 ;  /* 0x0000000a000a7308 */ /* 0x010f220000001000 */
[----:B------:R-:W-:-:S06]  /*0a00*/  SHF.R.S32.HI R201, RZ, 0x1f, R132 ;  /* 0x0000001fffc97819 */ /* 0x000fcc0000011484 */
[----:B------:R-:W0:Y:S01]  /*0a10*/  LDC R132, c[0x0][0x238] ;  /* 0x00008e00ff847b82 */ /* 0x000e220000000800 */
[C---:B---3--:R-:W-:Y:S02]  /*0a20*/  IMAD R142, R69.reuse, 0xff, RZ ;  /* 0x000000ff458e7824 */ /* 0x048fe400078e02ff */
[----:B--2---:R-:W-:Y:S01]  /*0a30*/  VIADD R4, R0, 0xffffffe ;  /* 0x0ffffffe00047836 */ /* 0x004fe20000000000 */
[----:B------:R-:W-:Y:S01]  /*0a40*/  IABS R0, R92 ;  /* 0x0000005c00007213 */ /* 0x000fe20000000000 */
[C---:B------:R-:W-:Y:S02]  /*0a50*/  IMAD R137, R69.reuse, 0xfe, RZ ;  /* 0x000000fe45897824 */ /* 0x040fe400078e02ff */
[----:B------:R2:W3:Y:S01]  /*0a60*/  F2I.FTZ.U32.TRUNC.NTZ R5, R4 ;  /* 0x0000000400057305 */ /* 0x0004e2000021f000 */
[----:B------:R-:W-:Y:S01]  /*0a70*/  IMAD R129, R69, 0xfd, RZ ;  /* 0x000000fd45817824 */ /* 0x000fe200078e02ff */
[----:B------:R-:W1:Y:S01]  /*0a80*/  LDC R78, c[0x0][0x238] ;  /* 0x00008e00ff4e7b82 */ /* 0x000e620000000800 */
[----:B------:R-:W-:Y:S01]  /*0a90*/  SHF.R.S32.HI R124, RZ, 0x1f, R137 ;  /* 0x0000001fff7c7819 */ /* 0x000fe20000011489 */
[----:B----4-:R-:W-:-:S02]  /*0aa0*/  VIADD R6, R10, 0xffffffe ;  /* 0x0ffffffe0a067836 */ /* 0x010fc40000000000 */
[C---:B------:R-:W-:Y:S01]  /*0ab0*/  IMAD R121, R69.reuse, 0xfc, RZ ;  /* 0x000000fc45797824 */ /* 0x040fe200078e02ff */
[----:B------:R-:W-:Y:S01]  /*0ac0*/  SHF.R.S32.HI R116, RZ, 0x1f, R129 ;  /* 0x0000001fff747819 */ /* 0x000fe20000011481 */
[----:B------:R4:W5:Y:S01]  /*0ad0*/  F2I.FTZ.U32.TRUNC.NTZ R7, R6 ;  /* 0x0000000600077305 */ /* 0x000962000021f000 */
[----:B--2---:R-:W-:Y:S01]  /*0ae0*/  IMAD.MOV.U32 R4, RZ, RZ, RZ ;  /* 0x000000ffff047224 */ /* 0x004fe200078e00ff */
[----:B------:R-:W2:Y:S01]  /*0af0*/  LDC R80, c[0x0][0x238] ;  /* 0x00008e00ff507b82 */ /* 0x000ea20000000800 */
[C---:B------:R-:W-:Y:S01]  /*0b00*/  IMAD R113, R69.reuse, 0xfb, RZ ;  /* 0x000000fb45717824 */ /* 0x040fe200078e02ff */
[----:B------:R-:W-:Y:S01]  /*0b10*/  SHF.R.S32.HI R108, RZ, 0x1f, R121 ;  /* 0x0000001fff6c7819 */ /* 0x000fe20000011479 */
[----:B------:R-:W-:Y:S02]  /*0b20*/  IMAD R105, R69, 0xfa, RZ ;  /* 0x000000fa45697824 */ /* 0x000fe400078e02ff */
[----:B---3--:R-:W-:Y:S01]  /*0b30*/  IMAD.MOV R13, RZ, RZ, -R5 ;  /* 0x000000ffff0d7224 */ /* 0x008fe200078e0a05 */
[----:B------:R-:W-:Y:S01]  /*0b40*/  SHF.R.S32.HI R100, RZ, 0x1f, R113 ;  /* 0x0000001fff647819 */ /* 0x000fe20000011471 */
[----:B----4-:R-:W-:Y:S01]  /*0b50*/  IMAD.MOV.U32 R6, RZ, RZ, RZ ;  /* 0x000000ffff067224 */ /* 0x010fe200078e00ff */
[----:B------:R-:W3:Y:S01]  /*0b60*/  LDC R83, c[0x0][0x238] ;  /* 0x00008e00ff537b82 */ /* 0x000ee20000000800 */
[----:B------:R-:W-:-:S02]  /*0b70*/  IMAD R13, R13, R14, RZ ;  /* 0x0000000e0d0d7224 */ /* 0x000fc400078e02ff */
[----:B0-----:R-:W-:Y:S02]  /*0b80*/  IMAD R132, R132, 0x91, RZ ;  /* 0x0000009184847824 */ /* 0x001fe400078e02ff */
[----:B------:R-:W-:-:S03]  /*0b90*/  IMAD.HI.U32 R5, R5, R13, R4 ;  /* 0x0000000d05057227 */ /* 0x000fc600078e0004 */
[----:B------:R-:W-:Y:S01]  /*0ba0*/  SHF.R.S32.HI R209, RZ, 0x1f, R132 ;  /* 0x0000001fffd17819 */ /* 0x000fe20000011484 */
[----:B------:R-:W-:Y:S01]  /*0bb0*/  IMAD.MOV.U32 R13, RZ, RZ, R0 ;  /* 0x000000ffff0d7224 */ /* 0x000fe200078e0000 */
[----:B------:R-:W0:Y:S01]  /*0bc0*/  LDC R132, c[0x0][0x238] ;  /* 0x00008e00ff847b82 */ /* 0x000e220000000800 */
[----:B-----5:R-:W-:Y:S02]  /*0bd0*/  IMAD.MOV R10, RZ, RZ, -R7 ;  /* 0x000000ffff0a7224 */ /* 0x020fe400078e0a07 */
[----:B------:R-:W-:-:S04]  /*0be0*/  IMAD.HI.U32 R0, R5, R13, RZ ;  /* 0x0000000d05007227 */ /* 0x000fc800078e00ff */
[----:B------:R-:W-:Y:S01]  /*0bf0*/  IMAD.MOV R0, RZ, RZ, -R0 ;  /* 0x000000ffff007224 */ /* 0x000fe200078e0a00 */
[----:B------:R-:W4:Y:S01]  /*0c00*/  LDC R87, c[0x0][0x238] ;  /* 0x00008e00ff577b82 */ /* 0x000f220000000800 */
[----:B------:R-:W-:Y:S02]  /*0c10*/  IMAD R19, R10, R25, RZ ;  /* 0x000000190a137224 */ /* 0x000fe400078e02ff */
[----:B------:R-:W-:Y:S02]  /*0c20*/  IMAD R0, R14, R0, R13 ;  /* 0x000000000e007224 */ /* 0x000fe400078e020d */
[----:B------:R-:W-:-:S03]  /*0c30*/  IMAD.HI.U32 R4, R5, R15, RZ ;  /* 0x0000000f05047227 */ /* 0x000fc600078e00ff */
[----:B------:R-:W-:Y:S01]  /*0c40*/  ISETP.GT.U32.AND P0, PT, R14, R0, PT ;  /* 0x000000000e00720c */ /* 0x000fe20003f04070 */
[C---:B------:R-:W-:Y:S01]  /*0c50*/  IMAD.HI.U32 R10, R5.reuse, R16, RZ ;  /* 0x00000010050a7227 */ /* 0x040fe200078e00ff */
[----:B------:R-:W5:Y:S03]  /*0c60*/  LDC R93, c[0x0][0x238] ;  /* 0x00008e00ff5d7b82 */ /* 0x000f660000000800 */
[----:B------:R-:W-:-:S04]  /*0c70*/  IMAD.HI.U32 R5, R5, R17, RZ ;  /* 0x0000001105057227 */ /* 0x000fc800078e00ff */
[----:B------:R-:W-:Y:S01]  /*0c80*/  IMAD.HI.U32 R12, R7, R19, R6 ;  /* 0x00000013070c7227 */ /* 0x000fe200078e0006 */
[----:B------:R-:W5:Y:S03]  /*0c90*/  LDC R95, c[0x0][0x238] ;  /* 0x00008e00ff5f7b82 */ /* 0x000f660000000800 */
[----:B------:R-:W-:Y:S01]  /*0ca0*/  IMAD.MOV R7, RZ, RZ, -R10 ;  /* 0x000000ffff077224 */ /* 0x000fe200078e0a0a */
[----:B------:R-:W-:Y:S01]  /*0cb0*/  IABS R10, R34 ;  /* 0x00000022000a7213 */ /* 0x000fe20000000000 */
[----:B------:R-:W-:Y:S02]  /*0cc0*/  IMAD.MOV R6, RZ, RZ, -R5 ;  /* 0x000000ffff067224 */ /* 0x000fe400078e0a05 */
[C---:B------:R-:W-:Y:S01]  /*0cd0*/  IMAD R5, R14.reuse, R7, R16 ;  /* 0x000000070e057224 */ /* 0x040fe200078e0210 */
[----:B------:R-:W-:Y:S01]  /*0ce0*/  IABS R16, R23 ;  /* 0x0000001700107213 */ /* 0x000fe20000000000 */
[----:B------:R-:W-:Y:S01]  /*0cf0*/  IMAD R7, R14, R6, R17 ;  /* 0x000000060e077224 */ /* 0x000fe200078e0211 */
[----:B------:R-:W5:Y:S01]  /*0d00*/  LDC R99, c[0x0][0x238] ;  /* 0x00008e00ff637b82 */ /* 0x000f620000000800 */
[----:B------:R-:W-:Y:S01]  /*0d10*/  @!P0 IMAD.IADD R0, R0, 0x1, -R14 ;  /* 0x0000000100008824 */ /* 0x000fe200078e0a0e */
[C---:B------:R-:W-:Y:S01]  /*0d20*/  ISETP.GT.U32.AND P3, PT, R14.reuse, R5, PT ;  /* 0x000000050e00720c */ /* 0x040fe20003f64070 */
[----:B------:R-:W-:Y:S01]  /*0d30*/  IMAD.MOV R4, RZ, RZ, -R4 ;  /* 0x000000ffff047224 */ /* 0x000fe200078e0a04 */
[----:B------:R-:W-:Y:S01]  /*0d40*/  ISETP.GT.U32.AND P4, PT, R14, R7, PT ;  /* 0x000000070e00720c */ /* 0x000fe20003f84070 */
[----:B------:R-:W-:Y:S01]  /*0d50*/  IMAD.HI.U32 R6, R12, R10, RZ ;  /* 0x0000000a0c067227 */ /* 0x000fe200078e00ff */
[----:B------:R-:W-:-:S02]  /*0d60*/  ISETP.GT.U32.AND P2, PT, R14, R0, PT ;  /* 0x000000000e00720c */ /* 0x000fc40003f44070 */
[----:B------:R-:W5:Y:S01]  /*0d70*/  LDC R102, c[0x0][0x238] ;  /* 0x00008e00ff667b82 */ /* 0x000f620000000800 */
[----:B------:R-:W-:Y:S01]  /*0d80*/  IMAD R4, R14, R4, R15 ;  /* 0x000000040e047224 */ /* 0x000fe200078e020f */
[----:B------:R-:W-:Y:S01]  /*0d90*/  IABS R15, R26 ;  /* 0x0000001a000f7213 */ /* 0x000fe20000000000 */
[----:B------:R-:W-:Y:S02]  /*0da0*/  IMAD.MOV R13, RZ, RZ, -R6 ;  /* 0x000000ffff0d7224 */ /* 0x000fe400078e0a06 */
[----:B0-----:R-:W-:Y:S01]  /*0db0*/  IMAD R132, R132, 0x8d, RZ ;  /* 0x0000008d84847824 */ /* 0x001fe200078e02ff */
[----:B------:R-:W-:Y:S01]  /*0dc0*/  ISETP.GT.U32.AND P1, PT, R14, R4, PT ;  /* 0x000000040e00720c */ /* 0x000fe20003f24070 */
[----:B------:R-:W-:Y:S01]  /*0dd0*/  IMAD.HI.U32 R6, R12, R15, RZ ;  /* 0x0000000f0c067227 */ /* 0x000fe200078e00ff */
[----:B------:R-:W0:Y:S02]  /*0de0*/  LDC R104, c[0x0][0x238] ;  /* 0x00008e00ff687b82 */ /* 0x000e240000000800 */
[----:B------:R-:W-:Y:S01]  /*0df0*/  SHF.R.S32.HI R216, RZ, 0x1f, R132 ;  /* 0x0000001fffd87819 */ /* 0x000fe20000011484 */
[--C-:B------:R-:W-:Y:S01]  /*0e00*/  @!P4 IMAD.IADD R7, R7, 0x1, -R14.reuse ;  /* 0x000000010707c824 */ /* 0x100fe200078e0a0e */
[----:B------:R-:W-:Y:S01]  /*0e10*/  ISETP.GE.AND P4, PT, R34, RZ, PT ;  /* 0x000000ff2200720c */ /* 0x000fe20003f86270 */
[----:B------:R-:W-:Y:S01]  /*0e20*/  @!P2 IMAD.IADD R0, R0, 0x1, -R14 ;  /* 0x000000010000a824 */ /* 0x000fe200078e0a0e */
[----:B------:R-:W-:Y:S01]  /*0e30*/  ISETP.GE.AND P2, PT, R92, RZ, PT ;  /* 0x000000ff5c00720c */ /* 0x000fe20003f46270 */
[----:B------:R-:W-:Y:S01]  /*0e40*/  IMAD.MOV R6, RZ, RZ, -R6 ;  /* 0x000000ffff067224 */ /* 0x000fe200078e0a06 */
[----:B------:R-:W-:Y:S01]  /*0e50*/  ISETP.GT.U32.AND P6, PT, R14, R7, PT ;  /* 0x000000070e00720c */ /* 0x000fe20003fc4070 */
[C---:B------:R-:W-:Y:S01]  /*0e60*/  IMAD R10, R25.reuse, R13, R10 ;  /* 0x0000000d190a7224 */ /* 0x040fe200078e020a */
[----:B------:R-:W1:Y:S01]  /*0e70*/  LDC R132, c[0x0][0x238] ;  /* 0x00008e00ff847b82 */ /* 0x000e620000000800 */
[C---:B------:R-:W-:Y:S01]  /*0e80*/  IMAD R13, R25.reuse, R6, R15 ;  /* 0x00000006190d7224 */ /* 0x040fe200078e020f */
[----:B------:R-:W-:Y:S01]  /*0e90*/  IABS R15, R24 ;  /* 0x00000018000f7213 */ /* 0x000fe20000000000 */
[--C-:B------:R-:W-:Y:S01]  /*0ea0*/  @!P1 IMAD.IADD R4, R4, 0x1, -R14.reuse ;  /* 0x0000000104049824 */ /* 0x100fe200078e0a0e */
[----:B------:R-:W-:Y:S01]  /*0eb0*/  ISETP.GT.U32.AND P0, PT, R25, R10, PT ;  /* 0x0000000a1900720c */ /* 0x000fe20003f04070 */
[--C-:B------:R-:W-:Y:S01]  /*0ec0*/  @!P3 IMAD.IADD R5, R5, 0x1, -R14.reuse ;  /* 0x000000010505b824 */ /* 0x100fe200078e0a0e */
[----:B------:R-:W-:Y:S01]  /*0ed0*/  ISETP.GE.AND P3, PT, R26, RZ, PT ;  /* 0x000000ff1a00720c */ /* 0x000fe20003f66270 */
[----:B------:R-:W-:Y:S01]  /*0ee0*/  IMAD.HI.U32 R6, R12, R15, RZ ;  /* 0x0000000f0c067227 */ /* 0x000fe200078e00ff */
[C---:B------:R-:W-:Y:S01]  /*0ef0*/  ISETP.GT.U32.AND P1, PT, R14.reuse, R4, PT ;  /* 0x000000040e00720c */ /* 0x040fe20003f24070 */
[----:B------:R-:W0:Y:S01]  /*0f00*/  LDC R109, c[0x0][0x238] ;  /* 0x00008e00ff6d7b82 */ /* 0x000e220000000800 */
[----:B------:R-:W-:Y:S01]  /*0f10*/  ISETP.GT.U32.AND P5, PT, R14, R5, PT ;  /* 0x000000050e00720c */ /* 0x000fe20003fa4070 */
[----:B------:R-:W-:Y:S01]  /*0f20*/  @!P6 IMAD.IADD R7, R7, 0x1, -R14 ;  /* 0x000000010707e824 */ /* 0x000fe200078e0a0e */
[----:B------:R-:W-:Y:S01]  /*0f30*/  ISETP.GT.U32.AND P6, PT, R25, R13, PT ;  /* 0x0000000d1900720c */ /* 0x000fe20003fc4070 */
[----:B------:R-:W-:Y:S01]  /*0f40*/  @!P2 IMAD.MOV R0, RZ, RZ, -R0 ;  /* 0x000000ffff00a224 */ /* 0x000fe200078e0a00 */
[----:B------:R-:W-:Y:S01]  /*0f50*/  ISETP.GE.AND P2, PT, R89, RZ, PT ;  /* 0x000000ff5900720c */ /* 0x000fe20003f46270 */
[----:B------:R-:W-:Y:S01]  /*0f60*/  IMAD.MOV R6, RZ, RZ, -R6 ;  /* 0x000000ffff067224 */ /* 0x000fe200078e0a06 */
[----:B------:R-:W-:Y:S01]  /*0f70*/  IABS R26, R29 ;  /* 0x0000001d001a7213 */ /* 0x000fe20000000000 */
[----:B------:R-:W-:Y:S01]  /*0f80*/  @!P0 IMAD.IADD R10, R10, 0x1, -R25 ;  /* 0x000000010a0a8824 */ /* 0x000fe200078e0a19 */
[----:B------:R-:W-:Y:S01]  /*0f90*/  SHF.R.S32.HI R92, RZ, 0x1f, R105 ;  /* 0x0000001fff5c7819 */ /* 0x000fe20000011469 */
[----:B------:R-:W-:Y:S01]  /*0fa0*/  IMAD R97, R69, 0xf9, RZ ;  /* 0x000000f945617824 */ /* 0x000fe200078e02ff */
[----:B------:R-:W0:Y:S01]  /*0fb0*/  LDC R111, c[0x0][0x238] ;  /* 0x00008e00ff6f7b82 */ /* 0x000e220000000800 */
[--C-:B------:R-:W-:Y:S01]  /*0fc0*/  @!P1 IMAD.IADD R4, R4, 0x1, -R14.reuse ;  /* 0x0000000104049824 */ /* 0x100fe200078e0a0e */
[----:B------:R-:W-:Y:S01]  /*0fd0*/  ISETP.GE.AND P1, PT, R91, RZ, PT ;  /* 0x000000ff5b00720c */ /* 0x000fe20003f26270 */
[----:B------:R-:W-:Y:S01]  /*0fe0*/  @!P5 IMAD.IADD R5, R5, 0x1, -R14 ;  /* 0x000000010505d824 */ /* 0x000fe200078e0a0e */
[----:B------:R-:W-:Y:S01]  /*0ff0*/  ISETP.GE.AND P5, PT, R90, RZ, PT ;  /* 0x000000ff5a00720c */ /* 0x000fe20003fa6270 */
[----:B------:R-:W-:Y:S01]  /*1000*/  @!P6 IMAD.IADD R13, R13, 0x1, -R25 ;  /* 0x000000010d0de824 */ /* 0x000fe200078e0a19 */
[C---:B------:R-:W-:Y:S01]  /*1010*/  ISETP.GT.U32.AND P0, PT, R25.reuse, R10, PT ;  /* 0x0000000a1900720c */ /* 0x040fe20003f04070 */
[----:B------:R-:W-:Y:S01]  /*1020*/  @!P2 IMAD.MOV R7, RZ, RZ, -R7 ;  /* 0x000000ffff07a224 */ /* 0x000fe200078e0a07 */
[----:B------:R-:W-:Y:S01]  /*1030*/  SHF.R.S32.HI R84, RZ, 0x1f, R97 ;  /* 0x0000001fff547819 */ /* 0x000fe20000011461 */
[----:B------:R-:W-:Y:S01]  /*1040*/  IMAD.HI.U32 R14, R12, R16, RZ ;  /* 0x000000100c0e7227 */ /* 0x000fe200078e00ff */
[----:B------:R-:W-:Y:S01]  /*1050*/  ISETP.GT.U32.AND P2, PT, R25, R13, PT ;  /* 0x0000000d1900720c */ /* 0x000fe20003f44070 */
[----:B------:R-:W0:Y:S02]  /*1060*/  LDC R114, c[0x0][0x238] ;  /* 0x00008e00ff727b82 */ /* 0x000e240000000800 */
[----:B------:R-:W-:-:S02]  /*1070*/  IMAD.MOV R17, RZ, RZ, -R14 ;  /* 0x000000ffff117224 */ /* 0x000fc400078e0a0e */
[C---:B------:R-:W-:Y:S02]  /*1080*/  IMAD R14, R25.reuse, R6, R15 ;  /* 0x00000006190e7224 */ /* 0x040fe400078e020f */
[C---:B------:R-:W-:Y:S01]  /*1090*/  IMAD R15, R25.reuse, R17, R16 ;  /* 0x00000011190f7224 */ /* 0x040fe200078e0210 */
[----:B------:R-:W-:Y:S01]  /*10a0*/  IABS R16, R20 ;  /* 0x0000001400107213 */ /* 0x000fe20000000000 */
[----:B------:R-:W-:Y:S01]  /*10b0*/  IMAD.MOV.U32 R6, RZ, RZ, R5 ;  /* 0x000000ffff067224 */ /* 0x000fe200078e0005 */
[----:B------:R-:W-:Y:S01]  /*10c0*/  ISETP.GT.U32.AND P6, PT, R25, R14, PT ;  /* 0x0000000e1900720c */ /* 0x000fe20003fc4070 */
[----:B------:R-:W-:Y:S01]  /*10d0*/  @!P1 IMAD.MOV R4, RZ, RZ, -R4 ;  /* 0x000000ffff049224 */ /* 0x000fe200078e0a04 */
[----:B------:R-:W-:Y:S01]  /*10e0*/  LOP3.LUT R5, RZ, R2, RZ, 0x33, !PT ;  /* 0x00000002ff057212 */ /* 0x000fe200078e33ff */
[----:B------:R-:W-:Y:S01]  /*10f0*/  @!P2 IMAD.IADD R13, R13, 0x1, -R25 ;  /* 0x000000010d0da824 */ /* 0x000fe200078e0a19 */
[----:B------:R-:W-:Y:S01]  /*1100*/  IABS R17, R18 ;  /* 0x0000001200117213 */ /* 0x000fe20000000000 */
[----:B------:R-:W-:Y:S01]  /*1110*/  @!P5 IMAD.MOV R6, RZ, RZ, -R6 ;  /* 0x000000ffff06d224 */ /* 0x000fe200078e0a06 */
[----:B------:R-:W-:Y:S01]  /*1120*/  ISETP.NE.AND P5, PT, R2, RZ, PT ;  /* 0x000000ff0200720c */ /* 0x000fe20003fa5270 */
[----:B------:R-:W-:Y:S01]  /*1130*/  @!P3 IMAD.MOV R13, RZ, RZ, -R13 ;  /* 0x000000ffff0db224 */ /* 0x000fe200078e0a0d */
[----:B------:R-:W-:Y:S01]  /*1140*/  ISETP.GT.U32.AND P3, PT, R25, R15, PT ;  /* 0x0000000f1900720c */ /* 0x000fe20003f64070 */
[----:B------:R-:W-:Y:S01]  /*1150*/  IMAD.HI.U32 R2, R12, R16, RZ ;  /* 0x000000100c027227 */ /* 0x000fe200078e00ff */
[C---:B------:R-:W-:Y:S01]  /*1160*/  SEL R37, R5.reuse, R4, !P5 ;  /* 0x0000000405257207 */ /* 0x040fe20006800000 */
[----:B------:R-:W0:Y:S01]  /*1170*/  LDC R117, c[0x0][0x238] ;  /* 0x00008e00ff757b82 */ /* 0x000e220000000800 */
[----:B------:R-:W-:Y:S01]  /*1180*/  IABS R4, R21 ;  /* 0x0000001500047213 */ /* 0x000fe20000000000 */
[--C-:B------:R-:W-:Y:S01]  /*1190*/  @!P6 IMAD.IADD R14, R14, 0x1, -R25.reuse ;  /* 0x000000010e0ee824 */ /* 0x100fe200078e0a19 */
[----:B------:R-:W-:Y:S01]  /*11a0*/  SEL R35, R5, R0, !P5 ;  /* 0x0000000005237207 */ /* 0x000fe20006800000 */
[----:B------:R-:W-:Y:S01]  /*11b0*/  IMAD.MOV R2, RZ, RZ, -R2 ;  /* 0x000000ffff027224 */ /* 0x000fe200078e0a02 */
[----:B------:R-:W-:Y:S01]  /*11c0*/  ISETP.GE.AND P2, PT, R18, RZ, PT ;  /* 0x000000ff1200720c */ /* 0x000fe20003f46270 */
[----:B------:R-:W-:Y:S01]  /*11d0*/  IMAD.HI.U32 R0, R12, R4, RZ ;  /* 0x000000040c007227 */ /* 0x000fe200078e00ff */
[----:B------:R-:W-:Y:S01]  /*11e0*/  ISETP.GT.U32.AND P6, PT, R25, R14, PT ;  /* 0x0000000e1900720c */ /* 0x000fe20003fc4070 */
[----:B------:R-:W0:Y:S01]  /*11f0*/  LDC R120, c[0x0][0x238] ;  /* 0x00008e00ff787b82 */ /* 0x000e220000000800 */
[----:B------:R-:W-:Y:S01]  /*1200*/  IABS R18, R22 ;  /* 0x0000001600127213 */ /* 0x000fe20000000000 */
[--C-:B------:R-:W-:Y:S01]  /*1210*/  @!P3 IMAD.IADD R15, R15, 0x1, -R25.reuse ;  /* 0x000000010f0fb824 */ /* 0x100fe200078e0a19 */
[----:B------:R-:W-:Y:S01]  /*1220*/  ISETP.GE.AND P1, PT, R24, RZ, PT ;  /* 0x000000ff1800720c */ /* 0x000fe20003f26270 */
[----:B------:R-:W-:Y:S01]  /*1230*/  IMAD.MOV R0, RZ, RZ, -R0 ;  /* 0x000000ffff007224 */ /* 0x000fe200078e0a00 */
[----:B------:R-:W-:Y:S01]  /*1240*/  SEL R39, R5, R6, !P5 ;  /* 0x0000000605277207 */ /* 0x000fe20006800000 */
[--C-:B------:R-:W-:Y:S01]  /*1250*/  @!P0 IMAD.IADD R10, R10, 0x1, -R25.reuse ;  /* 0x000000010a0a8824 */ /* 0x100fe200078e0a19 */
[C---:B------:R-:W-:Y:S01]  /*1260*/  ISETP.GT.U32.AND P3, PT, R25.reuse, R15, PT ;  /* 0x0000000f1900720c */ /* 0x040fe20003f64070 */
[----:B------:R-:W-:Y:S01]  /*1270*/  IMAD R0, R25, R0, R4 ;  /* 0x0000000019007224 */ /* 0x000fe200078e0204 */
[----:B------:R-:W-:Y:S01]  /*1280*/  ISETP.GE.AND P0, PT, R23, RZ, PT ;  /* 0x000000ff1700720c */ /* 0x000fe20003f06270 */
[----:B------:R-:W-:Y:S01]  /*1290*/  IMAD R2, R25, R2, R16 ;  /* 0x0000000219027224 */ /* 0x000fe200078e0210 */
[----:B------:R-:W-:Y:S01]  /*12a0*/  SEL R5, R5, R7, !P5 ;  /* 0x0000000705057207 */ /* 0x000fe20006800000 */
[--C-:B------:R-:W-:Y:S01]  /*12b0*/  @!P6 IMAD.IADD R14, R14, 0x1, -R25.reuse ;  /* 0x000000010e0ee824 */ /* 0x100fe200078e0a19 */
[----:B------:R-:W-:Y:S01]  /*12c0*/  ISETP.GT.U32.AND P6, PT, R25, R0, PT ;  /* 0x000000001900720c */ /* 0x000fe20003fc4070 */
[----:B------:R-:W-:Y:S01]  /*12d0*/  @!P4 IMAD.MOV R10, RZ, RZ, -R10 ;  /* 0x000000ffff0ac224 */ /* 0x000fe200078e0a0a */
[----:B------:R-:W-:Y:S01]  /*12e0*/  ISETP.GE.AND P4, PT, R20, RZ, PT ;  /* 0x000000ff1400720c */ /* 0x000fe20003f86270 */
[C---:B------:R-:W-:Y:S01]  /*12f0*/  IMAD.HI.U32 R4, R12.reuse, R17, RZ ;  /* 0x000000110c047227 */ /* 0x040fe200078e00ff */
[----:B------:R-:W-:Y:S01]  /*1300*/  IABS R20, R33 ;  /* 0x0000002100147213 */ /* 0x000fe20000000000 */
[----:B------:R-:W0:Y:S01]  /*1310*/  LDC R123, c[0x0][0x238] ;  /* 0x00008e00ff7b7b82 */ /* 0x000e220000000800 */
[----:B------:R-:W-:Y:S01]  /*1320*/  ISETP.GE.AND P5, PT, R21, RZ, PT ;  /* 0x000000ff1500720c */ /* 0x000fe20003fa6270 */
[----:B------:R-:W-:Y:S01]  /*1330*/  @!P3 IMAD.IADD R15, R15, 0x1, -R25 ;  /* 0x000000010f0fb824 */ /* 0x000fe200078e0a19 */
[----:B------:R-:W-:Y:S01]  /*1340*/  ISETP.GT.U32.AND P3, PT, R25, R2, PT ;  /* 0x000000021900720c */ /* 0x000fe20003f64070 */
[----:B------:R-:W-:-:S04]  /*1350*/  IMAD.HI.U32 R6, R12, R18, RZ ;  /* 0x000000120c067227 */ /* 0x000fc800078e00ff */
[----:B------:R-:W-:Y:S01]  /*1360*/  IMAD.MOV R4, RZ, RZ, -R4 ;  /* 0x000000ffff047224 */ /* 0x000fe200078e0a04 */
[----:B------:R-:W0:Y:S01]  /*1370*/  LDC R126, c[0x0][0x238] ;  /* 0x00008e00ff7e7b82 */ /* 0x000e220000000800 */
[----:B------:R-:W-:-:S04]  /*1380*/  IMAD.HI.U32 R7, R12, R20, RZ ;  /* 0x000000140c077227 */ /* 0x000fc800078e00ff */
[----:B------:R-:W-:Y:S02]  /*1390*/  IMAD.MOV R19, RZ, RZ, -R6 ;  /* 0x000000ffff137224 */ /* 0x000fe400078e0a06 */
[C---:B------:R-:W-:Y:S01]  /*13a0*/  IMAD R6, R25.reuse, R4, R17 ;  /* 0x0000000419067224 */ /* 0x040fe200078e0211 */
[----:B------:R-:W0:Y:S01]  /*13b0*/  LDC R128, c[0x0][0x238] ;  /* 0x00008e00ff807b82 */ /* 0x000e220000000800 */
[----:B------:R-:W-:Y:S02]  /*13c0*/  IMAD.MOV R21, RZ, RZ, -R7 ;  /* 0x000000ffff157224 */ /* 0x000fe400078e0a07 */
[----:B------:R-:W-:Y:S01]  /*13d0*/  @!P0 IMAD.MOV R15, RZ, RZ, -R15 ;  /* 0x000000ffff0f8224 */ /* 0x000fe200078e0a0f */
[C---:B------:R-:W-:Y:S01]  /*13e0*/  ISETP.GT.U32.AND P0, PT, R25.reuse, R6, PT ;  /* 0x000000061900720c */ /* 0x040fe20003f04070 */
[--C-:B------:R-:W-:Y:S02]  /*13f0*/  @!P6 IMAD.IADD R0, R0, 0x1, -R25.reuse ;  /* 0x000000010000e824 */ /* 0x100fe400078e0a19 */
[----:B------:R-:W-:Y:S01]  /*1400*/  @!P1 IMAD.MOV R14, RZ, RZ, -R14 ;  /* 0x000000ffff0e9224 */ /* 0x000fe200078e0a0e */
[----:B------:R-:W-:Y:S01]  /*1410*/  ISETP.GE.AND P1, PT, R22, RZ, PT ;  /* 0x000000ff1600720c */ /* 0x000fe20003f26270 */
[C---:B------:R-:W-:Y:S01]  /*1420*/  IMAD R7, R25.reuse, R19, R18 ;  /* 0x0000001319077224 */ /* 0x040fe200078e0212 */
[----:B------:R-:W-:Y:S01]  /*1430*/  IABS R19, R31 ;  /* 0x0000001f00137213 */ /* 0x000fe20000000000 */
[C---:B------:R-:W-:Y:S01]  /*1440*/  IMAD R16, R25.reuse, R21, R20 ;  /* 0x0000001519107224 */ /* 0x040fe200078e0214 */
[----:B------:R-:W-:Y:S01]  /*1450*/  IABS R20, R30 ;  /* 0x0000001e00147213 */ /* 0x000fe20000000000 */
[----:B------:R-:W-:Y:S01]  /*1460*/  @!P3 IMAD.IADD R2, R2, 0x1, -R25 ;  /* 0x000000010202b824 */ /* 0x000fe200078e0a19 */
[----:B------:R-:W-:Y:S01]  /*1470*/  IABS R22, R28 ;  /* 0x0000001c00167213 */ /* 0x000fe20000000000 */
[C---:B------:R-:W-:Y:S01]  /*1480*/  IMAD.HI.U32 R4, R12.reuse, R19, RZ ;  /* 0x000000130c047227 */ /* 0x040fe200078e00ff */
[C---:B------:R-:W-:Y:S01]  /*1490*/  ISETP.GT.U32.AND P6, PT, R25.reuse, R0, PT ;  /* 0x000000001900720c */ /* 0x040fe20003fc4070 */
[----:B------:R-:W0:Y:S01]  /*14a0*/  LDC R133, c[0x0][0x238] ;  /* 0x00008e00ff857b82 */ /* 0x000e220000000800 */
[----:B------:R-:W-:Y:S01]  /*14b0*/  ISETP.GT.U32.AND P3, PT, R25, R2, PT ;  /* 0x000000021900720c */ /* 0x000fe20003f64070 */
[----:B------:R-:W-:-:S04]  /*14c0*/  IMAD.HI.U32 R17, R12, R20, RZ ;  /* 0x000000140c117227 */ /* 0x000fc800078e00ff */
[----:B------:R-:W-:Y:S02]  /*14d0*/  IMAD.HI.U32 R18, R12, R22, RZ ;  /* 0x000000160c127227 */ /* 0x000fe400078e00ff */
[----:B------:R-:W0:Y:S02]  /*14e0*/  LDC R135, c[0x0][0x238] ;  /* 0x00008e00ff877b82 */ /* 0x000e240000000800 */
[----:B------:R-:W-:Y:S02]  /*14f0*/  IMAD.MOV R4, RZ, RZ, -R4 ;  /* 0x000000ffff047224 */ /* 0x000fe400078e0a04 */
[----:B------:R-:W-:Y:S02]  /*1500*/  IMAD.MOV R21, RZ, RZ, -R17 ;  /* 0x000000ffff157224 */ /* 0x000fe400078e0a11 */
[----:B------:R-:W-:Y:S02]  /*1510*/  IMAD.MOV R23, RZ, RZ, -R18 ;  /* 0x000000ffff177224 */ /* 0x000fe400078e0a12 */
[----:B------:R-:W-:Y:S01]  /*1520*/  @!P0 IMAD.IADD R6, R6, 0x1, -R25 ;  /* 0x0000000106068824 */ /* 0x000fe200078e0a19 */
[----:B------:R-:W0:Y:S01]  /*1530*/  LDC R138, c[0x0][0x238] ;  /* 0x00008e00ff8a7b82 */ /* 0x000e220000000800 */
[----:B------:R-:W-:-:S02]  /*1540*/  IMAD R17, R25, R4, R19 ;  /* 0x0000000419117224 */ /* 0x000fc400078e0213 */
[C---:B------:R-:W-:Y:S01]  /*1550*/  IMAD R18, R25.reuse, R21, R20 ;  /* 0x0000001519127224 */ /* 0x040fe200078e0214 */
[----:B------:R-:W-:Y:S01]  /*1560*/  IABS R21, R27 ;  /* 0x0000001b00157213 */ /* 0x000fe20000000000 */
[C---:B------:R-:W-:Y:S01]  /*1570*/  IMAD R19, R25.reuse, R23, R22 ;  /* 0x0000001719137224 */ /* 0x040fe200078e0216 */
[----:B------:R-:W-:Y:S01]  /*1580*/  IABS R23, R32 ;  /* 0x0000002000177213 */ /* 0x000fe20000000000 */
[--C-:B------:R-:W-:Y:S01]  /*1590*/  @!P6 IMAD.IADD R0, R0, 0x1, -R25.reuse ;  /* 0x000000010000e824 */ /* 0x100fe200078e0a19 */
[C---:B------:R-:W-:Y:S01]  /*15a0*/  ISETP.GT.U32.AND P0, PT, R25.reuse, R6, PT ;  /* 0x000000061900720c */ /* 0x040fe20003f04070 */
[----:B------:R-:W-:Y:S01]  /*15b0*/  @!P3 IMAD.IADD R2, R2, 0x1, -R25 ;  /* 0x000000010202b824 */ /* 0x000fe200078e0a19 */
[C---:B------:R-:W-:Y:S01]  /*15c0*/  ISETP.GT.U32.AND P6, PT, R25.reuse, R7, PT ;  /* 0x000000071900720c */ /* 0x040fe20003fc4070 */
[C---:B------:R-:W-:Y:S01]  /*15d0*/  IMAD.HI.U32 R4, R12.reuse, R21, RZ ;  /* 0x000000150c047227 */ /* 0x040fe200078e00ff */
[----:B------:R-:W-:Y:S01]  /*15e0*/  ISETP.GT.U32.AND P3, PT, R25, R17, PT ;  /* 0x000000111900720c */ /* 0x000fe20003f64070 */
[----:B------:R-:W0:Y:S02]  /*15f0*/  LDC R141, c[0x0][0x238] ;  /* 0x00008e00ff8d7b82 */ /* 0x000e240000000800 */
[----:B------:R-:W-:-:S04]  /*1600*/  IMAD.HI.U32 R20, R12, R23, RZ ;  /* 0x000000170c147227 */ /* 0x000fc800078e00ff */
[----:B------:R-:W-:Y:S02]  /*1610*/  IMAD.MOV R22, RZ, RZ, -R4 ;  /* 0x000000ffff167224 */ /* 0x000fe400078e0a04 */
[----:B------:R-:W-:Y:S01]  /*1620*/  @!P5 IMAD.MOV R0, RZ, RZ, -R0 ;  /* 0x000000ffff00d224 */ /* 0x000fe200078e0a00 */
[C---:B------:R-:W-:Y:S01]  /*1630*/  ISETP.GT.U32.AND P5, PT, R25.reuse, R16, PT ;  /* 0x000000101900720c */ /* 0x040fe20003fa4070 */
[----:B------:R-:W-:Y:S01]  /*1640*/  IMAD.MOV R24, RZ, RZ, -R20 ;  /* 0x000000ffff187224 */ /* 0x000fe200078e0a14 */
[----:B------:R-:W0:Y:S01]  /*1650*/  LDC R144, c[0x0][0x238] ;  /* 0x00008e00ff907b82 */ /* 0x000e220000000800 */
[C---:B------:R-:W-:Y:S02]  /*1660*/  IMAD R20, R25.reuse, R22, R21 ;  /* 0x0000001619147224 */ /* 0x040fe400078e0215 */
[----:B------:R-:W-:Y:S01]  /*1670*/  @!P0 IMAD.IADD R6, R6, 0x1, -R25 ;  /* 0x0000000106068824 */ /* 0x000fe200078e0a19 */
[C---:B------:R-:W-:Y:S01]  /*1680*/  ISETP.GT.U32.AND P0, PT, R25.reuse, R18, PT ;  /* 0x000000121900720c */ /* 0x040fe20003f04070 */
[----:B------:R-:W-:-:S02]  /*1690*/  IMAD R21, R25, R24, R23 ;  /* 0x0000001819157224 */ /* 0x000fc400078e0217 */
[--C-:B------:R-:W-:Y:S01]  /*16a0*/  @!P6 IMAD.IADD R7, R7, 0x1, -R25.reuse ;  /* 0x000000010707e824 */ /* 0x100fe200078e0a19 */
[----:B------:R-:W2:Y:S01]  /*16b0*/  LDC R23, c[0x0][0x23c] ;  /* 0x00008f00ff177b82 */ /* 0x000ea20000000800 */
[----:B------:R-:W-:Y:S01]  /*16c0*/  @!P3 IMAD.IADD R17, R17, 0x1, -R25 ;  /* 0x000000011111b824 */ /* 0x000fe200078e0a19 */
[C---:B------:R-:W-:Y:S01]  /*16d0*/  ISETP.GT.U32.AND P3, PT, R25.reuse, R21, PT ;  /* 0x000000151900720c */ /* 0x040fe20003f64070 */
[----:B------:R-:W-:Y:S01]  /*16e0*/  IMAD.HI.U32 R4, R12, R26, RZ ;  /* 0x0000001a0c047227 */ /* 0x000fe200078e00ff */
[----:B------:R-:W-:-:S03]  /*16f0*/  ISETP.GT.U32.AND P6, PT, R25, R7, PT ;  /* 0x000000071900720c */ /* 0x000fc60003fc4070 */
[--C-:B------:R-:W-:Y:S01]  /*1700*/  @!P5 IMAD.IADD R16, R16, 0x1, -R25.reuse ;  /* 0x000000011010d824 */ /* 0x100fe200078e0a19 */
[C---:B------:R-:W-:Y:S01]  /*1710*/  ISETP.GT.U32.AND P5, PT, R25.reuse, R20, PT ;  /* 0x000000141900720c */ /* 0x040fe20003fa4070 */
[----:B------:R-:W-:Y:S01]  /*1720*/  IMAD.MOV R22, RZ, RZ, -R4 ;  /* 0x000000ffff167224 */ /* 0x000fe200078e0a04 */
[----:B------:R-:W0:Y:S01]  /*1730*/  LDC R146, c[0x0][0x238] ;  /* 0x00008e00ff927b82 */ /* 0x000e220000000800 */
[--C-:B------:R-:W-:Y:S01]  /*1740*/  @!P0 IMAD.IADD R18, R18, 0x1, -R25.reuse ;  /* 0x0000000112128824 */ /* 0x100fe200078e0a19 */
[C---:B------:R-:W-:Y:S01]  /*1750*/  ISETP.GT.U32.AND P0, PT, R25.reuse, R16, PT ;  /* 0x000000101900720c */ /* 0x040fe20003f04070 */
[----:B------:R-:W-:Y:S02]  /*1760*/  IMAD.MOV.U32 R4, RZ, RZ, R2 ;  /* 0x000000ffff047224 */ /* 0x000fe400078e0002 */
[----:B------:R-:W-:Y:S01]  /*1770*/  IMAD R2, R25, R22, R26 ;  /* 0x0000001619027224 */ /* 0x000fe200078e021a */
[----:B------:R-:W-:Y:S01]  /*1780*/  IABS R22, R88 ;  /* 0x0000005800167213 */ /* 0x000fe20000000000 */
[--C-:B------:R-:W-:Y:S01]  /*1790*/  @!P3 IMAD.IADD R21, R21, 0x1, -R25.reuse ;  /* 0x000000011515b824 */ /* 0x100fe200078e0a19 */
[----:B------:R-:W0:Y:S01]  /*17a0*/  LDC R148, c[0x0][0x238] ;  /* 0x00008e00ff947b82 */ /* 0x000e220000000800 */
        /* <DEDUP_REMOVED lines=8> */
[----:B------:R-:W-:Y:S01]  /*1830*/  @!P4 IMAD.MOV R4, RZ, RZ, -R4 ;  /* 0x000000ffff04c224 */ /* 0x000fe200078e0a04 */
[C---:B------:R-:W-:Y:S01]  /*1840*/  ISETP.GT.U32.AND P4, PT, R25.reuse, R17, PT ;  /* 0x000000111900720c */ /* 0x040fe20003f84070 */
[----:B------:R-:W-:Y:S02]  /*1850*/  IMAD R22, R25, R12, R22 ;  /* 0x0000000c19167224 */ /* 0x000fe400078e0216 */
[--C-:B------:R-:W-:Y:S01]  /*1860*/  @!P6 IMAD.IADD R19, R19, 0x1, -R25.reuse ;  /* 0x000000011313e824 */ /* 0x100fe200078e0a19 */
[----:B------:R-:W-:Y:S01]  /*1870*/  ISETP.GT.U32.AND P6, PT, R25, R18, PT ;  /* 0x000000121900720c */ /* 0x000fe20003fc4070 */
[--C-:B------:R-:W-:Y:S01]  /*1880*/  @!P3 IMAD.IADD R21, R21, 0x1, -R25.reuse ;  /* 0x000000011515b824 */ /* 0x100fe200078e0a19 */
[C---:B------:R-:W-:Y:S01]  /*1890*/  ISETP.GT.U32.AND P3, PT, R25.reuse, R22, PT ;  /* 0x000000161900720c */ /* 0x040fe20003f64070 */
[--C-:B------:R-:W-:Y:S01]  /*18a0*/  @!P5 IMAD.IADD R20, R20, 0x1, -R25.reuse ;  /* 0x000000011414d824 */ /* 0x100fe200078e0a19 */
[----:B------:R-:W-:Y:S01]  /*18b0*/  ISETP.GT.U32.AND P5, PT, R25, R19, PT ;  /* 0x000000131900720c */ /* 0x000fe20003fa4070 */
[--C-:B------:R-:W-:Y:S01]  /*18c0*/  @!P0 IMAD.IADD R2, R2, 0x1, -R25.reuse ;  /* 0x0000000102028824 */ /* 0x100fe200078e0a19 */
[----:B------:R-:W-:Y:S01]  /*18d0*/  ISETP.GE.AND P0, PT, R27, RZ, PT ;  /* 0x000000ff1b00720c */ /* 0x000fe20003f06270 */
[----:B------:R-:W-:Y:S01]  /*18e0*/  @!P2 IMAD.MOV R6, RZ, RZ, -R6 ;  /* 0x000000ffff06a224 */ /* 0x000fe200078e0a06 */
[----:B------:R-:W-:Y:S01]  /*18f0*/  ISETP.GT.U32.AND P2, PT, R25, R20, PT ;  /* 0x000000141900720c */ /* 0x000fe20003f44070 */
[----:B------:R-:W-:Y:S01]  /*1900*/  @!P4 IMAD.IADD R17, R17, 0x1, -R25 ;  /* 0x000000011111c824 */ /* 0x000fe200078e0a19 */
[----:B------:R-:W-:Y:S01]  /*1910*/  ISETP.GE.AND P4, PT, R33, RZ, PT ;  /* 0x000000ff2100720c */ /* 0x000fe20003f86270 */
[----:B------:R-:W-:Y:S01]  /*1920*/  @!P1 IMAD.MOV R7, RZ, RZ, -R7 ;  /* 0x000000ffff079224 */ /* 0x000fe200078e0a07 */
[----:B------:R-:W-:Y:S01]  /*1930*/  ISETP.GT.U32.AND P1, PT, R25, R2, PT ;  /* 0x000000021900720c */ /* 0x000fe20003f24070 */
[----:B------:R-:W-:Y:S01]  /*1940*/  VIADD R12, R202, 0x20000 ;  /* 0x00020000ca0c7836 */ /* 0x000fe20000000000 */
[----:B------:R-:W-:Y:S01]  /*1950*/  SHF.R.U32.HI R27, RZ, 0x4, R202 ;  /* 0x00000004ff1b7819 */ /* 0x000fe200000116ca */
[--C-:B------:R-:W-:Y:S01]  /*1960*/  @!P3 IMAD.IADD R22, R22, 0x1, -R25.reuse ;  /* 0x000000011616b824 */ /* 0x100fe200078e0a19 */
[----:B------:R-:W3:Y:S01]  /*1970*/  LDC R33, c[0x0][0x240] ;  /* 0x00009000ff217b82 */ /* 0x000ee20000000800 */
[--C-:B------:R-:W-:Y:S01]  /*1980*/  @!P5 IMAD.IADD R19, R19, 0x1, -R25.reuse ;  /* 0x000000011313d824 */ /* 0x100fe200078e0a19 */
[----:B------:R-:W-:Y:S01]  /*1990*/  ISETP.GE.AND P5, PT, R30, RZ, PT ;  /* 0x000000ff1e00720c */ /* 0x000fe20003fa6270 */
[--C-:B------:R-:W-:Y:S01]  /*19a0*/  @!P6 IMAD.IADD R18, R18, 0x1, -R25.reuse ;  /* 0x000000011212e824 */ /* 0x100fe200078e0a19 */
[----:B------:R-:W-:Y:S01]  /*19b0*/  SHF.R.U32.HI R12, RZ, 0x4, R12 ;  /* 0x00000004ff0c7819 */ /* 0x000fe2000001160c */
[--C-:B------:R-:W-:Y:S01]  /*19c0*/  @!P2 IMAD.IADD R20, R20, 0x1, -R25.reuse ;  /* 0x000000011414a824 */ /* 0x100fe200078e0a19 */
[----:B------:R-:W-:Y:S01]  /*19d0*/  ISETP.GE.AND P6, PT, R31, RZ, PT ;  /* 0x000000ff1f00720c */ /* 0x000fe20003fc6270 */
[----:B------:R-:W-:Y:S01]  /*19e0*/  IMAD.MOV.U32 R24, RZ, RZ, RZ ;  /* 0x000000ffff187224 */ /* 0x000fe200078e00ff */
[----:B------:R-:W-:Y:S01]  /*19f0*/  ISETP.GT.U32.AND P3, PT, R25, R22, PT ;  /* 0x000000161900720c */ /* 0x000fe20003f64070 */
[----:B------:R-:W4:Y:S01]  /*1a00*/  LDC.64 R30, c[0x0][0x218] ;  /* 0x00008600ff1e7b82 */ /* 0x000f220000000a00 */
[----:B------:R-:W-:Y:S01]  /*1a10*/  SGXT.U32 R89, R27, 0xe ;  /* 0x0000000e1b59781a */ /* 0x000fe20000000000 */
[----:B------:R-:W-:Y:S01]  /*1a20*/  IMAD.MOV.U32 R26, RZ, RZ, RZ ;  /* 0x000000ffff1a7224 */ /* 0x000fe200078e00ff */
[----:B------:R-:W-:Y:S01]  /*1a30*/  SGXT.U32 R12, R12, 0xe ;  /* 0x0000000e0c0c781a */ /* 0x000fe20000000000 */
[----:B------:R-:W-:Y:S01]  /*1a40*/  @!P4 IMAD.MOV R16, RZ, RZ, -R16 ;  /* 0x000000ffff10c224 */ /* 0x000fe200078e0a10 */
[----:B------:R-:W-:Y:S01]  /*1a50*/  ISETP.GE.AND P2, PT, R28, RZ, PT ;  /* 0x000000ff1c00720c */ /* 0x000fe20003f46270 */
[--C-:B------:R-:W-:Y:S01]  /*1a60*/  @!P1 IMAD.IADD R2, R2, 0x1, -R25.reuse ;  /* 0x0000000102029824 */ /* 0x100fe200078e0a19 */
[----:B------:R-:W-:Y:S01]  /*1a70*/  IADD3 R27, P4, R89, 0x2, RZ ;  /* 0x00000002591b7810 */ /* 0x000fe20007f9e0ff */
[----:B------:R-:W-:Y:S01]  /*1a80*/  @!P5 IMAD.MOV R18, RZ, RZ, -R18 ;  /* 0x000000ffff12d224 */ /* 0x000fe200078e0a12 */
[----:B------:R-:W-:Y:S01]  /*1a90*/  IADD3 R28, P1, R12, 0x2, RZ ;  /* 0x000000020c1c7810 */ /* 0x000fe20007f3e0ff */
[-C--:B--2---:R-:W-:Y:S01]  /*1aa0*/  IMAD R8, R8, R23.reuse, RZ ;  /* 0x0000001708087224 */ /* 0x084fe200078e02ff */
[----:B------:R-:W-:Y:S01]  /*1ab0*/  IADD3.X R24, R24, 0x40000040, RZ, P4, !PT ;  /* 0x4000004018187810 */ /* 0x000fe200027fe4ff */
[----:B------:R-:W-:Y:S01]  /*1ac0*/  @!P3 IMAD.IADD R22, R22, 0x1, -R25 ;  /* 0x000000011616b824 */ /* 0x000fe200078e0a19 */
[----:B------:R-:W-:Y:S01]  /*1ad0*/  IADD3.X R26, R26, 0x40000040, RZ, P1, !PT ;  /* 0x400000401a1a7810 */ /* 0x000fe20000ffe4ff */
[----:B------:R-:W-:Y:S01]  /*1ae0*/  IMAD R11, R11, R23, RZ ;  /* 0x000000170b0b7224 */ /* 0x000fe200078e02ff */
[----:B------:R-:W-:Y:S01]  /*1af0*/  ISETP.GE.AND P4, PT, R32, RZ, PT ;  /* 0x000000ff2000720c */ /* 0x000fe20003f86270 */
[----:B------:R-:W-:Y:S01]  /*1b00*/  @!P6 IMAD.MOV R17, RZ, RZ, -R17 ;  /* 0x000000ffff11e224 */ /* 0x000fe200078e0a11 */
[----:B------:R-:W-:Y:S01]  /*1b10*/  ISETP.GE.AND P1, PT, R29, RZ, PT ;  /* 0x000000ff1d00720c */ /* 0x000fe20003f26270 */
[----:B------:R-:W-:Y:S01]  /*1b20*/  @!P2 IMAD.MOV R19, RZ, RZ, -R19 ;  /* 0x000000ffff13a224 */ /* 0x000fe200078e0a13 */
[----:B------:R-:W-:Y:S01]  /*1b30*/  ISETP.GE.AND P5, PT, R88, RZ, PT ;  /* 0x000000ff5800720c */ /* 0x000fe20003fa6270 */
[----:B------:R-:W-:Y:S01]  /*1b40*/  @!P0 IMAD.MOV R20, RZ, RZ, -R20 ;  /* 0x000000ffff148224 */ /* 0x000fe200078e0a14 */
[----:B------:R-:W-:Y:S01]  /*1b50*/  ISETP.NE.AND P3, PT, R3, RZ, PT ;  /* 0x000000ff0300720c */ /* 0x000fe20003f65270 */
[----:B-1----:R-:W-:Y:S01]  /*1b60*/  IMAD R132, R132, 0x89, RZ ;  /* 0x0000008984847824 */ /* 0x002fe200078e02ff */
[----:B------:R-:W-:Y:S01]  /*1b70*/  LOP3.LUT R3, RZ, R3, RZ, 0x33, !PT ;  /* 0x00000003ff037212 */ /* 0x000fe200078e33ff */
[C---:B------:R-:W-:Y:S01]  /*1b80*/  IMAD R81, R69.reuse, 0xf7, RZ ;  /* 0x000000f745517824 */ /* 0x040fe200078e02ff */
[----:B------:R-:W-:Y:S01]  /*1b90*/  R2UR UR5, R24 ;  /* 0x00000000180572ca */ /* 0x000fe200000e0000 */
[----:B------:R-:W-:Y:S01]  /*1ba0*/  IMAD R73, R69, 0xf6, RZ ;  /* 0x000000f645497824 */ /* 0x000fe200078e02ff */
[----:B------:R-:W1:Y:S01]  /*1bb0*/  LDC R24, c[0x0][0x234] ;  /* 0x00008d00ff187b82 */ /* 0x000e620000000800 */
[----:B------:R-:W-:Y:S01]  /*1bc0*/  R2UR UR34, R12 ;  /* 0x000000000c2272ca */ /* 0x000fe200000e0000 */
[----:B------:R-:W-:Y:S01]  /*1bd0*/  IMAD.MOV.U32 R12, RZ, RZ, R2 ;  /* 0x000000ffff0c7224 */ /* 0x000fe200078e0002 */
[C---:B------:R-:W-:Y:S01]  /*1be0*/  SEL R10, R3.reuse, R10, !P3 ;  /* 0x0000000a030a7207 */ /* 0x040fe20005800000 */
[----:B------:R-:W-:Y:S01]  /*1bf0*/  @!P4 IMAD.MOV R21, RZ, RZ, -R21 ;  /* 0x000000ffff15c224 */ /* 0x000fe200078e0a15 */
[----:B------:R-:W-:Y:S01]  /*1c00*/  SEL R2, R3, R0, !P3 ;  /* 0x0000000003027207 */ /* 0x000fe20005800000 */
[----:B------:R-:W-:Y:S01]  /*1c10*/  @!P1 IMAD.MOV R12, RZ, RZ, -R12 ;  /* 0x000000ffff0c9224 */ /* 0x000fe200078e0a0c */
[----:B------:R-:W-:Y:S01]  /*1c20*/  R2UR UR4, R27 ;  /* 0x000000001b0472ca */ /* 0x000fe200000e0000 */
[----:B------:R-:W-:Y:S01]  /*1c30*/  @!P5 IMAD.MOV R22, RZ, RZ, -R22 ;  /* 0x000000ffff16d224 */ /* 0x000fe200078e0a16 */
[-C--:B----4-:R-:W-:Y:S01]  /*1c40*/  IADD3 R27, P2, R8, R30.reuse, RZ ;  /* 0x0000001e081b7210 */ /* 0x090fe20007f5e0ff */
[----:B---3--:R-:W-:Y:S01]  /*1c50*/  IMAD R0, R10, R33, RZ ;  /* 0x000000210a007224 */ /* 0x008fe200078e02ff */
[----:B------:R-:W-:Y:S01]  /*1c60*/  SEL R13, R3, R13, !P3 ;  /* 0x0000000d030d7207 */ /* 0x000fe20005800000 */
[-C--:B------:R-:W-:Y:S01]  /*1c70*/  IMAD R2, R2, R33.reuse, RZ ;  /* 0x0000002102027224 */ /* 0x080fe200078e02ff */
[----:B------:R-:W-:Y:S01]  /*1c80*/  IADD3 R23, P6, R11, R30, RZ ;  /* 0x0000001e0b177210 */ /* 0x000fe20007fde0ff */
[----:B------:R-:W-:Y:S01]  /*1c90*/  IMAD R65, R69, 0xf5, RZ ;  /* 0x000000f545417824 */ /* 0x000fe200078e02ff */
[----:B------:R-:W-:Y:S01]  /*1ca0*/  SEL R14, R3, R14, !P3 ;  /* 0x0000000e030e7207 */ /* 0x000fe20005800000 */
[----:B------:R-:W-:Y:S01]  /*1cb0*/  IMAD R13, R13, R33, RZ ;  /* 0x000000210d0d7224 */ /* 0x000fe200078e02ff */
[----:B------:R-:W-:Y:S01]  /*1cc0*/  SEL R15, R3, R15, !P3 ;  /* 0x0000000f030f7207 */ /* 0x000fe20005800000 */
[----:B------:R-:W-:Y:S01]  /*1cd0*/  IMAD R57, R69, 0xf4, RZ ;  /* 0x000000f445397824 */ /* 0x000fe200078e02ff */
[C---:B------:R-:W-:Y:S01]  /*1ce0*/  SEL R4, R3.reuse, R4, !P3 ;  /* 0x0000000403047207 */ /* 0x040fe20005800000 */
[-C--:B------:R-:W-:Y:S01]  /*1cf0*/  IMAD R14, R14, R33.reuse, RZ ;  /* 0x000000210e0e7224 */ /* 0x080fe200078e02ff */
[----:B------:R-:W-:Y:S01]  /*1d00*/  SEL R6, R3, R6, !P3 ;  /* 0x0000000603067207 */ /* 0x000fe20005800000 */
[----:B------:R-:W-:Y:S01]  /*1d10*/  IMAD R15, R15, R33, RZ ;  /* 0x000000210f0f7224 */ /* 0x000fe200078e02ff */
[----:B------:R-:W-:Y:S01]  /*1d20*/  SEL R7, R3, R7, !P3 ;  /* 0x0000000703077207 */ /* 0x000fe20005800000 */
[----:B-1----:R-:W-:Y:S01]  /*1d30*/  IMAD R10, R5, R24, RZ ;  /* 0x00000018050a7224 */ /* 0x002fe200078e02ff */
[C---:B------:R-:W-:Y:S01]  /*1d40*/  SEL R16, R3.reuse, R16, !P3 ;  /* 0x0000001003107207 */ /* 0x040fe20005800000 */
[----:B------:R-:W-:Y:S01]  /*1d50*/  IMAD R4, R4, R33, RZ ;  /* 0x0000002104047224 */ /* 0x000fe200078e02ff */
[----:B------:R-:W-:Y:S01]  /*1d60*/  SEL R17, R3, R17, !P3 ;  /* 0x0000001103117207 */ /* 0x000fe20005800000 */
[----:B------:R-:W-:Y:S01]  /*1d70*/  IMAD R54, R69, 0xf3, RZ ;  /* 0x000000f345367824 */ /* 0x000fe200078e02ff */
[C---:B------:R-:W-:Y:S01]  /*1d80*/  SEL R18, R3.reuse, R18, !P3 ;  /* 0x0000001203127207 */ /* 0x040fe20005800000 */
[----:B------:R-:W-:Y:S01]  /*1d90*/  IMAD R16, R16, R33, RZ ;  /* 0x0000002110107224 */ /* 0x000fe200078e02ff */
[----:B------:R-:W-:Y:S01]  /*1da0*/  SEL R19, R3, R19, !P3 ;  /* 0x0000001303137207 */ /* 0x000fe20005800000 */
[-C--:B------:R-:W-:Y:S01]  /*1db0*/  IMAD R17, R17, R33.reuse, RZ ;  /* 0x0000002111117224 */ /* 0x080fe200078e02ff */
[C---:B------:R-:W-:Y:S01]  /*1dc0*/  SEL R20, R3.reuse, R20, !P3 ;  /* 0x0000001403147207 */ /* 0x040fe20005800000 */
[----:B------:R-:W-:Y:S01]  /*1dd0*/  IMAD R18, R18, R33, RZ ;  /* 0x0000002112127224 */ /* 0x000fe200078e02ff */
[----:B------:R-:W-:Y:S01]  /*1de0*/  SEL R21, R3, R21, !P3 ;  /* 0x0000001503157207 */ /* 0x000fe20005800000 */
[-C--:B------:R-:W-:Y:S01]  /*1df0*/  IMAD R19, R19, R33.reuse, RZ ;  /* 0x0000002113137224 */ /* 0x080fe200078e02ff */
[C---:B------:R-:W-:Y:S01]  /*1e00*/  SEL R12, R3.reuse, R12, !P3 ;  /* 0x0000000c030c7207 */ /* 0x040fe20005800000 */
[-C--:B------:R-:W-:Y:S01]  /*1e10*/  IMAD R20, R20, R33.reuse, RZ ;  /* 0x0000002114147224 */ /* 0x080fe200078e02ff */
[----:B------:R-:W-:Y:S01]  /*1e20*/  SEL R22, R3, R22, !P3 ;  /* 0x0000001603167207 */ /* 0x000fe20005800000 */
[----:B------:R-:W-:Y:S01]  /*1e30*/  IMAD R3, R6, R33, RZ ;  /* 0x0000002106037224 */ /* 0x000fe200078e02ff */
[C---:B------:R-:W-:Y:S01]  /*1e40*/  IADD3 R89, P4, R0.reuse, R27, RZ ;  /* 0x0000001b00597210 */ /* 0x040fe20007f9e0ff */
[----:B------:R-:W-:Y:S01]  /*1e50*/  IMAD R21, R21, R33, RZ ;  /* 0x0000002115157224 */ /* 0x000fe200078e02ff */
[----:B------:R-:W-:Y:S01]  /*1e60*/  IADD3 R88, P3, R0, R23, RZ ;  /* 0x0000001700587210 */ /* 0x000fe20007f7e0ff */
[----:B------:R-:W-:Y:S01]  /*1e70*/  IMAD R12, R12, R33, RZ ;  /* 0x000000210c0c7224 */ /* 0x000fe200078e02ff */
[-C--:B------:R-:W-:Y:S01]  /*1e80*/  LEA.HI.X.SX32 R29, R8, R31.reuse, 0x1, P2 ;  /* 0x0000001f081d7211 */ /* 0x080fe200010f0eff */
[----:B------:R1:W-:Y:S01]  /*1e90*/  STL [R1+0xd34], R89 ;  /* 0x000d345901007387 */ /* 0x0003e20000100800 */
[----:B------:R-:W-:Y:S01]  /*1ea0*/  LEA.HI.X.SX32 R25, R11, R31, 0x1, P6 ;  /* 0x0000001f0b197211 */ /* 0x000fe200030f0eff */
[----:B------:R-:W-:Y:S01]  /*1eb0*/  IMAD R11, R7, R33, RZ ;  /* 0x00000021070b7224 */ /* 0x000fe200078e02ff */
[----:B------:R-:W-:Y:S01]  /*1ec0*/  SHF.R.S32.HI R5, RZ, 0x1f, R0 ;  /* 0x0000001fff057819 */ /* 0x000fe20000011400 */
[----:B------:R2:W-:Y:S01]  /*1ed0*/  STL [R1+0xd3c], R88 ;  /* 0x000d3c5801007387 */ /* 0x0005e20000100800 */
[----:B------:R-:W-:Y:S01]  /*1ee0*/  IADD3 R90, P5, R15, R27, RZ ;  /* 0x0000001b0f5a7210 */ /* 0x000fe20007fbe0ff */
[----:B------:R-:W3:Y:S01]  /*1ef0*/  LDC.64 R30, c[0x0][0x210] ;  /* 0x00008400ff1e7b82 */ /* 0x000ee20000000a00 */
[----:B------:R-:W-:Y:S01]  /*1f00*/  SHF.R.S32.HI R0, RZ, 0x1f, R13 ;  /* 0x0000001fff007819 */ /* 0x000fe2000001140d */
[----:B------:R-:W-:Y:S01]  /*1f10*/  IMAD R22, R22, R33, RZ ;  /* 0x0000002116167224 */ /* 0x000fe200078e02ff */
[----:B------:R-:W-:Y:S01]  /*1f20*/  SHF.R.S32.HI R223, RZ, 0x1f, R132 ;  /* 0x0000001fffdf7819 */ /* 0x000fe20000011484 */
[-C--:B------:R-:W-:Y:S01]  /*1f30*/  IMAD R8, R39, R24.reuse, RZ ;  /* 0x0000001827087224 */ /* 0x080fe200078e02ff */
[----:B-1----:R-:W-:Y:S01]  /*1f40*/  IADD3 R89, P2, R13, R27, RZ ;  /* 0x0000001b0d597210 */ /* 0x002fe20007f5e0ff */
[-C--:B------:R-:W-:Y:S01]  /*1f50*/  IMAD R7, R37, R24.reuse, RZ ;  /* 0x0000001825077224 */ /* 0x080fe200078e02ff */
[----:B------:R-:W-:Y:S01]  /*1f60*/  SHF.R.S32.HI R68, RZ, 0x1f, R81 ;  /* 0x0000001fff447819 */ /* 0x000fe20000011451 */
[----:B------:R-:W1:Y:S01]  /*1f70*/  LDC R132, c[0x0][0x238] ;  /* 0x00008e00ff847b82 */ /* 0x000e620000000800 */
[----:B--2---:R-:W-:Y:S01]  /*1f80*/  IADD3 R88, P1, R13, R23, RZ ;  /* 0x000000170d587210 */ /* 0x004fe20007f3e0ff */
[----:B------:R2:W-:Y:S01]  /*1f90*/  STL [R1+0xd44], R89 ;  /* 0x000d445901007387 */ /* 0x0005e20000100800 */
[----:B------:R-:W-:Y:S01]  /*1fa0*/  SHF.R.S32.HI R13, RZ, 0x1f, R14 ;  /* 0x0000001fff0d7819 */ /* 0x000fe2000001140e */
[----:B------:R-:W-:Y:S01]  /*1fb0*/  IMAD R6, R35, R24, RZ ;  /* 0x0000001823067224 */ /* 0x000fe200078e02ff */
[----:B------:R-:W-:Y:S01]  /*1fc0*/  SHF.R.S32.HI R60, RZ, 0x1f, R73 ;  /* 0x0000001fff3c7819 */ /* 0x000fe20000011449 */
[----:B------:R4:W-:Y:S01]  /*1fd0*/  STL [R1+0xd4c], R88 ;  /* 0x000d4c5801007387 */ /* 0x0009e20000100800 */
[----:B------:R-:W-:Y:S01]  /*1fe0*/  SHF.R.S32.HI R55, RZ, 0x1f, R65 ;  /* 0x0000001fff377819 */ /* 0x000fe20000011441 */
[C---:B------:R-:W-:Y:S01]  /*1ff0*/  IMAD R50, R69.reuse, 0xf2, RZ ;  /* 0x000000f245327824 */ /* 0x040fe200078e02ff */
[----:B------:R-:W-:Y:S01]  /*2000*/  SHF.R.S32.HI R51, RZ, 0x1f, R57 ;  /* 0x0000001fff337819 */ /* 0x000fe20000011439 */
[C---:B------:R-:W-:Y:S01]  /*2010*/  IMAD R48, R69.reuse, 0xf1, RZ ;  /* 0x000000f145307824 */ /* 0x040fe200078e02ff */
[----:B------:R-:W-:Y:S01]  /*2020*/  SHF.R.S32.HI R49, RZ, 0x1f, R54 ;  /* 0x0000001fff317819 */ /* 0x000fe20000011436 */
[C---:B------:R-:W-:Y:S01]  /*2030*/  IMAD R46, R69.reuse, 0xf0, RZ ;  /* 0x000000f0452e7824 */ /* 0x040fe200078e02ff */
[C---:B--2---:R-:W-:Y:S01]  /*2040*/  IADD3 R89, P0, R14.reuse, R27, RZ ;  /* 0x0000001b0e597210 */ /* 0x044fe20007f1e0ff */
[C---:B------:R-:W-:Y:S01]  /*2050*/  IMAD R44, R69.reuse, 0xef, RZ ;  /* 0x000000ef452c7824 */ /* 0x040fe200078e02ff */
[----:B------:R-:W-:Y:S01]  /*2060*/  SHF.R.S32.HI R47, RZ, 0x1f, R50 ;  /* 0x0000001fff2f7819 */ /* 0x000fe20000011432 */
[C---:B------:R-:W-:Y:S01]  /*2070*/  IMAD R42, R69.reuse, 0xee, RZ ;  /* 0x000000ee452a7824 */ /* 0x040fe200078e02ff */
[-C--:B----4-:R-:W-:Y:S01]  /*2080*/  IADD3 R88, P6, R14, R23.reuse, RZ ;  /* 0x000000170e587210 */ /* 0x090fe20007fde0ff */
[----:B------:R-:W-:Y:S01]  /*2090*/  STL [R1+0xd54], R89 ;  /* 0x000d545901007387 */ /* 0x000fe20000100800 */
[----:B------:R-:W-:Y:S01]  /*20a0*/  SHF.R.S32.HI R14, RZ, 0x1f, R15 ;  /* 0x0000001fff0e7819 */ /* 0x000fe2000001140f */
[C---:B------:R-:W-:Y:S01]  /*20b0*/  IMAD R37, R69.reuse, 0xed, RZ ;  /* 0x000000ed45257824 */ /* 0x040fe200078e02ff */
[----:B------:R-:W-:Y:S01]  /*20c0*/  SHF.R.S32.HI R45, RZ, 0x1f, R48 ;  /* 0x0000001fff2d7819 */ /* 0x000fe20000011430 */
[----:B------:R2:W-:Y:S01]  /*20d0*/  STL [R1+0xd5c], R88 ;  /* 0x000d5c5801007387 */ /* 0x0005e20000100800 */
[----:B------:R-:W-:Y:S01]  /*20e0*/  SHF.R.S32.HI R43, RZ, 0x1f, R46 ;  /* 0x0000001fff2b7819 */ /* 0x000fe2000001142e */
[----:B-1----:R-:W-:Y:S01]  /*20f0*/  IMAD R132, R132, 0x85, RZ ;  /* 0x0000008584847824 */ /* 0x002fe200078e02ff */
[----:B------:R-:W-:Y:S01]  /*2100*/  SHF.R.S32.HI R40, RZ, 0x1f, R44 ;  /* 0x0000001fff287819 */ /* 0x000fe2000001142c */
[----:B------:R-:W-:Y:S01]  /*2110*/  STL [R1+0xd64], R90 ;  /* 0x000d645a01007387 */ /* 0x000fe20000100800 */
[----:B------:R-:W-:Y:S01]  /*2120*/  SHF.R.S32.HI R32, RZ, 0x1f, R42 ;  /* 0x0000001fff207819 */ /* 0x000fe2000001142a */
[C---:B------:R-:W-:Y:S01]  /*2130*/  IMAD R34, R69.reuse, 0xe4, RZ ;  /* 0x000000e445227824 */ /* 0x040fe200078e02ff */
[----:B------:R-:W-:Y:S01]  /*2140*/  SHF.R.S32.HI R230, RZ, 0x1f, R132 ;  /* 0x0000001fffe67819 */ /* 0x000fe20000011484 */
[----:B------:R-:W-:Y:S01]  /*2150*/  IMAD R36, R69, 0xe3, RZ ;  /* 0x000000e345247824 */ /* 0x000fe200078e02ff */
[----:B------:R-:W1:Y:S01]  /*2160*/  LDC R132, c[0x0][0x238] ;  /* 0x00008e00ff847b82 */ /* 0x000e620000000800 */
[----:B--2---:R-:W-:Y:S01]  /*2170*/  IMAD.X R88, R5, 0x1, R29, P4 ;  /* 0x0000000105587824 */ /* 0x004fe200020e061d */
[----:B------:R-:W-:Y:S01]  /*2180*/  IADD3 R89, P4, R15, R23, RZ ;  /* 0x000000170f597210 */ /* 0x000fe20007f9e0ff */
[C---:B------:R-:W-:Y:S01]  /*2190*/  IMAD R56, R69.reuse, 0xe2, RZ ;  /* 0x000000e245387824 */ /* 0x040fe200078e02ff */
[----:B------:R-:W-:Y:S01]  /*21a0*/  SHF.R.S32.HI R15, RZ, 0x1f, R2 ;  /* 0x0000001fff0f7819 */ /* 0x000fe20000011402 */
[C---:B------:R-:W-:Y:S01]  /*21b0*/  IMAD R59, R69.reuse, 0xe1, RZ ;  /* 0x000000e1453b7824 */ /* 0x040fe200078e02ff */
[----:B------:R2:W-:Y:S01]  /*21c0*/  STL [R1+0xd30], R88 ;  /* 0x000d305801007387 */ /* 0x0005e20000100800 */
[----:B------:R-:W-:Y:S01]  /*21d0*/  SHF.R.S32.HI R24, RZ, 0x1f, R37 ;  /* 0x0000001fff187819 */ /* 0x000fe20000011425 */
[C---:B------:R-:W-:Y:S01]  /*21e0*/  IMAD R62, R69.reuse, 0xe0, RZ ;  /* 0x000000e0453e7824 */ /* 0x040fe200078e02ff */
[----:B------:R-:W-:Y:S01]  /*21f0*/  R2UR UR7, R26 ;  /* 0x000000001a0772ca */ /* 0x000fe200000e0000 */
[----:B------:R4:W-:Y:S01]  /*2200*/  STL [R1+0xd6c], R89 ;  /* 0x000d6c5901007387 */ /* 0x0009e20000100800 */
[----:B------:R-:W-:Y:S01]  /*2210*/  SHF.R.S32.HI R26, RZ, 0x1f, R59 ;  /* 0x0000001fff1a7819 */ /* 0x000fe2000001143b */
[----:B------:R-:W-:Y:S01]  /*2220*/  IMAD R66, R69, 0xdf, RZ ;  /* 0x000000df45427824 */ /* 0x000fe200078e02ff */
[----:B------:R-:W-:Y:S01]  /*2230*/  R2UR UR6, R28 ;  /* 0x000000001c0672ca */ /* 0x000fe200000e0000 */
[----:B------:R-:W-:Y:S01]  /*2240*/  IMAD R71, R71, 0xdd, RZ ;  /* 0x000000dd47477824 */ /* 0x000fe200078e02ff */
[----:B------:R-:W-:Y:S01]  /*2250*/  SHF.R.S32.HI R28, RZ, 0x1f, R62 ;  /* 0x0000001fff1c7819 */ /* 0x000fe2000001143e */
[----:B--2---:R-:W-:Y:S01]  /*2260*/  IMAD.X R88, R5, 0x1, R25, P3 ;  /* 0x0000000105587824 */ /* 0x004fe200018e0619 */
[----:B------:R-:W2:Y:S01]  /*2270*/  LDC R90, c[0x0][0x238] ;  /* 0x00008e00ff5a7b82 */ /* 0x000ea20000000800 */
[----:B------:R-:W-:Y:S01]  /*2280*/  IMAD.X R5, R0, 0x1, R29, P2 ;  /* 0x0000000100057824 */ /* 0x000fe200010e061d */
[----:B------:R-:W-:Y:S01]  /*2290*/  SHF.R.S32.HI R35, RZ, 0x1f, R71 ;  /* 0x0000001fff237819 */ /* 0x000fe20000011447 */
[----:B------:R-:W-:Y:S01]  /*22a0*/  IMAD R74, R74, 0xdc, RZ ;  /* 0x000000dc4a4a7824 */ /* 0x000fe200078e02ff */
[----:B----4-:R-:W-:Y:S01]  /*22b0*/  IADD3 R89, P3, R2, R27, RZ ;  /* 0x0000001b02597210 */ /* 0x010fe20007f7e0ff */
[----:B------:R4:W-:Y:S01]  /*22c0*/  STL [R1+0xd38], R88 ;  /* 0x000d385801007387 */ /* 0x0009e20000100800 */
[----:B------:R-:W-:Y:S01]  /*22d0*/  IMAD R78, R78, 0xdb, RZ ;  /* 0x000000db4e4e7824 */ /* 0x000fe200078e02ff */
[----:B------:R-:W-:Y:S01]  /*22e0*/  UIADD3.64 UR10, UR4, 0x1fe, URZ ;  /* 0x000001fe040a7897 */ /* 0x000fe2000fffe03f */
[----:B-1----:R-:W-:Y:S01]  /*22f0*/  IMAD R132, R132, 0x81, RZ ;  /* 0x0000008184847824 */ /* 0x002fe200078e02ff */
[----:B------:R1:W-:Y:S01]  /*2300*/  STL [R1+0xd74], R89 ;  /* 0x000d745901007387 */ /* 0x0003e20000100800 */
[----:B------:R-:W-:Y:S01]  /*2310*/  SHF.R.S32.HI R38, RZ, 0x1f, R74 ;  /* 0x0000001fff267819 */ /* 0x000fe2000001144a */
[----:B------:R-:W-:Y:S01]  /*2320*/  IMAD R80, R80, 0xda, RZ ;  /* 0x000000da50507824 */ /* 0x000fe200078e02ff */
[----:B------:R-:W-:Y:S01]  /*2330*/  SHF.R.S32.HI R39, RZ, 0x1f, R78 ;  /* 0x0000001fff277819 */ /* 0x000fe2000001144e */
[----:B------:R5:W-:Y:S01]  /*2340*/  STL [R1+0xd40], R5 ;  /* 0x000d400501007387 */ /* 0x000be20000100800 */
[----:B------:R-:W-:Y:S01]  /*2350*/  SHF.R.S32.HI R238, RZ, 0x1f, R132 ;  /* 0x0000001fffee7819 */ /* 0x000fe20000011484 */
[----:B------:R-:W-:Y:S01]  /*2360*/  IMAD R83, R83, 0xd9, RZ ;  /* 0x000000d953537824 */ /* 0x000fe200078e02ff */
[----:B----4-:R-:W-:Y:S01]  /*2370*/  IADD3 R88, P2, R2, R23, RZ ;  /* 0x0000001702587210 */ /* 0x010fe20007f5e0ff */
[----:B------:R-:W4:Y:S01]  /*2380*/  LDC R132, c[0x0][0x238] ;  /* 0x00008e00ff847b82 */ /* 0x000f220000000800 */
[----:B------:R-:W-:Y:S01]  /*2390*/  SHF.R.S32.HI R2, RZ, 0x1f, R4 ;  /* 0x0000001fff027819 */ /* 0x000fe20000011404 */
[----:B-1----:R-:W-:Y:S01]  /*23a0*/  IMAD R89, R69, 0xf8, RZ ;  /* 0x000000f845597824 */ /* 0x002fe200078e02ff */
[----:B------:R-:W-:Y:S01]  /*23b0*/  SHF.R.S32.HI R41, RZ, 0x1f, R80 ;  /* 0x0000001fff297819 */ /* 0x000fe20000011450 */
[----:B------:R1:W-:Y:S01]  /*23c0*/  STL [R1+0xd7c], R88 ;  /* 0x000d7c5801007387 */ /* 0x0003e20000100800 */
[----:B------:R-:W-:Y:S01]  /*23d0*/  IMAD R87, R87, 0xd8, RZ ;  /* 0x000000d857577824 */ /* 0x000fe200078e02ff */
[----:B------:R-:W-:Y:S01]  /*23e0*/  SHF.R.S32.HI R58, RZ, 0x1f, R83 ;  /* 0x0000001fff3a7819 */ /* 0x000fe20000011453 */
[----:B-----5:R-:W-:Y:S01]  /*23f0*/  IMAD.X R5, R0, 0x1, R25, P1 ;  /* 0x0000000100057824 */ /* 0x020fe200008e0619 */
[----:B------:R-:W-:Y:S01]  /*2400*/  IADD3 R0, P1, R4, R27, RZ ;  /* 0x0000001b04007210 */ /* 0x000fe20007f3e0ff */
[----:B--2---:R-:W-:Y:S01]  /*2410*/  IMAD R90, R90, 0xd7, RZ ;  /* 0x000000d75a5a7824 */ /* 0x004fe200078e02ff */
[----:B------:R-:W-:Y:S01]  /*2420*/  SHF.R.S32.HI R76, RZ, 0x1f, R89 ;  /* 0x0000001fff4c7819 */ /* 0x000fe20000011459 */
[----:B------:R-:W-:Y:S01]  /*2430*/  IMAD R93, R93, 0xd6, RZ ;  /* 0x000000d65d5d7824 */ /* 0x000fe200078e02ff */
[----:B------:R2:W-:Y:S01]  /*2440*/  STL [R1+0xd48], R5 ;  /* 0x000d480501007387 */ /* 0x0005e20000100800 */
[----:B------:R-:W-:Y:S01]  /*2450*/  SHF.R.S32.HI R61, RZ, 0x1f, R87 ;  /* 0x0000001fff3d7819 */ /* 0x000fe20000011457 */
[----:B-1----:R-:W-:Y:S01]  /*2460*/  IMAD.X R88, R13, 0x1, R29, P0 ;  /* 0x000000010d587824 */ /* 0x002fe200000e061d */
[----:B------:R-:W-:Y:S01]  /*2470*/  SHF.R.S32.HI R63, RZ, 0x1f, R90 ;  /* 0x0000001fff3f7819 */ /* 0x000fe2000001145a */
[----:B------:R1:W-:Y:S01]  /*2480*/  STL [R1+0xd84], R0 ;  /* 0x000d840001007387 */ /* 0x0003e20000100800 */
[----:B------:R-:W-:Y:S01]  /*2490*/  IMAD R95, R95, 0xd5, RZ ;  /* 0x000000d55f5f7824 */ /* 0x000fe200078e02ff */
[----:B------:R-:W-:Y:S01]  /*24a0*/  SHF.R.S32.HI R64, RZ, 0x1f, R93 ;  /* 0x0000001fff407819 */ /* 0x000fe2000001145d */
[----:B------:R-:W-:Y:S01]  /*24b0*/  IMAD R99, R99, 0xd4, RZ ;  /* 0x000000d463637824 */ /* 0x000fe200078e02ff */
[----:B------:R-:W-:Y:S01]  /*24c0*/  STL [R1+0xd50], R88 ;  /* 0x000d505801007387 */ /* 0x000fe20000100800 */
[----:B------:R-:W-:Y:S01]  /*24d0*/  IMAD R102, R102, 0xd3, RZ ;  /* 0x000000d366667824 */ /* 0x000fe200078e02ff */
[----:B--2---:R-:W-:Y:S01]  /*24e0*/  IADD3 R5, P0, R4, R23, RZ ;  /* 0x0000001704057210 */ /* 0x004fe20007f1e0ff */
[----:B------:R-:W-:Y:S01]  /*24f0*/  IMAD.X R4, R13, 0x1, R25, P6 ;  /* 0x000000010d047824 */ /* 0x000fe200030e0619 */
[----:B------:R-:W-:Y:S01]  /*2500*/  IADD3 R13, P6, R3, R27, RZ ;  /* 0x0000001b030d7210 */ /* 0x000fe20007fde0ff */
[----:B----4-:R-:W-:Y:S01]  /*2510*/  IMAD R132, R132, 0x7d, RZ ;  /* 0x0000007d84847824 */ /* 0x010fe200078e02ff */
[----:B-1----:R-:W-:Y:S01]  /*2520*/  SHF.R.S32.HI R0, RZ, 0x1f, R3 ;  /* 0x0000001fff007819 */ /* 0x002fe20000011403 */
[----:B------:R1:W-:Y:S01]  /*2530*/  STL [R1+0xd8c], R5 ;  /* 0x000d8c0501007387 */ /* 0x0003e20000100800 */
[----:B------:R-:W-:Y:S01]  /*2540*/  SHF.R.S32.HI R67, RZ, 0x1f, R95 ;  /* 0x0000001fff437819 */ /* 0x000fe2000001145f */
[----:B0-----:R-:W-:Y:S01]  /*2550*/  IMAD R104, R104, 0xd2, RZ ;  /* 0x000000d268687824 */ /* 0x001fe200078e02ff */
[----:B------:R-:W-:Y:S01]  /*2560*/  SHF.R.S32.HI R245, RZ, 0x1f, R132 ;  /* 0x0000001ffff57819 */ /* 0x000fe20000011484 */
[----:B------:R0:W-:Y:S01]  /*2570*/  STL [R1+0xd58], R4 ;  /* 0x000d580401007387 */ /* 0x0001e20000100800 */
[----:B------:R-:W2:Y:S01]  /*2580*/  LDC R132, c[0x0][0x238] ;  /* 0x00008e00ff847b82 */ /* 0x000ea20000000800 */
[----:B------:R-:W-:Y:S01]  /*2590*/  SHF.R.S32.HI R70, RZ, 0x1f, R99 ;  /* 0x0000001fff467819 */ /* 0x000fe20000011463 */
[----:B------:R-:W-:Y:S01]  /*25a0*/  IMAD R109, R109, 0xd1, RZ ;  /* 0x000000d16d6d7824 */ /* 0x000fe200078e02ff */
[----:B------:R4:W-:Y:S01]  /*25b0*/  STL [R1+0xd94], R13 ;  /* 0x000d940d01007387 */ /* 0x0009e20000100800 */
[----:B------:R-:W-:Y:S01]  /*25c0*/  SHF.R.S32.HI R72, RZ, 0x1f, R102 ;  /* 0x0000001fff487819 */ /* 0x000fe20000011466 */
[----:B-1----:R-:W-:Y:S01]  /*25d0*/  IMAD.X R5, R14, 0x1, R29, P5 ;  /* 0x000000010e057824 */ /* 0x002fe200028e061d */
[----:B------:R-:W-:Y:S01]  /*25e0*/  SHF.R.S32.HI R75, RZ, 0x1f, R104 ;  /* 0x0000001fff4b7819 */ /* 0x000fe20000011468 */
[----:B------:R-:W-:Y:S01]  /*25f0*/  IMAD R111, R111, 0xd0, RZ ;  /* 0x000000d06f6f7824 */ /* 0x000fe200078e02ff */
[----:B------:R-:W-:Y:S01]  /*2600*/  SHF.R.S32.HI R77, RZ, 0x1f, R109 ;  /* 0x0000001fff4d7819 */ /* 0x000fe2000001146d */
[----:B------:R-:W-:Y:S01]  /*2610*/  IMAD R114, R114, 0xcf, RZ ;  /* 0x000000cf72727824 */ /* 0x000fe200078e02ff */
[----:B0-----:R-:W-:Y:S01]  /*2620*/  IADD3 R4, P5, R3, R23, RZ ;  /* 0x0000001703047210 */ /* 0x001fe20007fbe0ff */
[----:B------:R0:W-:Y:S01]  /*2630*/  STL [R1+0xd60], R5 ;  /* 0x000d600501007387 */ /* 0x0001e20000100800 */
[----:B------:R-:W-:Y:S01]  /*2640*/  SHF.R.S32.HI R3, RZ, 0x1f, R11 ;  /* 0x0000001fff037819 */ /* 0x000fe2000001140b */
[----:B----4-:R-:W-:Y:S01]  /*2650*/  IMAD.X R13, R15, 0x1, R29, P3 ;  /* 0x000000010f0d7824 */ /* 0x010fe200018e061d */
[----:B------:R-:W-:Y:S01]  /*2660*/  SHF.R.S32.HI R79, RZ, 0x1f, R111 ;  /* 0x0000001fff4f7819 */ /* 0x000fe2000001146f */
[----:B------:R1:W-:Y:S01]  /*2670*/  STL [R1+0xd9c], R4 ;  /* 0x000d9c0401007387 */ /* 0x0003e20000100800 */
[----:B------:R-:W-:Y:S01]  /*2680*/  IMAD R117, R117, 0xce, RZ ;  /* 0x000000ce75757824 */ /* 0x000fe200078e02ff */
[----:B------:R-:W-:Y:S01]  /*2690*/  SHF.R.S32.HI R82, RZ, 0x1f, R114 ;  /* 0x0000001fff527819 */ /* 0x000fe20000011472 */
[----:B------:R-:W-:Y:S01]  /*26a0*/  IMAD R120, R120, 0xcd, RZ ;  /* 0x000000cd78787824 */ /* 0x000fe200078e02ff */
[----:B------:R-:W4:Y:S01]  /*26b0*/  LDC R153, c[0x0][0x238] ;  /* 0x00008e00ff997b82 */ /* 0x000f220000000800 */
[----:B------:R-:W-:Y:S01]  /*26c0*/  IMAD R123, R123, 0xcc, RZ ;  /* 0x000000cc7b7b7824 */ /* 0x000fe200078e02ff */
[----:B------:R-:W-:Y:S01]  /*26d0*/  SHF.R.S32.HI R85, RZ, 0x1f, R117 ;  /* 0x0000001fff557819 */ /* 0x000fe20000011475 */
[----:B0-----:R-:W-:Y:S01]  /*26e0*/  IMAD.X R5, R14, 0x1, R25, P4 ;  /* 0x000000010e057824 */ /* 0x001fe200020e0619 */
[----:B------:R-:W-:Y:S01]  /*26f0*/  SHF.R.S32.HI R86, RZ, 0x1f, R120 ;  /* 0x0000001fff567819 */ /* 0x000fe20000011478 */
[----:B--2---:R-:W-:Y:S01]  /*2700*/  IMAD R132, R132, 0x79, RZ ;  /* 0x0000007984847824 */ /* 0x004fe200078e02ff */
[----:B-1----:R-:W-:Y:S01]  /*2710*/  IADD3 R4, P4, R11, R27, RZ ;  /* 0x0000001b0b047210 */ /* 0x002fe20007f9e0ff */
[----:B------:R-:W-:Y:S01]  /*2720*/  IMAD R126, R126, 0xcb, RZ ;  /* 0x000000cb7e7e7824 */ /* 0x000fe200078e02ff */
[----:B------:R0:W-:Y:S01]  /*2730*/  STL [R1+0xd68], R5 ;  /* 0x000d680501007387 */ /* 0x0001e20000100800 */
[----:B------:R-:W-:Y:S01]  /*2740*/  SHF.R.S32.HI R88, RZ, 0x1f, R123 ;  /* 0x0000001fff587819 */ /* 0x000fe2000001147b */
[----:B------:R-:W-:Y:S01]  /*2750*/  IMAD R128, R128, 0xca, RZ ;  /* 0x000000ca80807824 */ /* 0x000fe200078e02ff */
[----:B------:R-:W-:Y:S01]  /*2760*/  SHF.R.S32.HI R252, RZ, 0x1f, R132 ;  /* 0x0000001ffffc7819 */ /* 0x000fe20000011484 */
[----:B------:R1:W-:Y:S01]  /*2770*/  STL [R1+0xda4], R4 ;  /* 0x000da40401007387 */ /* 0x0003e20000100800 */
[----:B------:R-:W-:Y:S01]  /*2780*/  SHF.R.S32.HI R91, RZ, 0x1f, R126 ;  /* 0x0000001fff5b7819 */ /* 0x000fe2000001147e */
[----:B------:R-:W-:Y:S01]  /*2790*/  IMAD R133, R133, 0xc9, RZ ;  /* 0x000000c985857824 */ /* 0x000fe200078e02ff */
[----:B------:R-:W-:Y:S01]  /*27a0*/  SHF.R.S32.HI R94, RZ, 0x1f, R128 ;  /* 0x0000001fff5e7819 */ /* 0x000fe20000011480 */
[----:B------:R2:W-:Y:S01]  /*27b0*/  STL [R1+0xd70], R13 ;  /* 0x000d700d01007387 */ /* 0x0005e20000100800 */
[----:B------:R-:W-:Y:S01]  /*27c0*/  IMAD R135, R135, 0xc8, RZ ;  /* 0x000000c887877824 */ /* 0x000fe200078e02ff */
[----:B0-----:R-:W-:Y:S01]  /*27d0*/  IADD3 R5, P3, R11, R23, RZ ;  /* 0x000000170b057210 */ /* 0x001fe20007f7e0ff */
[----:B------:R-:W-:Y:S01]  /*27e0*/  IMAD.X R11, R2, 0x1, R29, P1 ;  /* 0x00000001020b7824 */ /* 0x000fe200008e061d */
[----:B------:R-:W-:Y:S01]  /*27f0*/  SHF.R.S32.HI R96, RZ, 0x1f, R133 ;  /* 0x0000001fff607819 */ /* 0x000fe20000011485 */
[----:B------:R-:W-:Y:S01]  /*2800*/  IMAD R138, R138, 0xc7, RZ ;  /* 0x000000c78a8a7824 */ /* 0x000fe200078e02ff */
[----:B-1----:R-:W-:Y:S01]  /*2810*/  SHF.R.S32.HI R4, RZ, 0x1f, R16 ;  /* 0x0000001fff047819 */ /* 0x002fe20000011410 */
[----:B------:R0:W-:Y:S01]  /*2820*/  STL [R1+0xdac], R5 ;  /* 0x000dac0501007387 */ /* 0x0001e20000100800 */
[----:B------:R-:W-:Y:S01]  /*2830*/  SHF.R.S32.HI R98, RZ, 0x1f, R135 ;  /* 0x0000001fff627819 */ /* 0x000fe20000011487 */
[----:B------:R-:W-:Y:S01]  /*2840*/  IMAD R141, R141, 0xc6, RZ ;  /* 0x000000c68d8d7824 */ /* 0x000fe200078e02ff */
[----:B------:R-:W-:Y:S01]  /*2850*/  SHF.R.S32.HI R101, RZ, 0x1f, R138 ;  /* 0x0000001fff657819 */ /* 0x000fe2000001148a */
[----:B--2---:R-:W-:Y:S01]  /*2860*/  IMAD.X R13, R15, 0x1, R25, P2 ;  /* 0x000000010f0d7824 */ /* 0x004fe200010e0619 */
[----:B------:R-:W1:Y:S01]  /*2870*/  LDC R155, c[0x0][0x238] ;  /* 0x00008e00ff9b7b82 */ /* 0x000e620000000800 */
[----:B------:R-:W-:Y:S01]  /*2880*/  IMAD R15, R69, 0xea, RZ ;  /* 0x000000ea450f7824 */ /* 0x000fe200078e02ff */
[----:B------:R-:W-:Y:S01]  /*2890*/  SHF.R.S32.HI R103, RZ, 0x1f, R141 ;  /* 0x0000001fff677819 */ /* 0x000fe2000001148d */
[----:B------:R-:W-:Y:S01]  /*28a0*/  IMAD R144, R144, 0xc5, RZ ;  /* 0x000000c590907824 */ /* 0x000fe200078e02ff */
[----:B------:R2:W-:Y:S01]  /*28b0*/  STL [R1+0xd78], R13 ;  /* 0x000d780d01007387 */ /* 0x0005e20000100800 */
[----:B0-----:R-:W-:Y:S01]  /*28c0*/  IADD3 R5, P2, R16, R27, RZ ;  /* 0x0000001b10057210 */ /* 0x001fe20007f5e0ff */
[----:B------:R-:W-:Y:S01]  /*28d0*/  IMAD R146, R146, 0xc4, RZ ;  /* 0x000000c492927824 */ /* 0x000fe200078e02ff */
[----:B------:R-:W-:Y:S01]  /*28e0*/  UIADD3.64 UR10, UR4, 0x202, URZ ;  /* 0x00000202040a7897 */ /* 0x000fe2000fffe03f */
[----:B------:R-:W-:Y:S01]  /*28f0*/  SHF.R.S32.HI R106, RZ, 0x1f, R144 ;  /* 0x0000001fff6a7819 */ /* 0x000fe20000011490 */
[----:B------:R-:W-:Y:S01]  /*2900*/  IMAD R148, R148, 0xc3, RZ ;  /* 0x000000c394947824 */ /* 0x000fe200078e02ff */
[----:B------:R0:W-:Y:S01]  /*2910*/  STL [R1+0xdb4], R5 ;  /* 0x000db40501007387 */ /* 0x0001e20000100800 */
[----:B------:R-:W-:Y:S01]  /*2920*/  SHF.R.S32.HI R107, RZ, 0x1f, R146 ;  /* 0x0000001fff6b7819 */ /* 0x000fe20000011492 */
[----:B------:R-:W-:Y:S01]  /*2930*/  IMAD R151, R151, 0xc2, RZ ;  /* 0x000000c297977824 */ /* 0x000fe200078e02ff */
[----:B------:R-:W5:Y:S01]  /*2940*/  LDC R157, c[0x0][0x238] ;  /* 0x00008e00ff9d7b82 */ /* 0x000f620000000800 */
[----:B--2---:R-:W-:Y:S01]  /*2950*/  IADD3 R13, P1, R16, R23, RZ ;  /* 0x00000017100d7210 */ /* 0x004fe20007f3e0ff */
[----:B------:R2:W-:Y:S01]  /*2960*/  STL [R1+0xd80], R11 ;  /* 0x000d800b01007387 */ /* 0x0005e20000100800 */
[----:B------:R-:W-:Y:S01]  /*2970*/  SHF.R.S32.HI R110, RZ, 0x1f, R148 ;  /* 0x0000001fff6e7819 */ /* 0x000fe20000011494 */
[----:B----4-:R-:W-:Y:S01]  /*2980*/  IMAD R153, R153, 0xc1, RZ ;  /* 0x000000c199997824 */ /* 0x010fe200078e02ff */
[----:B------:R-:W-:Y:S01]  /*2990*/  SHF.R.S32.HI R112, RZ, 0x1f, R151 ;  /* 0x0000001fff707819 */ /* 0x000fe20000011497 */
[----:B------:R4:W-:Y:S01]  /*29a0*/  STL [R1+0xdbc], R13 ;  /* 0x000dbc0d01007387 */ /* 0x0009e20000100800 */
[----:B0-----:R-:W-:Y:S01]  /*29b0*/  SHF.R.S32.HI R5, RZ, 0x1f, R17 ;  /* 0x0000001fff057819 */ /* 0x001fe20000011411 */
[----:B------:R-:W0:Y:S01]  /*29c0*/  LDC R160, c[0x0][0x238] ;  /* 0x00008e00ffa07b82 */ /* 0x000e220000000800 */
[----:B------:R-:W-:Y:S01]  /*29d0*/  SHF.R.S32.HI R115, RZ, 0x1f, R153 ;  /* 0x0000001fff737819 */ /* 0x000fe20000011499 */
[----:B------:R-:W-:Y:S01]  /*29e0*/  UIADD3.64 UR14, UR4, 0x200, URZ ;  /* 0x00000200040e7897 */ /* 0x000fe2000fffe03f */
[----:B-1----:R-:W-:Y:S01]  /*29f0*/  IMAD R155, R155, 0xc0, RZ ;  /* 0x000000c09b9b7824 */ /* 0x002fe200078e02ff */
[----:B------:R-:W-:Y:S01]  /*2a00*/  UIADD3.64 UR10, UR4, 0x11fe, URZ ;  /* 0x000011fe040a7897 */ /* 0x000fe2000fffe03f */
[----:B--2---:R-:W-:Y:S01]  /*2a10*/  IMAD.X R11, R2, 0x1, R25, P0 ;  /* 0x00000001020b7824 */ /* 0x004fe200000e0619 */
[----:B------:R-:W-:Y:S01]  /*2a20*/  IADD3 R2, P0, R17, R27, RZ ;  /* 0x0000001b11027210 */ /* 0x000fe20007f1e0ff */
[----:B------:R-:W-:Y:S01]  /*2a30*/  UIADD3.64 UR14, UR4, 0x204, URZ ;  /* 0x00000204040e7897 */ /* 0x000fe2000fffe03f */
[----:B----4-:R-:W-:Y:S01]  /*2a40*/  IMAD.X R13, R0, 0x1, R29, P6 ;  /* 0x00000001000d7824 */ /* 0x010fe200030e061d */
[----:B------:R-:W1:Y:S01]  /*2a50*/  LDC R162, c[0x0][0x238] ;  /* 0x00008e00ffa27b82 */ /* 0x000e620000000800 */
[----:B------:R2:W-:Y:S01]  /*2a60*/  STL [R1+0xd88], R11 ;  /* 0x000d880b01007387 */ /* 0x0005e20000100800 */
[----:B------:R-:W-:Y:S01]  /*2a70*/  SHF.R.S32.HI R118, RZ, 0x1f, R155 ;  /* 0x0000001fff767819 */ /* 0x000fe2000001149b */
[----:B------:R-:W-:-:S02]  /*2a80*/  UIADD3.64 UR10, UR4, 0x1202, URZ ;  /* 0x00001202040a7897 */ /* 0x000fc4000fffe03f */
[----:B------:R4:W-:Y:S01]  /*2a90*/  STL [R1+0xdc4], R2 ;  /* 0x000dc40201007387 */ /* 0x0009e20000100800 */
[----:B------:R-:W-:Y:S01]  /*2aa0*/  UIADD3.64 UR14, UR4, 0x1200, URZ ;  /* 0x00001200040e7897 */ /* 0x000fe2000fffe03f */
[----:B-----5:R-:W-:Y:S01]  /*2ab0*/  IMAD R157, R157, 0xbf, RZ ;  /* 0x000000bf9d9d7824 */ /* 0x020fe200078e02ff */
[----:B------:R-:W5:Y:S01]  /*2ac0*/  LDC R164, c[0x0][0x238] ;  /* 0x00008e00ffa47b82 */ /* 0x000f620000000800 */
[----:B------:R3:W-:Y:S01]  /*2ad0*/  STL [R1+0xd90], R13 ;  /* 0x000d900d01007387 */ /* 0x0007e20000100800 */
[----:B------:R-:W-:Y:S01]  /*2ae0*/  UIADD3.64 UR10, UR4, 0x3fe, URZ ;  /* 0x000003fe040a7897 */ /* 0x000fe2000fffe03f */
[----:B--2---:R-:W-:Y:S01]  /*2af0*/  IADD3 R11, P6, R17, R23, RZ ;  /* 0x00000017110b7210 */ /* 0x004fe20007fde0ff */
[----:B------:R-:W-:Y:S01]  /*2b00*/  UIADD3.64 UR14, UR4, 0x1204, URZ ;  /* 0x00001204040e7897 */ /* 0x000fe2000fffe03f */
[----:B------:R-:W-:Y:S01]  /*2b10*/  SHF.R.S32.HI R119, RZ, 0x1f, R157 ;  /* 0x0000001fff777819 */ /* 0x000fe2000001149d */
[----:B------:R-:W-:Y:S01]  /*2b20*/  UIADD3.64 UR10, UR4, 0x402, URZ ;  /* 0x00000402040a7897 */ /* 0x000fe2000fffe03f */
[----:B----4-:R-:W-:Y:S01]  /*2b30*/  SHF.R.S32.HI R2, RZ, 0x1f, R18 ;  /* 0x0000001fff027819 */ /* 0x010fe20000011412 */
[----:B------:R2:W-:Y:S01]  /*2b40*/  STL [R1+0xdcc], R11 ;  /* 0x000dcc0b01007387 */ /* 0x0005e20000100800 */
[----:B0-----:R-:W-:Y:S01]  /*2b50*/  IMAD R160, R160, 0xbe, RZ ;  /* 0x000000bea0a07824 */ /* 0x001fe200078e02ff */
[----:B------:R-:W0:Y:S01]  /*2b60*/  LDC R166, c[0x0][0x238] ;  /* 0x00008e00ffa67b82 */ /* 0x000e220000000800 */
[----:B---3--:R-:W-:Y:S01]  /*2b70*/  IMAD.X R13, R0, 0x1, R25, P5 ;  /* 0x00000001000d7824 */ /* 0x008fe200028e0619 */
[----:B------:R-:W-:Y:S01]  /*2b80*/  IADD3 R0, P5, R18, R27, RZ ;  /* 0x0000001b12007210 */ /* 0x000fe20007fbe0ff */
[----:B------:R-:W-:Y:S01]  /*2b90*/  UIADD3.64 UR14, UR4, 0x400, URZ ;  /* 0x00000400040e7897 */ /* 0x000fe2000fffe03f */
[----:B------:R-:W-:Y:S01]  /*2ba0*/  SHF.R.S32.HI R122, RZ, 0x1f, R160 ;  /* 0x0000001fff7a7819 */ /* 0x000fe200000114a0 */
[----:B------:R-:W-:Y:S01]  /*2bb0*/  UIADD3.64 UR10, UR4, 0x13fe, URZ ;  /* 0x000013fe040a7897 */ /* 0x000fe2000fffe03f */
[----:B------:R3:W-:Y:S01]  /*2bc0*/  STL [R1+0xd98], R13 ;  /* 0x000d980d01007387 */ /* 0x0007e20000100800 */
[----:B-1----:R-:W-:Y:S01]  /*2bd0*/  IMAD R162, R162, 0xbd, RZ ;  /* 0x000000bda2a27824 */ /* 0x002fe200078e02ff */
[----:B------:R-:W1:Y:S01]  /*2be0*/  LDC R169, c[0x0][0x238] ;  /* 0x00008e00ffa97b82 */ /* 0x000e620000000800 */
[C---:B--2---:R-:W-:Y:S01]  /*2bf0*/  IMAD.X R11, R3.reuse, 0x1, R29, P4 ;  /* 0x00000001030b7824 */ /* 0x044fe200020e061d */
[----:B------:R2:W-:Y:S01]  /*2c00*/  STL [R1+0xdd4], R0 ;  /* 0x000dd40001007387 */ /* 0x0005e20000100800 */
[----:B------:R-:W-:Y:S01]  /*2c10*/  UIADD3.64 UR14, UR4, 0x404, URZ ;  /* 0x00000404040e7897 */ /* 0x000fe2000fffe03f */
[----:B------:R-:W-:Y:S01]  /*2c20*/  SHF.R.S32.HI R125, RZ, 0x1f, R162 ;  /* 0x0000001fff7d7819 */ /* 0x000fe200000114a2 */
[----:B------:R-:W-:Y:S01]  /*2c30*/  UIADD3.64 UR10, UR4, 0x1402, URZ ;  /* 0x00001402040a7897 */ /* 0x000fe2000fffe03f */
[----:B------:R4:W-:Y:S01]  /*2c40*/  STL [R1+0xda0], R11 ;  /* 0x000da00b01007387 */ /* 0x0009e20000100800 */
[----:B-----5:R-:W-:Y:S01]  /*2c50*/  IMAD R164, R164, 0xbc, RZ ;  /* 0x000000bca4a47824 */ /* 0x020fe200078e02ff */
[----:B---3--:R-:W-:Y:S01]  /*2c60*/  IADD3 R13, P4, R18, R23, RZ ;  /* 0x00000017120d7210 */ /* 0x008fe20007f9e0ff */
[----:B------:R-:W3:Y:S01]  /*2c70*/  LDC R171, c[0x0][0x238] ;  /* 0x00008e00ffab7b82 */ /* 0x000ee20000000800 */
[----:B------:R-:W-:Y:S01]  /*2c80*/  SHF.R.S32.HI R18, RZ, 0x1f, R34 ;  /* 0x0000001fff127819 */ /* 0x000fe20000011422 */
[----:B------:R-:W-:Y:S01]  /*2c90*/  UIADD3.64 UR14, UR4, 0x1400, URZ ;  /* 0x00001400040e7897 */ /* 0x000fe2000fffe03f */
[----:B--2---:R-:W-:Y:S01]  /*2ca0*/  SHF.R.S32.HI R0, RZ, 0x1f, R19 ;  /* 0x0000001fff007819 */ /* 0x004fe20000011413 */
[----:B------:R2:W-:Y:S01]  /*2cb0*/  STL [R1+0xddc], R13 ;  /* 0x000ddc0d01007387 */ /* 0x0005e20000100800 */
[----:B------:R-:W-:Y:S01]  /*2cc0*/  SHF.R.S32.HI R127, RZ, 0x1f, R164 ;  /* 0x0000001fff7f7819 */ /* 0x000fe200000114a4 */
[----:B------:R-:W-:Y:S01]  /*2cd0*/  UIADD3.64 UR10, UR4, 0x5fe, URZ ;  /* 0x000005fe040a7897 */ /* 0x000fe2000fffe03f */
[----:B----4-:R-:W-:Y:S01]  /*2ce0*/  IMAD.X R11, R3, 0x1, R25, P3 ;  /* 0x00000001030b7824 */ /* 0x010fe200018e0619 */
[----:B------:R-:W-:Y:S01]  /*2cf0*/  IADD3 R3, P3, R19, R27, RZ ;  /* 0x0000001b13037210 */ /* 0x000fe20007f7e0ff */
[----:B0-----:R-:W-:Y:S01]  /*2d00*/  IMAD R166, R166, 0xbb, RZ ;  /* 0x000000bba6a67824 */ /* 0x001fe200078e02ff */
[----:B------:R-:W0:Y:S01]  /*2d10*/  LDC R173, c[0x0][0x238] ;  /* 0x00008e00ffad7b82 */ /* 0x000e220000000800 */
[----:B------:R-:W-:Y:S01]  /*2d20*/  UIADD3.64 UR14, UR4, 0x1404, URZ ;  /* 0x00001404040e7897 */ /* 0x000fe2000fffe03f */
[----:B------:R4:W-:Y:S01]  /*2d30*/  STL [R1+0xda8], R11 ;  /* 0x000da80b01007387 */ /* 0x0009e20000100800 */
[----:B------:R-:W-:Y:S01]  /*2d40*/  UIADD3.64 UR10, UR4, 0x602, URZ ;  /* 0x00000602040a7897 */ /* 0x000fe2000fffe03f */
[C---:B--2---:R-:W-:Y:S01]  /*2d50*/  IMAD.X R13, R4.reuse, 0x1, R29, P2 ;  /* 0x00000001040d7824 */ /* 0x044fe200010e061d */
[----:B------:R-:W-:Y:S01]  /*2d60*/  SHF.R.S32.HI R130, RZ, 0x1f, R166 ;  /* 0x0000001fff827819 */ /* 0x000fe200000114a6 */
[----:B------:R2:W-:Y:S01]  /*2d70*/  STL [R1+0xde4], R3 ;  /* 0x000de40301007387 */ /* 0x0005e20000100800 */
[----:B-1----:R-:W-:Y:S01]  /*2d80*/  IMAD R169, R169, 0xba, RZ ;  /* 0x000000baa9a97824 */ /* 0x002fe200078e02ff */
[----:B------:R-:W1:Y:S01]  /*2d90*/  LDC R175, c[0x0][0x238] ;  /* 0x00008e00ffaf7b82 */ /* 0x000e620000000800 */
[----:B------:R-:W-:Y:S01]  /*2da0*/  UIADD3.64 UR14, UR4, 0x600, URZ ;  /* 0x00000600040e7897 */ /* 0x000fe2000fffe03f */
[----:B------:R5:W-:Y:S01]  /*2db0*/  STL [R1+0xdb0], R13 ;  /* 0x000db00d01007387 */ /* 0x000be20000100800 */
[----:B------:R-:W-:Y:S01]  /*2dc0*/  UIADD3.64 UR10, UR4, 0x604, URZ ;  /* 0x00000604040a7897 */ /* 0x000fe2000fffe03f */
[----:B----4-:R-:W-:Y:S01]  /*2dd0*/  IADD3 R11, P2, R19, R23, RZ ;  /* 0x00000017130b7210 */ /* 0x010fe20007f5e0ff */
[----:B------:R-:W-:Y:S01]  /*2de0*/  IMAD R19, R69, 0xe9, RZ ;  /* 0x000000e945137824 */ /* 0x000fe200078e02ff */
[----:B------:R-:W-:Y:S01]  /*2df0*/  SHF.R.S32.HI R131, RZ, 0x1f, R169 ;  /* 0x0000001fff837819 */ /* 0x000fe200000114a9 */
[----:B---3--:R-:W-:Y:S01]  /*2e00*/  IMAD R171, R171, 0xb9, RZ ;  /* 0x000000b9abab7824 */ /* 0x008fe200078e02ff */
[----:B--2---:R-:W-:Y:S01]  /*2e10*/  SHF.R.S32.HI R3, RZ, 0x1f, R20 ;  /* 0x0000001fff037819 */ /* 0x004fe20000011414 */
[----:B------:R2:W-:Y:S01]  /*2e20*/  STL [R1+0xdec], R11 ;  /* 0x000dec0b01007387 */ /* 0x0005e20000100800 */
[----:B------:R-:W3:Y:S01]  /*2e30*/  LDC R178, c[0x0][0x238] ;  /* 0x00008e00ffb27b82 */ /* 0x000ee20000000800 */
[----:B------:R-:W-:Y:S01]  /*2e40*/  UIADD3.64 UR18, UR4, 0x15fe, URZ ;  /* 0x000015fe04127897 */ /* 0x000fe2000fffe03f */
[----:B-----5:R-:W-:Y:S01]  /*2e50*/  IMAD.X R13, R4, 0x1, R25, P1 ;  /* 0x00000001040d7824 */ /* 0x020fe200008e0619 */
[C---:B------:R-:W-:Y:S01]  /*2e60*/  IADD3 R4, P1, R20.reuse, R27, RZ ;  /* 0x0000001b14047210 */ /* 0x040fe20007f3e0ff */
[----:B------:R-:W-:Y:S01]  /*2e70*/  UIADD3.64 UR14, UR4, 0x1600, URZ ;  /* 0x00001600040e7897 */ /* 0x000fe2000fffe03f */
[----:B------:R-:W-:Y:S01]  /*2e80*/  SHF.R.S32.HI R134, RZ, 0x1f, R171 ;  /* 0x0000001fff867819 */ /* 0x000fe200000114ab */
[----:B0-----:R-:W-:Y:S01]  /*2e90*/  IMAD R173, R173, 0xb8, RZ ;  /* 0x000000b8adad7824 */ /* 0x001fe200078e02ff */
[----:B------:R0:W-:Y:S01]  /*2ea0*/  STL [R1+0xdb8], R13 ;  /* 0x000db80d01007387 */ /* 0x0001e20000100800 */
[----:B------:R-:W4:Y:S01]  /*2eb0*/  LDC R180, c[0x0][0x238] ;  /* 0x00008e00ffb47b82 */ /* 0x000f220000000800 */
[----:B--2---:R-:W-:Y:S01]  /*2ec0*/  IMAD.X R11, R5, 0x1, R29, P0 ;  /* 0x00000001050b7824 */ /* 0x004fe200000e061d */
[----:B------:R-:W-:Y:S01]  /*2ed0*/  UIADD3.64 UR10, UR4, 0x1602, URZ ;  /* 0x00001602040a7897 */ /* 0x000fe2000fffe03f */
[----:B------:R2:W-:Y:S01]  /*2ee0*/  STL [R1+0xdf4], R4 ;  /* 0x000df40401007387 */ /* 0x0005e20000100800 */
[----:B------:R-:W-:Y:S01]  /*2ef0*/  SHF.R.S32.HI R136, RZ, 0x1f, R173 ;  /* 0x0000001fff887819 */ /* 0x000fe200000114ad */
[----:B------:R-:W-:Y:S01]  /*2f00*/  UIADD3.64 UR18, UR4, 0x1604, URZ ;  /* 0x0000160404127897 */ /* 0x000fe2000fffe03f */
[----:B-1----:R-:W-:Y:S01]  /*2f10*/  IMAD R175, R175, 0xb7, RZ ;  /* 0x000000b7afaf7824 */ /* 0x002fe200078e02ff */
[----:B------:R1:W-:Y:S01]  /*2f20*/  STL [R1+0xdc0], R11 ;  /* 0x000dc00b01007387 */ /* 0x0003e20000100800 */
[----:B------:R-:W5:Y:S01]  /*2f30*/  LDC R182, c[0x0][0x238] ;  /* 0x00008e00ffb67b82 */ /* 0x000f620000000800 */
[----:B0-----:R-:W-:Y:S01]  /*2f40*/  IADD3 R13, P0, R20, R23, RZ ;  /* 0x00000017140d7210 */ /* 0x001fe20007f1e0ff */
[----:B------:R-:W-:Y:S01]  /*2f50*/  UIADD3.64 UR14, UR4, 0x7fe, URZ ;  /* 0x000007fe040e7897 */ /* 0x000fe2000fffe03f */
[----:B------:R-:W-:Y:S01]  /*2f60*/  SHF.R.S32.HI R20, RZ, 0x1f, R36 ;  /* 0x0000001fff147819 */ /* 0x000fe20000011424 */
[----:B------:R-:W-:Y:S01]  /*2f70*/  UIADD3.64 UR10, UR4, 0x800, URZ ;  /* 0x00000800040a7897 */ /* 0x000fe2000fffe03f */
[----:B--2---:R-:W-:Y:S01]  /*2f80*/  SHF.R.S32.HI R4, RZ, 0x1f, R21 ;  /* 0x0000001fff047819 */ /* 0x004fe20000011415 */
[----:B------:R0:W-:Y:S01]  /*2f90*/  STL [R1+0xdfc], R13 ;  /* 0x000dfc0d01007387 */ /* 0x0001e20000100800 */
[----:B------:R-:W-:Y:S01]  /*2fa0*/  SHF.R.S32.HI R139, RZ, 0x1f, R175 ;  /* 0x0000001fff8b7819 */ /* 0x000fe200000114af */
[----:B---3--:R-:W-:Y:S01]  /*2fb0*/  IMAD R178, R178, 0xb6, RZ ;  /* 0x000000b6b2b27824 */ /* 0x008fe200078e02ff */
[----:B------:R-:W2:Y:S01]  /*2fc0*/  LDC R184, c[0x0][0x238] ;  /* 0x00008e00ffb87b82 */ /* 0x000ea20000000800 */
[----:B-1----:R-:W-:Y:S01]  /*2fd0*/  IMAD.X R11, R5, 0x1, R25, P6 ;  /* 0x00000001050b7824 */ /* 0x002fe200030e0619 */
[----:B------:R-:W-:Y:S01]  /*2fe0*/  IADD3 R5, P6, R21, R27, RZ ;  /* 0x0000001b15057210 */ /* 0x000fe20007fde0ff */
[----:B------:R-:W-:Y:S01]  /*2ff0*/  UIADD3.64 UR18, UR4, 0x802, URZ ;  /* 0x0000080204127897 */ /* 0x000fe2000fffe03f */
[----:B------:R-:W-:Y:S01]  /*3000*/  SHF.R.S32.HI R140, RZ, 0x1f, R178 ;  /* 0x0000001fff8c7819 */ /* 0x000fe200000114b2 */
[----:B------:R-:W-:Y:S01]  /*3010*/  UIADD3.64 UR14, UR4, 0x804, URZ ;  /* 0x00000804040e7897 */ /* 0x000fe2000fffe03f */
[----:B------:R1:W-:Y:S01]  /*3020*/  STL [R1+0xdc8], R11 ;  /* 0x000dc80b01007387 */ /* 0x0003e20000100800 */
[C---:B0-----:R-:W-:Y:S01]  /*3030*/  IMAD.X R13, R2.reuse, 0x1, R29, P5 ;  /* 0x00000001020d7824 */ /* 0x041fe200028e061d */
[----:B------:R-:W0:Y:S01]  /*3040*/  LDC R187, c[0x0][0x238] ;  /* 0x00008e00ffbb7b82 */ /* 0x000e220000000800 */
[----:B------:R-:W-:Y:S01]  /*3050*/  IMAD.X R2, R2, 0x1, R25, P4 ;  /* 0x0000000102027824 */ /* 0x000fe200020e0619 */
[----:B------:R3:W-:Y:S01]  /*3060*/  STL [R1+0xe04], R5 ;  /* 0x000e040501007387 */ /* 0x0007e20000100800 */
[----:B----4-:R-:W-:Y:S01]  /*3070*/  IMAD R180, R180, 0xb5, RZ ;  /* 0x000000b5b4b47824 */ /* 0x010fe200078e02ff */
[----:B------:R-:W-:-:S02]  /*3080*/  UIADD3.64 UR10, UR4, 0x17fe, URZ ;  /* 0x000017fe040a7897 */ /* 0x000fc4000fffe03f */
[----:B------:R4:W-:Y:S01]  /*3090*/  STL [R1+0xdd0], R13 ;  /* 0x000dd00d01007387 */ /* 0x0009e20000100800 */
[----:B-----5:R-:W-:Y:S01]  /*30a0*/  IMAD R182, R182, 0xb4, RZ ;  /* 0x000000b4b6b67824 */ /* 0x020fe200078e02ff */
[----:B-1----:R-:W-:Y:S01]  /*30b0*/  IADD3 R11, P5, R21, R23, RZ ;  /* 0x00000017150b7210 */ /* 0x002fe20007fbe0ff */
[----:B------:R-:W-:Y:S01]  /*30c0*/  IMAD R21, R69, 0xeb, RZ ;  /* 0x000000eb45157824 */ /* 0x000fe200078e02ff */
[----:B------:R-:W-:Y:S01]  /*30d0*/  SHF.R.S32.HI R143, RZ, 0x1f, R180 ;  /* 0x0000001fff8f7819 */ /* 0x000fe200000114b4 */
[----:B------:R-:W1:Y:S01]  /*30e0*/  LDC R189, c[0x0][0x238] ;  /* 0x00008e00ffbd7b82 */ /* 0x000e620000000800 */
[----:B---3--:R-:W-:Y:S01]  /*30f0*/  SHF.R.S32.HI R5, RZ, 0x1f, R12 ;  /* 0x0000001fff057819 */ /* 0x008fe2000001140c */
[----:B------:R3:W-:Y:S01]  /*3100*/  STL [R1+0xe0c], R11 ;  /* 0x000e0c0b01007387 */ /* 0x0007e20000100800 */
[----:B------:R-:W-:Y:S01]  /*3110*/  SHF.R.S32.HI R145, RZ, 0x1f, R182 ;  /* 0x0000001fff917819 */ /* 0x000fe200000114b6 */
[----:B------:R-:W-:Y:S01]  /*3120*/  UIADD3.64 UR18, UR4, 0x1800, URZ ;  /* 0x0000180004127897 */ /* 0x000fe2000fffe03f */
[----:B----4-:R-:W-:Y:S01]  /*3130*/  IADD3 R13, P4, R12, R27, RZ ;  /* 0x0000001b0c0d7210 */ /* 0x010fe20007f9e0ff */
[----:B------:R4:W-:Y:S01]  /*3140*/  STL [R1+0xdd8], R2 ;  /* 0x000dd80201007387 */ /* 0x0009e20000100800 */
[----:B--2---:R-:W-:Y:S01]  /*3150*/  IMAD R184, R184, 0xb3, RZ ;  /* 0x000000b3b8b87824 */ /* 0x004fe200078e02ff */
[----:B------:R-:W2:Y:S01]  /*3160*/  LDC R191, c[0x0][0x238] ;  /* 0x00008e00ffbf7b82 */ /* 0x000ea20000000800 */
[----:B------:R-:W-:Y:S01]  /*3170*/  UIADD3.64 UR14, UR4, 0x1802, URZ ;  /* 0x00001802040e7897 */ /* 0x000fe2000fffe03f */
[----:B------:R-:W-:Y:S01]  /*3180*/  STL [R1+0xe14], R13 ;  /* 0x000e140d01007387 */ /* 0x000fe20000100800 */
[----:B------:R-:W-:Y:S01]  /*3190*/  UIADD3.64 UR10, UR4, 0x1804, URZ ;  /* 0x00001804040a7897 */ /* 0x000fe2000fffe03f */
[C---:B---3--:R-:W-:Y:S01]  /*31a0*/  IMAD.X R11, R0.reuse, 0x1, R29, P3 ;  /* 0x00000001000b7824 */ /* 0x048fe200018e061d */
[----:B------:R-:W-:Y:S01]  /*31b0*/  SHF.R.S32.HI R147, RZ, 0x1f, R184 ;  /* 0x0000001fff937819 */ /* 0x000fe200000114b8 */
[----:B------:R-:W-:Y:S01]  /*31c0*/  IMAD.X R0, R0, 0x1, R25, P2 ;  /* 0x0000000100007824 */ /* 0x000fe200010e0619 */
[----:B------:R-:W-:Y:S01]  /*31d0*/  UIADD3.64 UR18, UR4, 0x9fe, URZ ;  /* 0x000009fe04127897 */ /* 0x000fe2000fffe03f */
[----:B----4-:R-:W-:Y:S01]  /*31e0*/  IADD3 R2, P3, R12, R23, RZ ;  /* 0x000000170c027210 */ /* 0x010fe20007f7e0ff */
[----:B------:R3:W-:Y:S01]  /*31f0*/  STL [R1+0xde0], R11 ;  /* 0x000de00b01007387 */ /* 0x0007e20000100800 */
[----:B0-----:R-:W-:Y:S01]  /*3200*/  IMAD R187, R187, 0xb2, RZ ;  /* 0x000000b2bbbb7824 */ /* 0x001fe200078e02ff */
[----:B------:R-:W0:Y:S01]  /*3210*/  LDC R193, c[0x0][0x238] ;  /* 0x00008e00ffc17b82 */ /* 0x000e220000000800 */
[----:B------:R-:W-:Y:S01]  /*3220*/  UIADD3.64 UR14, UR4, 0xa00, URZ ;  /* 0x00000a00040e7897 */ /* 0x000fe2000fffe03f */
[----:B------:R4:W-:Y:S01]  /*3230*/  STL [R1+0xe1c], R2 ;  /* 0x000e1c0201007387 */ /* 0x0009e20000100800 */
[----:B------:R-:W-:Y:S01]  /*3240*/  UIADD3.64 UR10, UR4, 0xa02, URZ ;  /* 0x00000a02040a7897 */ /* 0x000fe2000fffe03f */
[----:B------:R-:W-:Y:S01]  /*3250*/  SHF.R.S32.HI R149, RZ, 0x1f, R187 ;  /* 0x0000001fff957819 */ /* 0x000fe200000114bb */
[----:B-1----:R-:W-:Y:S01]  /*3260*/  IMAD R189, R189, 0xb1, RZ ;  /* 0x000000b1bdbd7824 */ /* 0x002fe200078e02ff */
[----:B------:R1:W-:Y:S01]  /*3270*/  STL [R1+0xde8], R0 ;  /* 0x000de80001007387 */ /* 0x0003e20000100800 */
[----:B------:R-:W-:Y:S01]  /*3280*/  UIADD3.64 UR18, UR4, 0xa04, URZ ;  /* 0x00000a0404127897 */ /* 0x000fe2000fffe03f */
[C---:B---3--:R-:W-:Y:S01]  /*3290*/  IADD3 R11, P2, R22.reuse, R27, RZ ;  /* 0x0000001b160b7210 */ /* 0x048fe20007f5e0ff */
[----:B------:R-:W-:Y:S01]  /*32a0*/  IMAD R27, R69, 0xe6, RZ ;  /* 0x000000e6451b7824 */ /* 0x000fe200078e02ff */
[----:B------:R-:W3:Y:S01]  /*32b0*/  LDC R196, c[0x0][0x238] ;  /* 0x00008e00ffc47b82 */ /* 0x000ee20000000800 */
[----:B------:R-:W-:Y:S01]  /*32c0*/  SHF.R.S32.HI R150, RZ, 0x1f, R189 ;  /* 0x0000001fff967819 */ /* 0x000fe200000114bd */
[C---:B----4-:R-:W-:Y:S01]  /*32d0*/  IMAD.X R2, R3.reuse, 0x1, R29, P1 ;  /* 0x0000000103027824 */ /* 0x050fe200008e061d */
[----:B------:R4:W-:Y:S01]  /*32e0*/  STL [R1+0xe24], R11 ;  /* 0x000e240b01007387 */ /* 0x0009e20000100800 */
[----:B------:R-:W-:Y:S01]  /*32f0*/  IMAD.X R3, R3, 0x1, R25, P0 ;  /* 0x0000000103037824 */ /* 0x000fe200000e0619 */
[----:B------:R-:W-:Y:S01]  /*3300*/  SHF.R.S32.HI R14, RZ, 0x1f, R27 ;  /* 0x0000001fff0e7819 */ /* 0x000fe2000001141b */
[----:B--2---:R-:W-:Y:S01]  /*3310*/  IMAD R191, R191, 0xb0, RZ ;  /* 0x000000b0bfbf7824 */ /* 0x004fe200078e02ff */
[----:B-1----:R-:W-:Y:S01]  /*3320*/  IADD3 R0, P1, R22, R23, RZ ;  /* 0x0000001716007210 */ /* 0x002fe20007f3e0ff */
[----:B------:R1:W-:Y:S01]  /*3330*/  STL [R1+0xdf0], R2 ;  /* 0x000df00201007387 */ /* 0x0003e20000100800 */
[----:B------:R-:W-:Y:S01]  /*3340*/  SHF.R.S32.HI R22, RZ, 0x1f, R22 ;  /* 0x0000001fff167819 */ /* 0x000fe20000011416 */
[----:B------:R-:W2:Y:S01]  /*3350*/  LDC R198, c[0x0][0x238] ;  /* 0x00008e00ffc67b82 */ /* 0x000ea20000000800 */
[----:B------:R-:W-:Y:S01]  /*3360*/  SHF.R.S32.HI R23, RZ, 0x1f, R56 ;  /* 0x0000001fff177819 */ /* 0x000fe20000011438 */
[----:B------:R5:W-:Y:S01]  /*3370*/  STL [R1+0xe2c], R0 ;  /* 0x000e2c0001007387 */ /* 0x000be20000100800 */
[----:B----4-:R-:W-:Y:S01]  /*3380*/  SHF.R.S32.HI R11, RZ, 0x1f, R19 ;  /* 0x0000001fff0b7819 */ /* 0x010fe20000011413 */
[----:B0-----:R-:W-:Y:S01]  /*3390*/  IMAD R193, R193, 0xaf, RZ ;  /* 0x000000afc1c17824 */ /* 0x001fe200078e02ff */
[----:B------:R-:W-:Y:S01]  /*33a0*/  SHF.R.S32.HI R152, RZ, 0x1f, R191 ;  /* 0x0000001fff987819 */ /* 0x000fe200000114bf */
[----:B------:R0:W-:Y:S01]  /*33b0*/  STL [R1+0xdf8], R3 ;  /* 0x000df80301007387 */ /* 0x0001e20000100800 */
[----:B------:R-:W-:Y:S01]  /*33c0*/  UIADD3.64 UR14, UR4, 0x19fe, URZ ;  /* 0x000019fe040e7897 */ /* 0x000fe2000fffe03f */
[C---:B-1----:R-:W-:Y:S01]  /*33d0*/  IMAD.X R2, R4.reuse, 0x1, R25, P5 ;  /* 0x0000000104027824 */ /* 0x042fe200028e0619 */
[----:B------:R-:W1:Y:S01]  /*33e0*/  LDC R200, c[0x0][0x238] ;  /* 0x00008e00ffc87b82 */ /* 0x000e620000000800 */
[----:B------:R-:W-:Y:S01]  /*33f0*/  SHF.R.S32.HI R154, RZ, 0x1f, R193 ;  /* 0x0000001fff9a7819 */ /* 0x000fe200000114c1 */
[----:B------:R-:W-:Y:S01]  /*3400*/  UIADD3.64 UR10, UR4, 0x1a00, URZ ;  /* 0x00001a00040a7897 */ /* 0x000fe2000fffe03f */
[--C-:B-----5:R-:W-:Y:S01]  /*3410*/  IMAD.X R0, R4, 0x1, R29.reuse, P6 ;  /* 0x0000000104007824 */ /* 0x120fe200030e061d */
[----:B------:R-:W-:Y:S01]  /*3420*/  UIADD3.64 UR18, UR4, 0x1a02, URZ ;  /* 0x00001a0204127897 */ /* 0x000fe2000fffe03f */
[----:B---3--:R-:W-:Y:S01]  /*3430*/  IMAD R196, R196, 0xae, RZ ;  /* 0x000000aec4c47824 */ /* 0x008fe200078e02ff */
[----:B------:R-:W-:Y:S01]  /*3440*/  UIADD3.64 UR14, UR4, 0x1a04, URZ ;  /* 0x00001a04040e7897 */ /* 0x000fe2000fffe03f */
[----:B0-----:R-:W-:Y:S01]  /*3450*/  IMAD.X R3, R5, 0x1, R29, P4 ;  /* 0x0000000105037824 */ /* 0x001fe200020e061d */
[----:B------:R0:W-:Y:S01]  /*3460*/  STL [R1+0xe00], R0 ;  /* 0x000e000001007387 */ /* 0x0001e20000100800 */
[----:B------:R-:W3:Y:S01]  /*3470*/  LDC R203, c[0x0][0x238] ;  /* 0x00008e00ffcb7b82 */ /* 0x000ee20000000800 */
[----:B------:R-:W-:Y:S01]  /*3480*/  SHF.R.S32.HI R156, RZ, 0x1f, R196 ;  /* 0x0000001fff9c7819 */ /* 0x000fe200000114c4 */
[----:B------:R-:W-:Y:S01]  /*3490*/  UIADD3.64 UR10, UR4, 0xbfe, URZ ;  /* 0x00000bfe040a7897 */ /* 0x000fe2000fffe03f */
[----:B------:R4:W-:Y:S01]  /*34a0*/  STL [R1+0xe08], R2 ;  /* 0x000e080201007387 */ /* 0x0009e20000100800 */
[----:B------:R-:W-:Y:S01]  /*34b0*/  UIADD3.64 UR18, UR4, 0xc00, URZ ;  /* 0x00000c0004127897 */ /* 0x000fe2000fffe03f */
[----:B--2---:R-:W-:-:S02]  /*34c0*/  IMAD R198, R198, 0xad, RZ ;  /* 0x000000adc6c67824 */ /* 0x004fc400078e02ff */
[----:B------:R2:W-:Y:S01]  /*34d0*/  STL [R1+0xe10], R3 ;  /* 0x000e100301007387 */ /* 0x0005e20000100800 */
[----:B------:R-:W5:Y:S01]  /*34e0*/  LDC R206, c[0x0][0x238] ;  /* 0x00008e00ffce7b82 */ /* 0x000f620000000800 */
[----:B0-----:R-:W-:Y:S01]  /*34f0*/  IMAD.X R0, R5, 0x1, R25, P3 ;  /* 0x0000000105007824 */ /* 0x001fe200018e0619 */
[----:B------:R-:W-:Y:S01]  /*3500*/  IADD3 R4, P3, R10, R30, RZ ;  /* 0x0000001e0a047210 */ /* 0x000fe20007f7e0ff */
[----:B------:R-:W-:Y:S01]  /*3510*/  UIADD3.64 UR14, UR4, 0xc02, URZ ;  /* 0x00000c02040e7897 */ /* 0x000fe2000fffe03f */
[----:B------:R-:W-:Y:S01]  /*3520*/  SHF.R.S32.HI R158, RZ, 0x1f, R198 ;  /* 0x0000001fff9e7819 */ /* 0x000fe200000114c6 */
[----:B----4-:R-:W-:Y:S01]  /*3530*/  IMAD.X R2, R22, 0x1, R29, P2 ;  /* 0x0000000116027824 */ /* 0x010fe200010e061d */
[----:B------:R0:W-:Y:S01]  /*3540*/  STL [R1+0xe18], R0 ;  /* 0x000e180001007387 */ /* 0x0001e20000100800 */
[----:B------:R-:W-:Y:S01]  /*3550*/  IADD3 R132, P4, R142, R4, RZ ;  /* 0x000000048e847210 */ /* 0x000fe20007f9e0ff */
[C---:B------:R-:W-:Y:S01]  /*3560*/  IMAD R29, R69.reuse, 0xec, RZ ;  /* 0x000000ec451d7824 */ /* 0x040fe200078e02ff */
[----:B------:R-:W4:Y:S01]  /*3570*/  LDC R208, c[0x0][0x238] ;  /* 0x00008e00ffd07b82 */ /* 0x000f220000000800 */
[----:B--2---:R-:W-:Y:S01]  /*3580*/  IMAD.X R3, R22, 0x1, R25, P1 ;  /* 0x0000000116037824 */ /* 0x004fe200008e0619 */
[----:B------:R2:W-:Y:S01]  /*3590*/  STL [R1+0xe20], R2 ;  /* 0x000e200201007387 */ /* 0x0005e20000100800 */
[C---:B------:R-:W-:Y:S01]  /*35a0*/  IMAD R22, R69.reuse, 0xe8, RZ ;  /* 0x000000e845167824 */ /* 0x040fe200078e02ff */
[----:B------:R-:W-:Y:S01]  /*35b0*/  SHF.R.S32.HI R16, RZ, 0x1f, R29 ;  /* 0x0000001fff107819 */ /* 0x000fe2000001141d */
[----:B------:R-:W-:Y:S01]  /*35c0*/  IMAD R25, R69, 0xe7, RZ ;  /* 0x000000e745197824 */ /* 0x000fe200078e02ff */
[----:B------:R5:W-:Y:S01]  /*35d0*/  STL [R1+0xe28], R3 ;  /* 0x000e280301007387 */ /* 0x000be20000100800 */
[-C--:B0-----:R-:W-:Y:S01]  /*35e0*/  IADD3 R0, P0, R6, R30.reuse, RZ ;  /* 0x0000001e06007210 */ /* 0x081fe20007f1e0ff */
[----:B-1----:R-:W-:Y:S01]  /*35f0*/  IMAD R200, R200, 0xac, RZ ;  /* 0x000000acc8c87824 */ /* 0x002fe200078e02ff */
[----:B------:R-:W-:Y:S01]  /*3600*/  SHF.R.S32.HI R12, RZ, 0x1f, R22 ;  /* 0x0000001fff0c7819 */ /* 0x000fe20000011416 */
[----:B------:R-:W-:Y:S01]  /*3610*/  STL [R1+0x2ed0], R9 ;  /* 0x002ed00901007387 */ /* 0x000fe20000100800 */
[-C--:B------:R-:W-:Y:S01]  /*3620*/  LEA.HI.X.SX32 R5, R6, R31.reuse, 0x1, P0 ;  /* 0x0000001f06057211 */ /* 0x080fe200000f0eff */
[----:B---3--:R-:W-:Y:S01]  /*3630*/  IMAD R203, R203, 0xab, RZ ;  /* 0x000000abcbcb7824 */ /* 0x008fe200078e02ff */
[CC--:B--2---:R-:W-:Y:S01]  /*3640*/  IADD3 R2, P1, R7.reuse, R30.reuse, RZ ;  /* 0x0000001e07027210 */ /* 0x0c4fe20007f3e0ff */
[----:B------:R0:W-:Y:S01]  /*3650*/  STL [R1+0xe34], R132 ;  /* 0x000e348401007387 */ /* 0x0001e20000100800 */
[----:B------:R-:W-:Y:S01]  /*3660*/  SHF.R.S32.HI R13, RZ, 0x1f, R25 ;  /* 0x0000001fff0d7819 */ /* 0x000fe20000011419 */
[----:B-----5:R-:W-:Y:S01]  /*3670*/  IMAD R206, R206, 0xaa, RZ ;  /* 0x000000aacece7824 */ /* 0x020fe200078e02ff */
[C---:B------:R-:W-:Y:S01]  /*3680*/  IADD3 R3, P2, R8.reuse, R30, RZ ;  /* 0x0000001e08037210 */ /* 0x040fe20007f5e0ff */
[----:B------:R-:W1:Y:S01]  /*3690*/  LDC R210, c[0x0][0x238] ;  /* 0x00008e00ffd27b82 */ /* 0x000e620000000800 */
[-C--:B------:R-:W-:Y:S01]  /*36a0*/  LEA.HI.X.SX32 R6, R7, R31.reuse, 0x1, P1 ;  /* 0x0000001f07067211 */ /* 0x080fe200008f0eff */
[----:B------:R-:W-:Y:S01]  /*36b0*/  UIADD3.64 UR10, UR4, 0xc04, URZ ;  /* 0x00000c04040a7897 */ /* 0x000fe2000fffe03f */
[-C--:B------:R-:W-:Y:S01]  /*36c0*/  LEA.HI.X.SX32 R7, R8, R31.reuse, 0x1, P2 ;  /* 0x0000001f08077211 */ /* 0x080fe200010f0eff */
[----:B------:R-:W-:Y:S01]  /*36d0*/  UIADD3.64 UR18, UR4, 0x1bfe, URZ ;  /* 0x00001bfe04127897 */ /* 0x000fe2000fffe03f */
[----:B------:R-:W-:Y:S01]  /*36e0*/  LEA.HI.X.SX32 R8, R10, R31, 0x1, P3 ;  /* 0x0000001f0a087211 */ /* 0x000fe200018f0eff */
[C---:B------:R-:W-:Y:S01]  /*36f0*/  IMAD R31, R69.reuse, 0xe5, RZ ;  /* 0x000000e5451f7824 */ /* 0x040fe200078e02ff */
[----:B0-----:R-:W-:Y:S01]  /*3700*/  IADD3 R132, P6, R142, R3, RZ ;  /* 0x000000038e847210 */ /* 0x001fe20007fde0ff */
[----:B------:R-:W-:Y:S01]  /*3710*/  IMAD R69, R69, 0xde, RZ ;  /* 0x000000de45457824 */ /* 0x000fe200078e02ff */
[----:B------:R-:W-:Y:S01]  /*3720*/  SHF.R.S32.HI R9, RZ, 0x1f, R21 ;  /* 0x0000001fff097819 */ /* 0x000fe20000011415 */
[----:B----4-:R-:W-:Y:S01]  /*3730*/  IMAD R208, R208, 0xa9, RZ ;  /* 0x000000a9d0d07824 */ /* 0x010fe200078e02ff */
[----:B------:R-:W-:Y:S01]  /*3740*/  SHF.R.S32.HI R10, RZ, 0x1f, R15 ;  /* 0x0000001fff0a7819 */ /* 0x000fe2000001140f */
[----:B------:R0:W-:Y:S01]  /*3750*/  STL [R1+0xe3c], R132 ;  /* 0x000e3c8401007387 */ /* 0x0001e20000100800 */
[----:B------:R-:W-:Y:S01]  /*3760*/  SHF.R.S32.HI R17, RZ, 0x1f, R31 ;  /* 0x0000001fff117819 */ /* 0x000fe2000001141f */
[----:B------:R-:W2:Y:S01]  /*3770*/  LDC R213, c[0x0][0x238] ;  /* 0x00008e00ffd57b82 */ /* 0x000ea20000000800 */
[----:B------:R-:W-:Y:S01]  /*3780*/  SHF.R.S32.HI R30, RZ, 0x1f, R66 ;  /* 0x0000001fff1e7819 */ /* 0x000fe20000011442 */
[----:B------:R-:W-:Y:S01]  /*3790*/  UIADD3.64 UR14, UR4, 0x1c00, URZ ;  /* 0x00001c00040e7897 */ /* 0x000fe2000fffe03f */
[----:B------:R-:W-:Y:S01]  /*37a0*/  SHF.R.S32.HI R33, RZ, 0x1f, R69 ;  /* 0x0000001fff217819 */ /* 0x000fe20000011445 */
[----:B------:R-:W-:Y:S01]  /*37b0*/  UIADD3.64 UR10, UR4, 0x1c02, URZ ;  /* 0x00001c02040a7897 */ /* 0x000fe2000fffe03f */
[----:B------:R-:W-:Y:S01]  /*37c0*/  SHF.R.S32.HI R159, RZ, 0x1f, R200 ;  /* 0x0000001fff9f7819 */ /* 0x000fe200000114c8 */
[----:B------:R-:W-:Y:S01]  /*37d0*/  UIADD3.64 UR18, UR4, 0x1c04, URZ ;  /* 0x00001c0404127897 */ /* 0x000fe2000fffe03f */
[----:B------:R-:W-:Y:S01]  /*37e0*/  SHF.R.S32.HI R161, RZ, 0x1f, R203 ;  /* 0x0000001fffa17819 */ /* 0x000fe200000114cb */
[----:B------:R-:W3:Y:S01]  /*37f0*/  LDC R215, c[0x0][0x238] ;  /* 0x00008e00ffd77b82 */ /* 0x000ee20000000800 */
[----:B0-----:R-:W-:Y:S01]  /*3800*/  IADD3 R132, P5, R142, R2, RZ ;  /* 0x000000028e847210 */ /* 0x001fe20007fbe0ff */
[----:B-1----:R-:W-:Y:S01]  /*3810*/  IMAD R210, R210, 0xa8, RZ ;  /* 0x000000a8d2d27824 */ /* 0x002fe200078e02ff */
[----:B------:R-:W-:Y:S01]  /*3820*/  SHF.R.S32.HI R163, RZ, 0x1f, R206 ;  /* 0x0000001fffa37819 */ /* 0x000fe200000114ce */
[----:B------:R-:W-:Y:S01]  /*3830*/  UIADD3.64 UR14, UR4, 0xdfe, URZ ;  /* 0x00000dfe040e7897 */ /* 0x000fe2000fffe03f */
[----:B------:R-:W-:Y:S01]  /*3840*/  SHF.R.S32.HI R165, RZ, 0x1f, R208 ;  /* 0x0000001fffa57819 */ /* 0x000fe200000114d0 */
[----:B------:R0:W-:Y:S01]  /*3850*/  STL [R1+0xe44], R132 ;  /* 0x000e448401007387 */ /* 0x0001e20000100800 */
[----:B------:R-:W-:Y:S01]  /*3860*/  SHF.R.S32.HI R167, RZ, 0x1f, R210 ;  /* 0x0000001fffa77819 */ /* 0x000fe200000114d2 */
[----:B------:R-:W1:Y:S01]  /*3870*/  LDC R217, c[0x0][0x238] ;  /* 0x00008e00ffd97b82 */ /* 0x000e620000000800 */
[----:B------:R-:W-:-:S02]  /*3880*/  UIADD3.64 UR10, UR4, 0xe00, URZ ;  /* 0x00000e00040a7897 */ /* 0x000fc4000fffe03f */
[----:B------:R-:W-:Y:S02]  /*3890*/  UIADD3.64 UR8, UR4, 0x2, URZ ;  /* 0x0000000204087897 */ /* 0x000fe4000fffe03f */
[----:B------:R-:W-:Y:S02]  /*38a0*/  UIADD3.64 UR12, UR4, 0x4, URZ ;  /* 0x00000004040c7897 */ /* 0x000fe4000fffe03f */
[----:B------:R-:W-:Y:S01]  /*38b0*/  UIADD3.64 UR16, UR4, 0xffe, URZ ;  /* 0x00000ffe04107897 */ /* 0x000fe2000fffe03f */
[----:B0-----:R-:W-:Y:S01]  /*38c0*/  SHF.R.S32.HI R132, RZ, 0x1f, R142 ;  /* 0x0000001fff847819 */ /* 0x001fe2000001148e */
[----:B--2---:R-:W-:Y:S01]  /*38d0*/  IMAD R213, R213, 0xa7, RZ ;  /* 0x000000a7d5d57824 */ /* 0x004fe200078e02ff */
[----:B------:R-:W-:Y:S01]  /*38e0*/  IADD3 R142, P2, R142, R0, RZ ;  /* 0x000000008e8e7210 */ /* 0x000fe20007f5e0ff */
[----:B------:R-:W0:Y:S01]  /*38f0*/  LDC R219, c[0x0][0x238] ;  /* 0x00008e00ffdb7b82 */ /* 0x000e220000000800 */
[----:B------:R-:W-:Y:S02]  /*3900*/  UIADD3.64 UR20, UR4, 0x1000, URZ ;  /* 0x0000100004147897 */ /* 0x000fe4000fffe03f */
[----:B------:R-:W-:Y:S01]  /*3910*/  SHF.R.S32.HI R168, RZ, 0x1f, R213 ;  /* 0x0000001fffa87819 */ /* 0x000fe200000114d5 */
[----:B------:R2:W-:Y:S01]  /*3920*/  STL [R1+0xe4c], R142 ;  /* 0x000e4c8e01007387 */ /* 0x0005e20000100800 */
[----:B---3--:R-:W-:Y:S01]  /*3930*/  IMAD R215, R215, 0xa6, RZ ;  /* 0x000000a6d7d77824 */ /* 0x008fe200078e02ff */
[----:B------:R-:W-:-:S02]  /*3940*/  UIADD3.64 UR24, UR4, 0x1002, URZ ;  /* 0x0000100204187897 */ /* 0x000fc4000fffe03f */
[----:B------:R-:W3:Y:S01]  /*3950*/  LDC R221, c[0x0][0x238] ;  /* 0x00008e00ffdd7b82 */ /* 0x000ee20000000800 */
[----:B------:R-:W-:Y:S01]  /*3960*/  UIADD3.64 UR28, UR4, 0x1004, URZ ;  /* 0x00001004041c7897 */ /* 0x000fe2000fffe03f */
[----:B------:R-:W-:Y:S01]  /*3970*/  SHF.R.S32.HI R170, RZ, 0x1f, R215 ;  /* 0x0000001fffaa7819 */ /* 0x000fe200000114d7 */
[----:B------:R-:W-:Y:S01]  /*3980*/  UIADD3.64 UR36, UR4, 0xe02, URZ ;  /* 0x00000e0204247897 */ /* 0x000fe2000fffe03f */
[----:B-1----:R-:W-:Y:S01]  /*3990*/  IMAD R217, R217, 0xa5, RZ ;  /* 0x000000a5d9d97824 */ /* 0x002fe200078e02ff */
[----:B--2---:R-:W-:Y:S01]  /*39a0*/  IADD3 R142, P3, R137, R4, RZ ;  /* 0x00000004898e7210 */ /* 0x004fe20007f7e0ff */
[----:B------:R-:W-:Y:S02]  /*39b0*/  UIADD3.64 UR40, UR4, 0xe04, URZ ;  /* 0x00000e0404287897 */ /* 0x000fe4000fffe03f */
[----:B------:R-:W1:Y:S01]  /*39c0*/  LDC R224, c[0x0][0x238] ;  /* 0x00008e00ffe07b82 */ /* 0x000e620000000800 */
[----:B------:R-:W-:Y:S01]  /*39d0*/  UIADD3.64 UR44, UR4, 0x1dfe, URZ ;  /* 0x00001dfe042c7897 */ /* 0x000fe2000fffe03f */
[----:B------:R-:W-:Y:S01]  /*39e0*/  SHF.R.S32.HI R172, RZ, 0x1f, R217 ;  /* 0x0000001fffac7819 */ /* 0x000fe200000114d9 */
[----:B------:R2:W-:Y:S01]  /*39f0*/  STL [R1+0xe54], R142 ;  /* 0x000e548e01007387 */ /* 0x0005e20000100800 */
[----:B------:R-:W-:-:S02]  /*3a00*/  UIADD3.64 UR48, UR4, 0x1e00, URZ ;  /* 0x00001e0004307897 */ /* 0x000fc4000fffe03f */
[----:B------:R-:W-:Y:S01]  /*3a10*/  UIADD3.64 UR52, UR4, 0x1e02, URZ ;  /* 0x00001e0204347897 */ /* 0x000fe2000fffe03f */
[----:B0-----:R-:W-:Y:S01]  /*3a20*/  IMAD R219, R219, 0xa4, RZ ;  /* 0x000000a4dbdb7824 */ /* 0x001fe200078e02ff */
[----:B------:R-:W0:Y:S01]  /*3a30*/  LDC R226, c[0x0][0x238] ;  /* 0x00008e00ffe27b82 */ /* 0x000e220000000800 */
[----:B------:R-:W-:Y:S02]  /*3a40*/  UIADD3.64 UR56, UR4, 0x1e04, URZ ;  /* 0x00001e0404387897 */ /* 0x000fe4000fffe03f */
[----:B------:R-:W-:Y:S01]  /*3a50*/  UIADD3.64 UR10, UR6, 0x2, URZ ;  /* 0x00000002060a7897 */ /* 0x000fe2000fffe03f */
[----:B--2---:R-:W-:Y:S01]  /*3a60*/  IADD3 R142, P0, R137, R3, RZ ;  /* 0x00000003898e7210 */ /* 0x004fe20007f1e0ff */
[----:B------:R-:W-:Y:S01]  /*3a70*/  UIADD3.64 UR14, UR6, 0x4, URZ ;  /* 0x00000004060e7897 */ /* 0x000fe2000fffe03f */
[----:B------:R-:W-:Y:S01]  /*3a80*/  SHF.R.S32.HI R174, RZ, 0x1f, R219 ;  /* 0x0000001fffae7819 */ /* 0x000fe200000114db */
[----:B---3--:R-:W-:Y:S01]  /*3a90*/  IMAD R221, R221, 0xa3, RZ ;  /* 0x000000a3dddd7824 */ /* 0x008fe200078e02ff */
[----:B------:R-:W2:Y:S01]  /*3aa0*/  LDC R228, c[0x0][0x238] ;  /* 0x00008e00ffe47b82 */ /* 0x000ea20000000800 */
[----:B------:R3:W-:Y:S01]  /*3ab0*/  STL [R1+0xe5c], R142 ;  /* 0x000e5c8e01007387 */ /* 0x0007e20000100800 */
[----:B------:R-:W-:-:S02]  /*3ac0*/  UIADD3.64 UR18, UR6, 0x7e, URZ ;  /* 0x0000007e06127897 */ /* 0x000fc4000fffe03f */
[----:B------:R-:W-:Y:S01]  /*3ad0*/  SHF.R.S32.HI R176, RZ, 0x1f, R221 ;  /* 0x0000001fffb07819 */ /* 0x000fe200000114dd */
[----:B------:R-:W-:Y:S01]  /*3ae0*/  UIADD3.64 UR22, UR6, 0x80, URZ ;  /* 0x0000008006167897 */ /* 0x000fe2000fffe03f */
[----:B-1----:R-:W-:Y:S02]  /*3af0*/  IMAD R224, R224, 0xa2, RZ ;  /* 0x000000a2e0e07824 */ /* 0x002fe400078e02ff */
[----:B------:R-:W1:Y:S01]  /*3b00*/  LDC R231, c[0x0][0x238] ;  /* 0x00008e00ffe77b82 */ /* 0x000e620000000800 */
[----:B------:R-:W-:Y:S01]  /*3b10*/  UIADD3.64 UR26, UR6, 0x82, URZ ;  /* 0x00000082061a7897 */ /* 0x000fe2000fffe03f */
[----:B---3--:R-:W-:Y:S01]  /*3b20*/  IADD3 R142, P1, R137, R2, RZ ;  /* 0x00000002898e7210 */ /* 0x008fe20007f3e0ff */
[----:B------:R-:W-:Y:S01]  /*3b30*/  UIADD3.64 UR30, UR6, 0x84, URZ ;  /* 0x00000084061e7897 */ /* 0x000fe2000fffe03f */
[----:B------:R-:W-:-:S03]  /*3b40*/  SHF.R.S32.HI R177, RZ, 0x1f, R224 ;  /* 0x0000001fffb17819 */ /* 0x000fc600000114e0 */
[----:B------:R3:W-:Y:S01]  /*3b50*/  STL [R1+0xe64], R142 ;  /* 0x000e648e01007387 */ /* 0x0007e20000100800 */
[----:B0-----:R-:W-:Y:S01]  /*3b60*/  IMAD R226, R226, 0xa1, RZ ;  /* 0x000000a1e2e27824 */ /* 0x001fe200078e02ff */
[----:B------:R-:W0:Y:S04]  /*3b70*/  LDC R233, c[0x0][0x238] ;  /* 0x00008e00ffe97b82 */ /* 0x000e280000000800 */
[----:B------:R-:W-:Y:S01]  /*3b80*/  SHF.R.S32.HI R179, RZ, 0x1f, R226 ;  /* 0x0000001fffb37819 */ /* 0x000fe200000114e2 */
[----:B--2---:R-:W-:Y:S02]  /*3b90*/  IMAD R228, R228, 0xa0, RZ ;  /* 0x000000a0e4e47824 */ /* 0x004fe400078e02ff */
[----:B---3--:R-:W-:Y:S01]  /*3ba0*/  IMAD.X R142, R132, 0x1, R8, P4 ;  /* 0x00000001848e7824 */ /* 0x008fe200020e0608 */
[----:B------:R-:W2:Y:S02]  /*3bb0*/  LDC R235, c[0x0][0x238] ;  /* 0x00008e00ffeb7b82 */ /* 0x000ea40000000800 */
[----:B------:R-:W-:-:S02]  /*3bc0*/  SHF.R.S32.HI R181, RZ, 0x1f, R228 ;  /* 0x0000001fffb57819 */ /* 0x000fc400000114e4 */
[----:B------:R3:W-:Y:S01]  /*3bd0*/  STL [R1+0xe30], R142 ;  /* 0x000e308e01007387 */ /* 0x0007e20000100800 */
[----:B-1----:R-:W-:-:S03]  /*3be0*/  IMAD R231, R231, 0x9f, RZ ;  /* 0x0000009fe7e77824 */ /* 0x002fc600078e02ff */
[----:B------:R-:W1:Y:S02]  /*3bf0*/  LDC R237, c[0x0][0x238] ;  /* 0x00008e00ffed7b82 */ /* 0x000e640000000800 */
[----:B------:R-:W-:Y:S02]  /*3c00*/  SHF.R.S32.HI R183, RZ, 0x1f, R231 ;  /* 0x0000001fffb77819 */ /* 0x000fe400000114e7 */
[----:B---3--:R-:W-:Y:S01]  /*3c10*/  IADD3 R142, P4, R137, R0, RZ ;  /* 0x00000000898e7210 */ /* 0x008fe20007f9e0ff */
[----:B------:R-:W-:-:S03]  /*3c20*/  IMAD.X R137, R132, 0x1, R7, P6 ;  /* 0x0000000184897824 */ /* 0x000fc600030e0607 */
[----:B------:R-:W3:Y:S01]  /*3c30*/  LDC R240, c[0x0][0x238] ;  /* 0x00008e00fff07b82 */ /* 0x000ee20000000800 */
[----:B0-----:R-:W-:Y:S01]  /*3c40*/  IMAD R233, R233, 0x9e, RZ ;  /* 0x0000009ee9e97824 */ /* 0x001fe200078e02ff */
[----:B------:R0:W-:Y:S04]  /*3c50*/  STL [R1+0xe6c], R142 ;  /* 0x000e6c8e01007387 */ /* 0x0001e80000100800 */
[----:B------:R-:W-:Y:S01]  /*3c60*/  SHF.R.S32.HI R185, RZ, 0x1f, R233 ;  /* 0x0000001fffb97819 */ /* 0x000fe200000114e9 */
[----:B------:R4:W-:Y:S01]  /*3c70*/  STL [R1+0xe38], R137 ;  /* 0x000e388901007387 */ /* 0x0009e20000100800 */
[----:B--2---:R-:W-:Y:S01]  /*3c80*/  IMAD R235, R235, 0x9d, RZ ;  /* 0x0000009debeb7824 */ /* 0x004fe200078e02ff */
[----:B------:R-:W2:Y:S01]  /*3c90*/  LDC R242, c[0x0][0x238] ;  /* 0x00008e00fff27b82 */ /* 0x000ea20000000800 */
[----:B0-----:R-:W-:-:S03]  /*3ca0*/  IADD3 R142, P6, R129, R4, RZ ;  /* 0x00000004818e7210 */ /* 0x001fc60007fde0ff */
[----:B------:R-:W-:Y:S01]  /*3cb0*/  SHF.R.S32.HI R186, RZ, 0x1f, R235 ;  /* 0x0000001fffba7819 */ /* 0x000fe200000114eb */
[----:B-1----:R-:W-:-:S03]  /*3cc0*/  IMAD R237, R237, 0x9c, RZ ;  /* 0x0000009ceded7824 */ /* 0x002fc600078e02ff */
[----:B------:R-:W0:Y:S01]  /*3cd0*/  LDC R244, c[0x0][0x238] ;  /* 0x00008e00fff47b82 */ /* 0x000e220000000800 */
[C---:B----4-:R-:W-:Y:S01]  /*3ce0*/  IMAD.X R137, R132.reuse, 0x1, R6, P5 ;  /* 0x0000000184897824 */ /* 0x050fe200028e0606 */
[----:B------:R1:W-:Y:S01]  /*3cf0*/  STL [R1+0xe74], R142 ;  /* 0x000e748e01007387 */ /* 0x0003e20000100800 */
[----:B------:R-:W-:Y:S01]  /*3d00*/  IMAD.X R132, R132, 0x1, R5, P2 ;  /* 0x0000000184847824 */ /* 0x000fe200010e0605 */
[----:B------:R-:W-:Y:S02]  /*3d10*/  SHF.R.S32.HI R188, RZ, 0x1f, R237 ;  /* 0x0000001fffbc7819 */ /* 0x000fe400000114ed */
[----:B------:R4:W-:Y:S01]  /*3d20*/  STL [R1+0xe40], R137 ;  /* 0x000e408901007387 */ /* 0x0009e20000100800 */
[----:B---3--:R-:W-:Y:S01]  /*3d30*/  IMAD R240, R240, 0x9b, RZ ;  /* 0x0000009bf0f07824 */ /* 0x008fe200078e02ff */
[----:B------:R-:W3:Y:S01]  /*3d40*/  LDC R246, c[0x0][0x238] ;  /* 0x00008e00fff67b82 */ /* 0x000ee20000000800 */
[----:B-1----:R-:W-:-:S03]  /*3d50*/  IADD3 R142, P5, R129, R3, RZ ;  /* 0x00000003818e7210 */ /* 0x002fc60007fbe0ff */
[----:B------:R-:W-:Y:S02]  /*3d60*/  SHF.R.S32.HI R190, RZ, 0x1f, R240 ;  /* 0x0000001fffbe7819 */ /* 0x000fe400000114f0 */
[----:B----4-:R-:W-:Y:S01]  /*3d70*/  IADD3 R137, P2, R129, R2, RZ ;  /* 0x0000000281897210 */ /* 0x010fe20007f5e0ff */
[----:B------:R1:W-:Y:S01]  /*3d80*/  STL [R1+0xe7c], R142 ;  /* 0x000e7c8e01007387 */ /* 0x0003e20000100800 */
[----:B--2---:R-:W-:Y:S01]  /*3d90*/  IMAD R242, R242, 0x9a, RZ ;  /* 0x0000009af2f27824 */ /* 0x004fe200078e02ff */
[----:B------:R-:W2:Y:S02]  /*3da0*/  LDC R249, c[0x0][0x238] ;  /* 0x00008e00fff97b82 */ /* 0x000ea40000000800 */
[----:B------:R4:W-:Y:S02]  /*3db0*/  STL [R1+0xe48], R132 ;  /* 0x000e488401007387 */ /* 0x0009e40000100800 */
[----:B------:R-:W-:Y:S01]  /*3dc0*/  SHF.R.S32.HI R192, RZ, 0x1f, R242 ;  /* 0x0000001fffc07819 */ /* 0x000fe200000114f2 */
[----:B0-----:R-:W-:Y:S01]  /*3dd0*/  IMAD R244, R244, 0x99, RZ ;  /* 0x00000099f4f47824 */ /* 0x001fe200078e02ff */
[----:B------:R0:W-:Y:S01]  /*3de0*/  STL [R1+0xe84], R137 ;  /* 0x000e848901007387 */ /* 0x0001e20000100800 */
[----:B-1----:R-:W-:Y:S01]  /*3df0*/  IMAD.X R142, R124, 0x1, R8, P3 ;  /* 0x000000017c8e7824 */ /* 0x002fe200018e0608 */
[----:B------:R-:W1:Y:S02]  /*3e00*/  LDC R251, c[0x0][0x238] ;  /* 0x00008e00fffb7b82 */ /* 0x000e640000000800 */
[----:B------:R-:W-:-:S02]  /*3e10*/  SHF.R.S32.HI R194, RZ, 0x1f, R244 ;  /* 0x0000001fffc27819 */ /* 0x000fc400000114f4 */
[----:B----4-:R-:W-:Y:S01]  /*3e20*/  IADD3 R132, P3, R129, R0, RZ ;  /* 0x0000000081847210 */ /* 0x010fe20007f7e0ff */
[----:B------:R-:W-:Y:S01]  /*3e30*/  STL [R1+0xe50], R142 ;  /* 0x000e508e01007387 */ /* 0x000fe20000100800 */
[----:B---3--:R-:W-:Y:S02]  /*3e40*/  IMAD R246, R246, 0x98, RZ ;  /* 0x00000098f6f67824 */ /* 0x008fe400078e02ff */
[----:B0-----:R-:W-:Y:S01]  /*3e50*/  IMAD.X R137, R124, 0x1, R7, P0 ;  /* 0x000000017c897824 */ /* 0x001fe200000e0607 */
[----:B------:R-:W-:Y:S01]  /*3e60*/  IADD3 R129, P0, R121, R4, RZ ;  /* 0x0000000479817210 */ /* 0x000fe20007f1e0ff */
[----:B------:R0:W-:Y:S01]  /*3e70*/  STL [R1+0xe8c], R132 ;  /* 0x000e8c8401007387 */ /* 0x0001e20000100800 */
[----:B------:R-:W-:Y:S01]  /*3e80*/  SHF.R.S32.HI R195, RZ, 0x1f, R246 ;  /* 0x0000001fffc37819 */ /* 0x000fe200000114f6 */
[----:B------:R-:W3:Y:S02]  /*3e90*/  LDC R204, c[0x0][0x238] ;  /* 0x00008e00ffcc7b82 */ /* 0x000ee40000000800 */
[----:B------:R4:W-:Y:S01]  /*3ea0*/  STL [R1+0xe58], R137 ;  /* 0x000e588901007387 */ /* 0x0009e20000100800 */
[----:B--2---:R-:W-:-:S03]  /*3eb0*/  IMAD R249, R249, 0x97, RZ ;  /* 0x00000097f9f97824 */ /* 0x004fc600078e02ff */
[----:B------:R2:W-:Y:S01]  /*3ec0*/  STL [R1+0xe94], R129 ;  /* 0x000e948101007387 */ /* 0x0005e20000100800 */
[C---:B0-----:R-:W-:Y:S01]  /*3ed0*/  IMAD.X R132, R124.reuse, 0x1, R6, P1 ;  /* 0x000000017c847824 */ /* 0x041fe200008e0606 */
[----:B------:R-:W0:Y:S01]  /*3ee0*/  LDC R142, c[0x0][0x238] ;  /* 0x00008e00ff8e7b82 */ /* 0x000e220000000800 */
[----:B------:R-:W-:Y:S02]  /*3ef0*/  SHF.R.S32.HI R197, RZ, 0x1f, R249 ;  /* 0x0000001fffc57819 */ /* 0x000fe400000114f9 */
[----:B----4-:R-:W-:Y:S01]  /*3f00*/  IADD3 R137, P1, R121, R3, RZ ;  /* 0x0000000379897210 */ /* 0x010fe20007f3e0ff */
[----:B------:R4:W-:Y:S01]  /*3f10*/  STL [R1+0xe60], R132 ;  /* 0x000e608401007387 */ /* 0x0009e20000100800 */
[----:B-1----:R-:W-:Y:S02]  /*3f20*/  IMAD R251, R251, 0x96, RZ ;  /* 0x00000096fbfb7824 */ /* 0x002fe400078e02ff */
[----:B--2---:R-:W-:Y:S01]  /*3f30*/  IMAD.X R129, R124, 0x1, R5, P4 ;  /* 0x000000017c817824 */ /* 0x004fe200020e0605 */
[----:B------:R1:W-:Y:S01]  /*3f40*/  STL [R1+0xe9c], R137 ;  /* 0x000e9c8901007387 */ /* 0x0003e20000100800 */
[----:B------:R-:W-:Y:S01]  /*3f50*/  IMAD.X R124, R116, 0x1, R8, P6 ;  /* 0x00000001747c7824 */ /* 0x000fe200030e0608 */
[----:B------:R-:W-:Y:S01]  /*3f60*/  SHF.R.S32.HI R199, RZ, 0x1f, R251 ;  /* 0x0000001fffc77819 */ /* 0x000fe200000114fb */
[----:B------:R-:W2:Y:S01]  /*3f70*/  LDC R205, c[0x0][0x238] ;  /* 0x00008e00ffcd7b82 */ /* 0x000ea20000000800 */
[----:B------:R5:W-:Y:S01]  /*3f80*/  STL [R1+0xe68], R129 ;  /* 0x000e688101007387 */ /* 0x000be20000100800 */
[----:B----4-:R-:W-:Y:S01]  /*3f90*/  IADD3 R132, P4, R121, R2, RZ ;  /* 0x0000000279847210 */ /* 0x010fe20007f9e0ff */
[----:B---3--:R-:W-:-:S04]  /*3fa0*/  IMAD R204, R204, 0x94, RZ ;  /* 0x00000094cccc7824 */ /* 0x008fc800078e02ff */
[----:B------:R-:W-:Y:S01]  /*3fb0*/  STL [R1+0xea4], R132 ;  /* 0x000ea48401007387 */ /* 0x000fe20000100800 */
[----:B-1----:R-:W1:Y:S01]  /*3fc0*/  LDC R137, c[0x0][0x238] ;  /* 0x00008e00ff897b82 */ /* 0x002e620000000800 */
[----:B------:R-:W-:Y:S02]  /*3fd0*/  SHF.R.S32.HI R204, RZ, 0x1f, R204 ;  /* 0x0000001fffcc7819 */ /* 0x000fe400000114cc */
[----:B-----5:R-:W-:Y:S01]  /*3fe0*/  IADD3 R129, P6, R121, R0, RZ ;  /* 0x0000000079817210 */ /* 0x020fe20007fde0ff */
[----:B------:R-:W-:Y:S01]  /*3ff0*/  IMAD.X R121, R116, 0x1, R7, P5 ;  /* 0x0000000174797824 */ /* 0x000fe200028e0607 */
[----:B------:R3:W-:Y:S01]  /*4000*/  STL [R1+0xe70], R124 ;  /* 0x000e707c01007387 */ /* 0x0007e20000100800 */
[----:B0-----:R-:W-:Y:S02]  /*4010*/  IMAD R142, R142, 0x95, RZ ;  /* 0x000000958e8e7824 */ /* 0x001fe400078e02ff */
[----:B------:R-:W0:Y:S01]  /*4020*/  LDC R207, c[0x0][0x238] ;  /* 0x00008e00ffcf7b82 */ /* 0x000e220000000800 */
[----:B------:R4:W-:Y:S04]  /*4030*/  STL [R1+0xeac], R129 ;  /* 0x000eac8101007387 */ /* 0x0009e80000100800 */
[----:B------:R5:W-:Y:S01]  /*4040*/  STL [R1+0xe78], R121 ;  /* 0x000e787901007387 */ /* 0x000be20000100800 */
[----:B---3--:R-:W-:Y:S01]  /*4050*/  IADD3 R124, P5, R113, R4, RZ ;  /* 0x00000004717c7210 */ /* 0x008fe20007fbe0ff */
[----:B--2---:R-:W-:Y:S01]  /*4060*/  IMAD R205, R205, 0x93, RZ ;  /* 0x00000093cdcd7824 */ /* 0x004fe200078e02ff */
[----:B------:R-:W2:Y:S01]  /*4070*/  LDC R211, c[0x0][0x238] ;  /* 0x00008e00ffd37b82 */ /* 0x000ea20000000800 */
[----:B----4-:R-:W-:-:S02]  /*4080*/  IMAD.X R129, R116, 0x1, R6, P2 ;  /* 0x0000000174817824 */ /* 0x010fc400010e0606 */
[----:B------:R3:W-:Y:S01]  /*4090*/  STL [R1+0xeb4], R124 ;  /* 0x000eb47c01007387 */ /* 0x0007e20000100800 */
[----:B------:R-:W-:Y:S02]  /*40a0*/  SHF.R.S32.HI R205, RZ, 0x1f, R205 ;  /* 0x0000001fffcd7819 */ /* 0x000fe400000114cd */
[----:B-----5:R-:W-:Y:S01]  /*40b0*/  IADD3 R121, P2, R113, R3, RZ ;  /* 0x0000000371797210 */ /* 0x020fe20007f5e0ff */
[----:B------:R-:W-:Y:S01]  /*40c0*/  STL [R1+0xe80], R129 ;  /* 0x000e808101007387 */ /* 0x000fe20000100800 */
[----:B-1----:R-:W-:Y:S01]  /*40d0*/  IMAD R137, R137, 0x94, RZ ;  /* 0x0000009489897824 */ /* 0x002fe200078e02ff */
[----:B------:R-:W1:Y:S02]  /*40e0*/  LDC R212, c[0x0][0x238] ;  /* 0x00008e00ffd47b82 */ /* 0x000e640000000800 */
[----:B------:R4:W-:Y:S01]  /*40f0*/  STL [R1+0xebc], R121 ;  /* 0x000ebc7901007387 */ /* 0x0009e20000100800 */
[----:B---3--:R-:W-:Y:S01]  /*4100*/  IMAD.X R124, R116, 0x1, R5, P3 ;  /* 0x00000001747c7824 */ /* 0x008fe200018e0605 */
[----:B------:R-:W-:Y:S01]  /*4110*/  IADD3 R116, P3, R113, R2, RZ ;  /* 0x0000000271747210 */ /* 0x000fe20007f7e0ff */
[----:B0-----:R-:W-:-:S03]  /*4120*/  IMAD R207, R207, 0x92, RZ ;  /* 0x00000092cfcf7824 */ /* 0x001fc600078e02ff */
[----:B------:R-:W0:Y:S01]  /*4130*/  LDC R214, c[0x0][0x238] ;  /* 0x00008e00ffd67b82 */ /* 0x000e220000000800 */
[----:B------:R-:W-:Y:S01]  /*4140*/  STL [R1+0xe88], R124 ;  /* 0x000e887c01007387 */ /* 0x000fe20000100800 */
[----:B------:R-:W-:Y:S01]  /*4150*/  SHF.R.S32.HI R207, RZ, 0x1f, R207 ;  /* 0x0000001fffcf7819 */ /* 0x000fe200000114cf */
[----:B----4-:R-:W-:Y:S01]  /*4160*/  IMAD.X R121, R108, 0x1, R8, P0 ;  /* 0x000000016c797824 */ /* 0x010fe200000e0608 */
[----:B------:R-:W-:Y:S01]  /*4170*/  IADD3 R113, P0, R113, R0, RZ ;  /* 0x0000000071717210 */ /* 0x000fe20007f1e0ff */
[----:B------:R3:W-:Y:S01]  /*4180*/  STL [R1+0xec4], R116 ;  /* 0x000ec47401007387 */ /* 0x0007e20000100800 */
[----:B--2---:R-:W-:Y:S02]  /*4190*/  IMAD R211, R211, 0x90, RZ ;  /* 0x00000090d3d37824 */ /* 0x004fe400078e02ff */
[----:B------:R-:W2:Y:S01]  /*41a0*/  LDC R218, c[0x0][0x238] ;  /* 0x00008e00ffda7b82 */ /* 0x000ea20000000800 */
[----:B------:R4:W-:Y:S02]  /*41b0*/  STL [R1+0xe90], R121 ;  /* 0x000e907901007387 */ /* 0x0009e40000100800 */
[----:B------:R-:W-:-:S02]  /*41c0*/  SHF.R.S32.HI R211, RZ, 0x1f, R211 ;  /* 0x0000001fffd37819 */ /* 0x000fc400000114d3 */
[----:B------:R5:W-:Y:S01]  /*41d0*/  STL [R1+0xecc], R113 ;  /* 0x000ecc7101007387 */ /* 0x000be20000100800 */
[----:B---3--:R-:W-:Y:S02]  /*41e0*/  IMAD.X R116, R108, 0x1, R7, P1 ;  /* 0x000000016c747824 */ /* 0x008fe400008e0607 */
[----:B------:R-:W3:Y:S01]  /*41f0*/  LDC R220, c[0x0][0x238] ;  /* 0x00008e00ffdc7b82 */ /* 0x000ee20000000800 */
[----:B-1----:R-:W-:Y:S01]  /*4200*/  IMAD R212, R212, 0x8f, RZ ;  /* 0x0000008fd4d47824 */ /* 0x002fe200078e02ff */
[C---:B----4-:R-:W-:Y:S01]  /*4210*/  IADD3 R121, P1, R105.reuse, R4, RZ ;  /* 0x0000000469797210 */ /* 0x050fe20007f3e0ff */
[----:B------:R1:W-:Y:S03]  /*4220*/  STL [R1+0xe98], R116 ;  /* 0x000e987401007387 */ /* 0x0003e60000100800 */
[----:B------:R-:W-:Y:S01]  /*4230*/  SHF.R.S32.HI R212, RZ, 0x1f, R212 ;  /* 0x0000001fffd47819 */ /* 0x000fe200000114d4 */
[C---:B-----5:R-:W-:Y:S01]  /*4240*/  IMAD.X R113, R108.reuse, 0x1, R6, P4 ;  /* 0x000000016c717824 */ /* 0x060fe200020e0606 */
[----:B------:R-:W-:Y:S01]  /*4250*/  STL [R1+0xed4], R121 ;  /* 0x000ed47901007387 */ /* 0x000fe20000100800 */
[----:B------:R-:W-:Y:S01]  /*4260*/  IMAD.X R108, R108, 0x1, R5, P6 ;  /* 0x000000016c6c7824 */ /* 0x000fe200030e0605 */
[----:B------:R-:W4:Y:S01]  /*4270*/  LDC R222, c[0x0][0x238] ;  /* 0x00008e00ffde7b82 */ /* 0x000f220000000800 */
[----:B0-----:R-:W-:Y:S01]  /*4280*/  IMAD R214, R214, 0x8e, RZ ;  /* 0x0000008ed6d67824 */ /* 0x001fe200078e02ff */
[----:B------:R0:W-:Y:S01]  /*4290*/  STL [R1+0xea0], R113 ;  /* 0x000ea07101007387 */ /* 0x0001e20000100800 */
[----:B-1----:R-:W-:Y:S01]  /*42a0*/  IADD3 R116, P4, R105, R3, RZ ;  /* 0x0000000369747210 */ /* 0x002fe20007f9e0ff */
[----:B--2---:R-:W-:-:S02]  /*42b0*/  IMAD R218, R218, 0x8c, RZ ;  /* 0x0000008cdada7824 */ /* 0x004fc400078e02ff */
[----:B------:R-:W-:Y:S02]  /*42c0*/  SHF.R.S32.HI R214, RZ, 0x1f, R214 ;  /* 0x0000001fffd67819 */ /* 0x000fe400000114d6 */
[----:B------:R-:W1:Y:S01]  /*42d0*/  LDC R225, c[0x0][0x238] ;  /* 0x00008e00ffe17b82 */ /* 0x000e620000000800 */
[----:B------:R2:W-:Y:S01]  /*42e0*/  STL [R1+0xedc], R116 ;  /* 0x000edc7401007387 */ /* 0x0005e20000100800 */
[----:B------:R-:W-:Y:S02]  /*42f0*/  SHF.R.S32.HI R218, RZ, 0x1f, R218 ;  /* 0x0000001fffda7819 */ /* 0x000fe400000114da */
[----:B0-----:R-:W-:Y:S01]  /*4300*/  IADD3 R113, P6, R105, R2, RZ ;  /* 0x0000000269717210 */ /* 0x001fe20007fde0ff */
[----:B------:R0:W-:Y:S01]  /*4310*/  STL [R1+0xea8], R108 ;  /* 0x000ea86c01007387 */ /* 0x0001e20000100800 */
[----:B---3--:R-:W-:Y:S02]  /*4320*/  IMAD R220, R220, 0x8b, RZ ;  /* 0x0000008bdcdc7824 */ /* 0x008fe400078e02ff */
[----:B------:R-:W3:Y:S01]  /*4330*/  LDC R227, c[0x0][0x238] ;  /* 0x00008e00ffe37b82 */ /* 0x000ee20000000800 */
[----:B------:R5:W-:Y:S01]  /*4340*/  STL [R1+0xee4], R113 ;  /* 0x000ee47101007387 */ /* 0x000be20000100800 */
[----:B--2---:R-:W-:Y:S01]  /*4350*/  IMAD.X R116, R100, 0x1, R8, P5 ;  /* 0x0000000164747824 */ /* 0x004fe200028e0608 */
[----:B------:R-:W-:-:S02]  /*4360*/  SHF.R.S32.HI R220, RZ, 0x1f, R220 ;  /* 0x0000001fffdc7819 */ /* 0x000fc400000114dc */
[----:B0-----:R-:W-:Y:S02]  /*4370*/  IADD3 R108, P5, R105, R0, RZ ;  /* 0x00000000696c7210 */ /* 0x001fe40007fbe0ff */
[----:B------:R-:W-:Y:S01]  /*4380*/  STL [R1+0xeb0], R116 ;  /* 0x000eb07401007387 */ /* 0x000fe20000100800 */
[----:B----4-:R-:W-:Y:S01]  /*4390*/  IMAD R222, R222, 0x8a, RZ ;  /* 0x0000008adede7824 */ /* 0x010fe200078e02ff */
[----:B------:R-:W0:Y:S01]  /*43a0*/  LDC R229, c[0x0][0x238] ;  /* 0x00008e00ffe57b82 */ /* 0x000e220000000800 */
[C---:B-----5:R-:W-:Y:S01]  /*43b0*/  IMAD.X R113, R100.reuse, 0x1, R7, P2 ;  /* 0x0000000164717824 */ /* 0x060fe200010e0607 */
[----:B------:R-:W-:Y:S01]  /*43c0*/  IADD3 R105, P2, R97, R4, RZ ;  /* 0x0000000461697210 */ /* 0x000fe20007f5e0ff */
[----:B------:R2:W-:Y:S01]  /*43d0*/  STL [R1+0xeec], R108 ;  /* 0x000eec6c01007387 */ /* 0x0005e20000100800 */
[----:B------:R-:W-:Y:S01]  /*43e0*/  SHF.R.S32.HI R222, RZ, 0x1f, R222 ;  /* 0x0000001fffde7819 */ /* 0x000fe200000114de */
[----:B-1----:R-:W-:Y:S02]  /*43f0*/  IMAD R225, R225, 0x88, RZ ;  /* 0x00000088e1e17824 */ /* 0x002fe400078e02ff */
[----:B------:R1:W-:Y:S01]  /*4400*/  STL [R1+0xeb8], R113 ;  /* 0x000eb87101007387 */ /* 0x0003e20000100800 */
[----:B------:R-:W4:Y:S03]  /*4410*/  LDC R232, c[0x0][0x238] ;  /* 0x00008e00ffe87b82 */ /* 0x000f260000000800 */
[----:B------:R5:W-:Y:S01]  /*4420*/  STL [R1+0xef4], R105 ;  /* 0x000ef46901007387 */ /* 0x000be20000100800 */
[----:B------:R-:W-:Y:S01]  /*4430*/  SHF.R.S32.HI R225, RZ, 0x1f, R225 ;  /* 0x0000001fffe17819 */ /* 0x000fe200000114e1 */
[----:B--2---:R-:W-:-:S02]  /*4440*/  IMAD.X R108, R100, 0x1, R6, P3 ;  /* 0x00000001646c7824 */ /* 0x004fc400018e0606 */
[----:B---3--:R-:W-:Y:S01]  /*4450*/  IMAD R227, R227, 0x87, RZ ;  /* 0x00000087e3e37824 */ /* 0x008fe200078e02ff */
[----:B------:R-:W2:Y:S01]  /*4460*/  LDC R234, c[0x0][0x238] ;  /* 0x00008e00ffea7b82 */ /* 0x000ea20000000800 */
[----:B-1----:R-:W-:Y:S01]  /*4470*/  IADD3 R113, P3, R97, R3, RZ ;  /* 0x0000000361717210 */ /* 0x002fe20007f7e0ff */
[----:B------:R1:W-:Y:S02]  /*4480*/  STL [R1+0xec0], R108 ;  /* 0x000ec06c01007387 */ /* 0x0003e40000100800 */
[----:B------:R-:W-:Y:S01]  /*4490*/  SHF.R.S32.HI R227, RZ, 0x1f, R227 ;  /* 0x0000001fffe37819 */ /* 0x000fe200000114e3 */
[----:B-----5:R-:W-:Y:S01]  /*44a0*/  IMAD.X R105, R100, 0x1, R5, P0 ;  /* 0x0000000164697824 */ /* 0x020fe200000e0605 */
[----:B------:R-:W-:Y:S01]  /*44b0*/  STL [R1+0xefc], R113 ;  /* 0x000efc7101007387 */ /* 0x000fe20000100800 */
[----:B------:R-:W-:Y:S01]  /*44c0*/  IMAD.X R100, R92, 0x1, R8, P1 ;  /* 0x000000015c647824 */ /* 0x000fe200008e0608 */
[----:B------:R-:W3:Y:S01]  /*44d0*/  LDC R236, c[0x0][0x238] ;  /* 0x00008e00ffec7b82 */ /* 0x000ee20000000800 */
[----:B0-----:R-:W-:Y:S01]  /*44e0*/  IMAD R229, R229, 0x86, RZ ;  /* 0x00000086e5e57824 */ /* 0x001fe200078e02ff */
[----:B------:R0:W-:Y:S01]  /*44f0*/  STL [R1+0xec8], R105 ;  /* 0x000ec86901007387 */ /* 0x0001e20000100800 */
[----:B-1----:R-:W-:-:S03]  /*4500*/  IADD3 R108, P0, R97, R2, RZ ;  /* 0x00000002616c7210 */ /* 0x002fc60007f1e0ff */
[----:B------:R-:W-:Y:S01]  /*4510*/  SHF.R.S32.HI R229, RZ, 0x1f, R229 ;  /* 0x0000001fffe57819 */ /* 0x000fe200000114e5 */
[----:B----4-:R-:W-:Y:S01]  /*4520*/  IMAD R232, R232, 0x84, RZ ;  /* 0x00000084e8e87824 */ /* 0x010fe200078e02ff */
[----:B------:R-:W-:Y:S01]  /*4530*/  STL [R1+0xf04], R108 ;  /* 0x000f046c01007387 */ /* 0x000fe20000100800 */
[----:B------:R-:W1:Y:S01]  /*4540*/  LDC R239, c[0x0][0x238] ;  /* 0x00008e00ffef7b82 */ /* 0x000e620000000800 */
[----:B0-----:R-:W-:Y:S01]  /*4550*/  IADD3 R105, P1, R97, R0, RZ ;  /* 0x0000000061697210 */ /* 0x001fe20007f3e0ff */
[----:B------:R-:W-:Y:S01]  /*4560*/  IMAD.X R97, R92, 0x1, R7, P4 ;  /* 0x000000015c617824 */ /* 0x000fe200020e0607 */
[----:B------:R0:W-:Y:S01]  /*4570*/  STL [R1+0xed0], R100 ;  /* 0x000ed06401007387 */ /* 0x0001e20000100800 */
[----:B------:R-:W-:Y:S01]  /*4580*/  SHF.R.S32.HI R232, RZ, 0x1f, R232 ;  /* 0x0000001fffe87819 */ /* 0x000fe200000114e8 */
[----:B--2---:R-:W-:Y:S02]  /*4590*/  IMAD R234, R234, 0x83, RZ ;  /* 0x00000083eaea7824 */ /* 0x004fe400078e02ff */
[----:B------:R2:W-:Y:S01]  /*45a0*/  STL [R1+0xf0c], R105 ;  /* 0x000f0c6901007387 */ /* 0x0005e20000100800 */
[----:B------:R-:W4:Y:S02]  /*45b0*/  LDC R241, c[0x0][0x238] ;  /* 0x00008e00fff17b82 */ /* 0x000f240000000800 */
[----:B------:R-:W-:Y:S01]  /*45c0*/  SHF.R.S32.HI R234, RZ, 0x1f, R234 ;  /* 0x0000001fffea7819 */ /* 0x000fe200000114ea */
[----:B------:R5:W-:Y:S01]  /*45d0*/  STL [R1+0xed8], R97 ;  /* 0x000ed86101007387 */ /* 0x000be20000100800 */
[----:B0-----:R-:W-:Y:S01]  /*45e0*/  IADD3 R100, P4, R89, R4, RZ ;  /* 0x0000000459647210 */ /* 0x001fe20007f9e0ff */
[----:B---3--:R-:W-:-:S03]  /*45f0*/  IMAD R236, R236, 0x82, RZ ;  /* 0x00000082ecec7824 */ /* 0x008fc600078e02ff */
[----:B------:R-:W0:Y:S01]  /*4600*/  LDC R243, c[0x0][0x238] ;  /* 0x00008e00fff37b82 */ /* 0x000e220000000800 */
[C---:B--2---:R-:W-:Y:S01]  /*4610*/  IMAD.X R105, R92.reuse, 0x1, R6, P6 ;  /* 0x000000015c697824 */ /* 0x044fe200030e0606 */
[----:B------:R2:W-:Y:S01]  /*4620*/  STL [R1+0xf14], R100 ;  /* 0x000f146401007387 */ /* 0x0005e20000100800 */
[----:B------:R-:W-:Y:S02]  /*4630*/  SHF.R.S32.HI R236, RZ, 0x1f, R236 ;  /* 0x0000001fffec7819 */ /* 0x000fe400000114ec */
[----:B-----5:R-:W-:Y:S01]  /*4640*/  IADD3 R97, P6, R89, R3, RZ ;  /* 0x0000000359617210 */ /* 0x020fe20007fde0ff */
[----:B------:R-:W-:Y:S01]  /*4650*/  STL [R1+0xee0], R105 ;  /* 0x000ee06901007387 */ /* 0x000fe20000100800 */
[----:B-1----:R-:W-:Y:S01]  /*4660*/  IMAD.SHL.U32 R239, R239, 0x80, RZ ;  /* 0x00000080efef7824 */ /* 0x002fe200078e00ff */
[----:B------:R-:W1:Y:S02]  /*4670*/  LDC R247, c[0x0][0x238] ;  /* 0x00008e00fff77b82 */ /* 0x000e640000000800 */
[----:B------:R3:W-:Y:S01]  /*4680*/  STL [R1+0xf1c], R97 ;  /* 0x000f1c6101007387 */ /* 0x0007e20000100800 */
[----:B--2---:R-:W-:Y:S01]  /*4690*/  IMAD.X R100, R92, 0x1, R5, P5 ;  /* 0x000000015c647824 */ /* 0x004fe200028e0605 */
[----:B------:R-:W-:-:S02]  /*46a0*/  IADD3 R92, P5, R89, R2, RZ ;  /* 0x00000002595c7210 */ /* 0x000fc40007fbe0ff */
[----:B------:R-:W-:Y:S01]  /*46b0*/  SHF.R.S32.HI R239, RZ, 0x1f, R239 ;  /* 0x0000001fffef7819 */ /* 0x000fe200000114ef */
[----:B----4-:R-:W-:Y:S01]  /*46c0*/  IMAD R241, R241, 0x7f, RZ ;  /* 0x0000007ff1f17824 */ /* 0x010fe200078e02ff */
[----:B------:R-:W-:Y:S01]  /*46d0*/  STL [R1+0xee8], R100 ;  /* 0x000ee86401007387 */ /* 0x000fe20000100800 */
[----:B------:R-:W2:Y:S01]  /*46e0*/  LDC R248, c[0x0][0x238] ;  /* 0x00008e00fff87b82 */ /* 0x000ea20000000800 */
[C---:B---3--:R-:W-:Y:S01]  /*46f0*/  IMAD.X R97, R84.reuse, 0x1, R8, P2 ;  /* 0x0000000154617824 */ /* 0x048fe200010e0608 */
[----:B------:R-:W-:Y:S01]  /*4700*/  IADD3 R89, P2, R89, R0, RZ ;  /* 0x0000000059597210 */ /* 0x000fe20007f5e0ff */
[----:B------:R3:W-:Y:S01]  /*4710*/  STL [R1+0xf24], R92 ;  /* 0x000f245c01007387 */ /* 0x0007e20000100800 */
[----:B------:R-:W-:Y:S01]  /*4720*/  SHF.R.S32.HI R241, RZ, 0x1f, R241 ;  /* 0x0000001ffff17819 */ /* 0x000fe200000114f1 */
[----:B0-----:R-:W-:Y:S02]  /*4730*/  IMAD R243, R243, 0x7e, RZ ;  /* 0x0000007ef3f37824 */ /* 0x001fe400078e02ff */
[----:B------:R0:W-:Y:S01]  /*4740*/  STL [R1+0xef0], R97 ;  /* 0x000ef06101007387 */ /* 0x0001e20000100800 */
[----:B------:R-:W4:Y:S02]  /*4750*/  LDC R250, c[0x0][0x238] ;  /* 0x00008e00fffa7b82 */ /* 0x000f240000000800 */
[----:B------:R-:W-:Y:S01]  /*4760*/  SHF.R.S32.HI R243, RZ, 0x1f, R243 ;  /* 0x0000001ffff37819 */ /* 0x000fe200000114f3 */
[----:B------:R5:W-:Y:S01]  /*4770*/  STL [R1+0xf2c], R89 ;  /* 0x000f2c5901007387 */ /* 0x000be20000100800 */
[----:B---3--:R-:W-:-:S02]  /*4780*/  IMAD.X R92, R84, 0x1, R7, P3 ;  /* 0x00000001545c7824 */ /* 0x008fc400018e0607 */
[----:B-1----:R-:W-:Y:S02]  /*4790*/  IMAD R247, R247, 0x7c, RZ ;  /* 0x0000007cf7f77824 */ /* 0x002fe400078e02ff */
[----:B------:R-:W1:Y:S01]  /*47a0*/  LDC R129, c[0x0][0x238] ;  /* 0x00008e00ff817b82 */ /* 0x000e620000000800 */
[----:B0-----:R-:W-:Y:S01]  /*47b0*/  IADD3 R97, P3, R81, R4, RZ ;  /* 0x0000000451617210 */ /* 0x001fe20007f7e0ff */
[----:B------:R0:W-:Y:S01]  /*47c0*/  STL [R1+0xef8], R92 ;  /* 0x000ef85c01007387 */ /* 0x0001e20000100800 */
[----:B------:R-:W-:Y:S01]  /*47d0*/  SHF.R.S32.HI R247, RZ, 0x1f, R247 ;  /* 0x0000001ffff77819 */ /* 0x000fe200000114f7 */
[----:B-----5:R-:W-:Y:S02]  /*47e0*/  IMAD.X R89, R84, 0x1, R6, P0 ;  /* 0x0000000154597824 */ /* 0x020fe400000e0606 */
[----:B------:R3:W-:Y:S01]  /*47f0*/  STL [R1+0xf34], R97 ;  /* 0x000f346101007387 */ /* 0x0007e20000100800 */
[----:B--2---:R-:W-:-:S03]  /*4800*/  IMAD R248, R248, 0x7b, RZ ;  /* 0x0000007bf8f87824 */ /* 0x004fc600078e02ff */
[----:B------:R2:W-:Y:S01]  /*4810*/  STL [R1+0xf00], R89 ;  /* 0x000f005901007387 */ /* 0x0005e20000100800 */
[C---:B0-----:R-:W-:Y:S02]  /*4820*/  IADD3 R92, P0, R81.reuse, R3, RZ ;  /* 0x00000003515c7210 */ /* 0x041fe40007f1e0ff */
[----:B------:R-:W-:Y:S01]  /*4830*/  SHF.R.S32.HI R248, RZ, 0x1f, R248 ;  /* 0x0000001ffff87819 */ /* 0x000fe200000114f8 */
[----:B---3--:R-:W-:Y:S02]  /*4840*/  IMAD.X R97, R84, 0x1, R5, P1 ;  /* 0x0000000154617824 */ /* 0x008fe400008e0605 */
[----:B------:R0:W-:Y:S01]  /*4850*/  STL [R1+0xf3c], R92 ;  /* 0x000f3c5c01007387 */ /* 0x0001e20000100800 */
[----:B----4-:R-:W-:Y:S01]  /*4860*/  IMAD R250, R250, 0x7a, RZ ;  /* 0x0000007afafa7824 */ /* 0x010fe200078e02ff */
[----:B--2---:R-:W-:Y:S02]  /*4870*/  IADD3 R89, P1, R81, R2, RZ ;  /* 0x0000000251597210 */ /* 0x004fe40007f3e0ff */
[----:B------:R2:W-:Y:S02]  /*4880*/  STL [R1+0xf08], R97 ;  /* 0x000f086101007387 */ /* 0x0005e40000100800 */
[----:B------:R-:W-:Y:S01]  /*4890*/  SHF.R.S32.HI R250, RZ, 0x1f, R250 ;  /* 0x0000001ffffa7819 */ /* 0x000fe200000114fa */
[----:B-1----:R-:W-:Y:S01]  /*48a0*/  IMAD R129, R129, 0xc, RZ ;  /* 0x0000000c81817824 */ /* 0x002fe200078e02ff */
[----:B------:R1:W-:Y:S01]  /*48b0*/  STL [R1+0xf44], R89 ;  /* 0x000f445901007387 */ /* 0x0003e20000100800 */
[----:B0-----:R-:W-:Y:S01]  /*48c0*/  IMAD.X R92, R76, 0x1, R8, P4 ;  /* 0x000000014c5c7824 */ /* 0x001fe200020e0608 */
[----:B--2---:R-:W-:-:S04]  /*48d0*/  IADD3 R97, P4, R81, R0, RZ ;  /* 0x0000000051617210 */ /* 0x004fc80007f9e0ff */
[----:B------:R0:W-:Y:S01]  /*48e0*/  STL [R1+0xf10], R92 ;  /* 0x000f105c01007387 */ /* 0x0001e20000100800 */
[----:B-1----:R-:W-:-:S03]  /*48f0*/  IMAD.X R89, R76, 0x1, R7, P6 ;  /* 0x000000014c597824 */ /* 0x002fc600030e0607 */
[----:B------:R1:W-:Y:S04]  /*4900*/  STL [R1+0xf4c], R97 ;  /* 0x000f4c6101007387 */ /* 0x0003e80000100800 */
[----:B------:R2:W-:Y:S01]  /*4910*/  STL [R1+0xf18], R89 ;  /* 0x000f185901007387 */ /* 0x0005e20000100800 */
[----:B0-----:R-:W-:Y:S01]  /*4920*/  IADD3 R92, P6, R73, R4, RZ ;  /* 0x00000004495c7210 */ /* 0x001fe20007fde0ff */
[----:B-1----:R-:W-:-:S04]  /*4930*/  IMAD.X R97, R76, 0x1, R6, P5 ;  /* 0x000000014c617824 */ /* 0x002fc800028e0606 */
[----:B------:R0:W-:Y:S01]  /*4940*/  STL [R1+0xf54], R92 ;  /* 0x000f545c01007387 */ /* 0x0001e20000100800 */
[----:B--2---:R-:W-:-:S03]  /*4950*/  IADD3 R89, P5, R73, R3, RZ ;  /* 0x0000000349597210 */ /* 0x004fc60007fbe0ff */
[----:B------:R1:W-:Y:S04]  /*4960*/  STL [R1+0xf20], R97 ;  /* 0x000f206101007387 */ /* 0x0003e80000100800 */
[----:B------:R2:W-:Y:S01]  /*4970*/  STL [R1+0xf5c], R89 ;  /* 0x000f5c5901007387 */ /* 0x0005e20000100800 */
[----:B0-----:R-:W-:Y:S01]  /*4980*/  IMAD.X R92, R76, 0x1, R5, P2 ;  /* 0x000000014c5c7824 */ /* 0x001fe200010e0605 */
[----:B-1----:R-:W-:-:S04]  /*4990*/  IADD3 R97, P2, R73, R2, RZ ;  /* 0x0000000249617210 */ /* 0x002fc80007f5e0ff */
[----:B------:R0:W-:Y:S01]  /*49a0*/  STL [R1+0xf28], R92 ;  /* 0x000f285c01007387 */ /* 0x0001e20000100800 */
[----:B--2---:R-:W-:-:S03]  /*49b0*/  IMAD.X R89, R68, 0x1, R8, P3 ;  /* 0x0000000144597824 */ /* 0x004fc600018e0608 */
        /* <DEDUP_REMOVED lines=50> */
[----:B0-----:R-:W-:Y:S02]  /*4ce0*/  IADD3 R92, P5, R54, R0, RZ ;  /* 0x00000000365c7210 */ /* 0x001fe40007fbe0ff */
[----:B------:R-:W-:Y:S01]  /*4cf0*/  CS2R R54, SRZ ;  /* 0x0000000000367805 */ /* 0x000fe2000001ff00 */
[----:B-1----:R-:W-:Y:S02]  /*4d00*/  IMAD.X R97, R51, 0x1, R7, P2 ;  /* 0x0000000133617824 */ /* 0x002fe400010e0607 */
        /* <DEDUP_REMOVED lines=14> */
[----:B------:R1:W-:Y:S01]  /*4df0*/  STL [R1+0xfb0], R97 ;  /* 0x000fb06101007387 */ /* 0x0003e20000100800 */
[----:B------:R-:W-:-:S03]  /*4e00*/  CS2R R50, SRZ ;  /* 0x0000000000327805 */ /* 0x000fc6000001ff00 */
        /* <DEDUP_REMOVED lines=16> */
[----:B------:R-:W-:Y:S01]  /*4f10*/  CS2R R48, SRZ ;  /* 0x0000000000307805 */ /* 0x000fe2000001ff00 */
[C---:B--2---:R-:W-:Y:S02]  /*4f20*/  IMAD.X R89, R47.reuse, 0x1, R7, P3 ;  /* 0x000000012f597824 */ /* 0x044fe400018e0607 */
        /* <DEDUP_REMOVED lines=93> */
[----:B------:R-:W-:Y:S04]  /*5500*/  STL [R1+0x1088], R97 ;  /* 0x0010886101007387 */ /* 0x000fe80000100800 */
[----:B------:R1:W-:Y:S01]  /*5510*/  STL [R1+0x10c4], R89 ;  /* 0x0010c45901007387 */ /* 0x0003e20000100800 */
[----:B0-----:R-:W-:Y:S01]  /*5520*/  IMAD.X R92, R16, 0x1, R8, P1 ;  /* 0x00000001105c7824 */ /* 0x001fe200008e0608 */
[----:B------:R-:W-:-:S04]  /*5530*/  IADD3 R21, P1, R21, R0, RZ ;  /* 0x0000000015157210 */ /* 0x000fc80007f3e0ff */
[----:B------:R0:W-:Y:S01]  /*5540*/  STL [R1+0x1090], R92 ;  /* 0x0010905c01007387 */ /* 0x0001e20000100800 */
[----:B-1----:R-:W-:-:S03]  /*5550*/  IMAD.X R89, R16, 0x1, R7, P4 ;  /* 0x0000000110597824 */ /* 0x002fc600020e0607 */
[----:B------:R1:W-:Y:S04]  /*5560*/  STL [R1+0x10cc], R21 ;  /* 0x0010cc1501007387 */ /* 0x0003e80000100800 */
[----:B------:R2:W-:Y:S01]  /*5570*/  STL [R1+0x1098], R89 ;  /* 0x0010985901007387 */ /* 0x0005e20000100800 */
[----:B0-----:R-:W-:Y:S01]  /*5580*/  IADD3 R92, P4, R15, R4, RZ ;  /* 0x000000040f5c7210 */ /* 0x001fe20007f9e0ff */
[----:B-1----:R-:W-:-:S04]  /*5590*/  IMAD.X R21, R16, 0x1, R6, P6 ;  /* 0x0000000110157824 */ /* 0x002fc800030e0606 */
[----:B------:R-:W-:Y:S01]  /*55a0*/  STL [R1+0x10d4], R92 ;  /* 0x0010d45c01007387 */ /* 0x000fe20000100800 */
[----:B------:R-:W-:Y:S01]  /*55b0*/  IMAD.X R16, R16, 0x1, R5, P5 ;  /* 0x0000000110107824 */ /* 0x000fe200028e0605 */
[C---:B--2---:R-:W-:Y:S02]  /*55c0*/  IADD3 R89, P6, R15.reuse, R3, RZ ;  /* 0x000000030f597210 */ /* 0x044fe40007fde0ff */
[----:B------:R0:W-:Y:S04]  /*55d0*/  STL [R1+0x10a0], R21 ;  /* 0x0010a01501007387 */ /* 0x0001e80000100800 */
        /* <DEDUP_REMOVED lines=17> */
[C---:B------:R-:W-:Y:S01]  /*56f0*/  IMAD.X R9, R10.reuse, 0x1, R8, P4 ;  /* 0x000000010a097824 */ /* 0x040fe200020e0608 */
        /* <DEDUP_REMOVED lines=14> */
[----:B------:R-:W-:Y:S01]  /*57e0*/  STL [R1+0x111c], R16 ;  /* 0x00111c1001007387 */ /* 0x000fe20000100800 */
[----:B------:R-:W-:-:S03]  /*57f0*/  IMAD.X R10, R11, 0x1, R8, P3 ;  /* 0x000000010b0a7824 */ /* 0x000fc600018e0608 */
[----:B------:R1:W-:Y:S01]  /*5800*/  STL [R1+0x10e8], R9 ;  /* 0x0010e80901007387 */ /* 0x0003e20000100800 */
[----:B0-----:R-:W-:-:S05]  /*5810*/  IADD3 R15, P2, R22, R2, RZ ;  /* 0x00000002160f7210 */ /* 0x001fca0007f5e0ff */
[----:B------:R0:W-:Y:S01]  /*5820*/  STL [R1+0x1124], R15 ;  /* 0x0011240f01007387 */ /* 0x0001e20000100800 */
[----:B-1----:R-:W-:-:S03]  /*5830*/  IADD3 R9, P3, R22, R0, RZ ;  /* 0x0000000016097210 */ /* 0x002fc60007f7e0ff */
        /* <DEDUP_REMOVED lines=11> */
[----:B------:R-:W-:Y:S01]  /*58f0*/  IMAD.X R11, R12, 0x1, R8, P6 ;  /* 0x000000010c0b7824 */ /* 0x000fe200030e0608 */
[C---:B--2---:R-:W-:Y:S02]  /*5900*/  IADD3 R9, P4, R25.reuse, R2, RZ ;  /* 0x0000000219097210 */ /* 0x044fe40007f9e0ff */
[----:B------:R1:W-:Y:S04]  /*5910*/  STL [R1+0x1108], R10 ;  /* 0x0011080a01007387 */ /* 0x0003e80000100800 */
[----:B------:R2:W-:Y:S01]  /*5920*/  STL [R1+0x1144], R9 ;  /* 0x0011440901007387 */ /* 0x0005e20000100800 */
[----:B0-----:R-:W0:Y:S03]  /*5930*/  LDC R15, c[0x0][0x238] ;  /* 0x00008e00ff0f7b82 */ /* 0x001e260000000800 */
[----:B------:R3:W-:Y:S01]  /*5940*/  STL [R1+0x1110], R11 ;  /* 0x0011100b01007387 */ /* 0x0007e20000100800 */
[----:B-1----:R-:W-:-:S02]  /*5950*/  IADD3 R10, P6, R25, R0, RZ ;  /* 0x00000000190a7210 */ /* 0x002fc40007fde0ff */
[----:B------:R-:W-:Y:S01]  /*5960*/  CS2R R24, SRZ ;  /* 0x0000000000187805 */ /* 0x000fe2000001ff00 */
[----:B--2---:R-:W-:Y:S02]  /*5970*/  IMAD.X R9, R12, 0x1, R7, P5 ;  /* 0x000000010c097824 */ /* 0x004fe400028e0607 */
[----:B------:R1:W-:Y:S01]  /*5980*/  STL [R1+0x114c], R10 ;  /* 0x00114c0a01007387 */ /* 0x0003e20000100800 */
[----:B---3--:R-:W-:-:S03]  /*5990*/  IADD3 R11, P5, R27, R4, RZ ;  /* 0x000000041b0b7210 */ /* 0x008fc60007fbe0ff */
[----:B------:R2:W-:Y:S04]  /*59a0*/  STL [R1+0x1118], R9 ;  /* 0x0011180901007387 */ /* 0x0005e80000100800 */
[----:B------:R3:W-:Y:S01]  /*59b0*/  STL [R1+0x1154], R11 ;  /* 0x0011540b01007387 */ /* 0x0007e20000100800 */
[----:B-1----:R-:W-:Y:S01]  /*59c0*/  IMAD.X R10, R12, 0x1, R6, P2 ;  /* 0x000000010c0a7824 */ /* 0x002fe200010e0606 */
[----:B--2---:R-:W-:-:S04]  /*59d0*/  IADD3 R9, P2, R27, R3, RZ ;  /* 0x000000031b097210 */ /* 0x004fc80007f5e0ff */
[----:B------:R1:W-:Y:S01]  /*59e0*/  STL [R1+0x1120], R10 ;  /* 0x0011200a01007387 */ /* 0x0003e20000100800 */
[----:B---3--:R-:W-:-:S03]  /*59f0*/  IMAD.X R11, R12, 0x1, R5, P3 ;  /* 0x000000010c0b7824 */ /* 0x008fc600018e0605 */
[----:B------:R2:W-:Y:S04]  /*5a00*/  STL [R1+0x115c], R9 ;  /* 0x00115c0901007387 */ /* 0x0005e80000100800 */
[----:B------:R3:W-:Y:S01]  /*5a10*/  STL [R1+0x1128], R11 ;  /* 0x0011280b01007387 */ /* 0x0007e20000100800 */
[----:B-1----:R-:W-:Y:S01]  /*5a20*/  IADD3 R10, P3, R27, R2, RZ ;  /* 0x000000021b0a7210 */ /* 0x002fe20007f7e0ff */
[----:B--2---:R-:W-:-:S04]  /*5a30*/  IMAD.X R9, R13, 0x1, R8, P0 ;  /* 0x000000010d097824 */ /* 0x004fc800000e0608 */
        /* <DEDUP_REMOVED lines=50> */
[----:B------:R2:W-:Y:S01]  /*5d60*/  STL [R1+0x1190], R9 ;  /* 0x0011900901007387 */ /* 0x0005e20000100800 */
[----:B------:R-:W-:-:S03]  /*5d70*/  CS2R R36, SRZ ;  /* 0x0000000000247805 */ /* 0x000fc6000001ff00 */
        /* <DEDUP_REMOVED lines=16> */
[----:B------:R-:W-:Y:S01]  /*5e80*/  CS2R R56, SRZ ;  /* 0x0000000000387805 */ /* 0x000fe2000001ff00 */
[C---:B---3--:R-:W-:Y:S02]  /*5e90*/  IMAD.X R11, R20.reuse, 0x1, R7, P6 ;  /* 0x00000001140b7824 */ /* 0x048fe400030e0607 */
        /* <DEDUP_REMOVED lines=41> */
[----:B------:R-:W-:Y:S02]  /*6130*/  CS2R R26, SRZ ;  /* 0x00000000001a7805 */ /* 0x000fe4000001ff00 */
[----:B---3--:R-:W-:Y:S01]  /*6140*/  IADD3 R11, P3, R66, R2, RZ ;  /* 0x00000002420b7210 */ /* 0x008fe20007f7e0ff */
        /* <DEDUP_REMOVED lines=15> */
[----:B------:R-:W-:Y:S02]  /*6240*/  CS2R R28, SRZ ;  /* 0x00000000001c7805 */ /* 0x000fe4000001ff00 */
[----:B--2---:R-:W-:Y:S02]  /*6250*/  IADD3 R9, P6, R69, R2, RZ ;  /* 0x0000000245097210 */ /* 0x004fe40007fde0ff */
[----:B------:R1:W-:Y:S01]  /*6260*/  STL [R1+0x1228], R10 ;  /* 0x0012280a01007387 */ /* 0x0003e20000100800 */
[----:B---3--:R-:W-:-:S03]  /*6270*/  IMAD.X R11, R30, 0x1, R8, P5 ;  /* 0x000000011e0b7824 */ /* 0x008fc600028e0608 */
[----:B------:R2:W-:Y:S04]  /*6280*/  STL [R1+0x1264], R9 ;  /* 0x0012640901007387 */ /* 0x0005e80000100800 */
[----:B------:R3:W-:Y:S01]  /*6290*/  STL [R1+0x1230], R11 ;  /* 0x0012300b01007387 */ /* 0x0007e20000100800 */
[----:B-1----:R-:W-:Y:S02]  /*62a0*/  IADD3 R10, P5, R69, R0, RZ ;  /* 0x00000000450a7210 */ /* 0x002fe40007fbe0ff */
        /* <DEDUP_REMOVED lines=10> */
[----:B------:R2:W-:Y:S01]  /*6350*/  STL [R1+0x127c], R9 ;  /* 0x00127c0901007387 */ /* 0x0005e20000100800 */
[----:B------:R-:W-:-:S03]  /*6360*/  CS2R R30, SRZ ;  /* 0x00000000001e7805 */ /* 0x000fc6000001ff00 */
        /* <DEDUP_REMOVED lines=17> */
[C---:B---3--:R-:W-:Y:S01]  /*6480*/  IADD3 R11, P5, R74.reuse, R2, RZ ;  /* 0x000000024a0b7210 */ /* 0x048fe20007fbe0ff */
        /* <DEDUP_REMOVED lines=1140> */
[----:B-1----:R-:W-:Y:S01]  /*abd0*/  IMAD.X R10, R197, 0x1, R8, P2 ;  /* 0x00000001c50a7824 */ /* 0x002fe200010e0608 */
[----:B--2---:R-:W-:-:S04]  /*abe0*/  IADD3 R9, P2, R251, R0, RZ ;  /* 0x00000000fb097210 */ /* 0x004fc80007f5e0ff */
[----:B------:R1:W-:Y:S04]  /*abf0*/  STL [R1+0x1b30], R10 ;  /* 0x001b300a01007387 */ /* 0x0003e80000100800 */
        /* <DEDUP_REMOVED lines=15> */
[----:B------:R1:W-:Y:S01]  /*acf0*/  STL [R1+0x1b50], R10 ;  /* 0x001b500a01007387 */ /* 0x0003e20000100800 */
[----:B------:R-:W2:Y:S03]  /*ad00*/  LDC R142, c[0x0][0x238] ;  /* 0x00008e00ff8e7b82 */ /* 0x000ea60000000800 */
[----:B------:R3:W-:Y:S04]  /*ad10*/  STL [R1+0x1b8c], R9 ;  /* 0x001b8c0901007387 */ /* 0x0007e80000100800 */
[----:B------:R4:W-:Y:S01]  /*ad20*/  STL [R1+0x1b58], R11 ;  /* 0x001b580b01007387 */ /* 0x0009e20000100800 */
[----:B-1----:R-:W-:Y:S01]  /*ad30*/  IADD3 R10, P6, R137, R4, RZ ;  /* 0x00000004890a7210 */ /* 0x002fe20007fde0ff */
[----:B---3--:R-:W-:-:S04]  /*ad40*/  IMAD.X R9, R199, 0x1, R6, P5 ;  /* 0x00000001c7097824 */ /* 0x008fc800028e0606 */
[----:B------:R1:W-:Y:S01]  /*ad50*/  STL [R1+0x1b94], R10 ;  /* 0x001b940a01007387 */ /* 0x0003e20000100800 */
[----:B----4-:R-:W-:-:S03]  /*ad60*/  IADD3 R11, P5, R137, R3, RZ ;  /* 0x00000003890b7210 */ /* 0x010fc60007fbe0ff */
[----:B------:R3:W-:Y:S04]  /*ad70*/  STL [R1+0x1b60], R9 ;  /* 0x001b600901007387 */ /* 0x0007e80000100800 */
[----:B------:R4:W-:Y:S01]  /*ad80*/  STL [R1+0x1b9c], R11 ;  /* 0x001b9c0b01007387 */ /* 0x0009e20000100800 */
[----:B-1----:R-:W-:Y:S02]  /*ad90*/  IMAD.X R10, R199, 0x1, R5, P2 ;  /* 0x00000001c70a7824 */ /* 0x002fe400010e0605 */
[----:B--2---:R-:W-:Y:S01]  /*ada0*/  IMAD R142, R142, 0x93, RZ ;  /* 0x000000938e8e7824 */ /* 0x004fe200078e02ff */
[----:B---3--:R-:W-:Y:S02]  /*adb0*/  IADD3 R9, P2, R137, R2, RZ ;  /* 0x0000000289097210 */ /* 0x008fe40007f5e0ff */
[----:B------:R1:W-:Y:S01]  /*adc0*/  STL [R1+0x1b68], R10 ;  /* 0x001b680a01007387 */ /* 0x0003e20000100800 */
[----:B----4-:R-:W-:-:S03]  /*add0*/  IMAD.X R11, R201, 0x1, R7, P0 ;  /* 0x00000001c90b7824 */ /* 0x010fc600000e0607 */
        /* <DEDUP_REMOVED lines=338> */
[----:B--2---:R-:W-:Y:S01]  /*c300*/  IMAD.SHL.U32 R137, R137, 0x80, RZ ;  /* 0x0000008089897824 */ /* 0x004fe200078e00ff */
        /* <DEDUP_REMOVED lines=145> */
[----:B------:R1:W-:Y:S02]  /*cc20*/  STL [R1+0x1ec8], R10 ;  /* 0x001ec80a01007387 */ /* 0x0003e40000100800 */
[----:B------:R-:W-:Y:S01]  /*cc30*/  SHF.R.S32.HI R132, RZ, 0x1f, R137 ;  /* 0x0000001fff847819 */ /* 0x000fe20000011489 */
[C---:B----4-:R-:W-:Y:S01]  /*cc40*/  IMAD.X R11, R250.reuse, 0x1, R7, P6 ;  /* 0x00000001fa0b7824 */ /* 0x050fe200030e0607 */
        /* <DEDUP_REMOVED lines=12> */
[----:B------:R-:W-:Y:S01]  /*cd10*/  STL [R1+0x1f1c], R11 ;  /* 0x001f1c0b01007387 */ /* 0x000fe20000100800 */
[----:B-1----:R-:W-:Y:S02]  /*cd20*/  IMAD.X R10, R250, 0x1, R5, P2 ;  /* 0x00000001fa0a7824 */ /* 0x002fe400010e0605 */
[----:B--2---:R-:W-:Y:S01]  /*cd30*/  IMAD R142, R142, 0x77, RZ ;  /* 0x000000778e8e7824 */ /* 0x004fe200078e02ff */
[C---:B---3--:R-:W-:Y:S02]  /*cd40*/  IADD3 R9, P2, R137.reuse, R2, RZ ;  /* 0x0000000289097210 */ /* 0x048fe40007f5e0ff */
[----:B------:R1:W-:Y:S04]  /*cd50*/  STL [R1+0x1ee8], R10 ;  /* 0x001ee80a01007387 */ /* 0x0003e80000100800 */
[----:B------:R2:W-:Y:S01]  /*cd60*/  STL [R1+0x1f24], R9 ;  /* 0x001f240901007387 */ /* 0x0005e20000100800 */
[----:B-1----:R-:W-:Y:S01]  /*cd70*/  IMAD.X R10, R252, 0x1, R8, P3 ;  /* 0x00000001fc0a7824 */ /* 0x002fe200018e0608 */
[----:B------:R-:W-:-:S02]  /*cd80*/  IADD3 R11, P3, R137, R0, RZ ;  /* 0x00000000890b7210 */ /* 0x000fc40007f7e0ff */
[----:B------:R-:W1:Y:S01]  /*cd90*/  LDC R137, c[0x0][0x238] ;  /* 0x00008e00ff897b82 */ /* 0x000e620000000800 */
[----:B--2---:R-:W-:Y:S01]  /*cda0*/  IMAD.X R9, R252, 0x1, R7, P0 ;  /* 0x00000001fc097824 */ /* 0x004fe200000e0607 */
[----:B------:R2:W-:Y:S04]  /*cdb0*/  STL [R1+0x1ef0], R10 ;  /* 0x001ef00a01007387 */ /* 0x0005e80000100800 */
[----:B------:R3:W-:Y:S04]  /*cdc0*/  STL [R1+0x1f2c], R11 ;  /* 0x001f2c0b01007387 */ /* 0x0007e80000100800 */
[----:B------:R4:W-:Y:S01]  /*cdd0*/  STL [R1+0x1ef8], R9 ;  /* 0x001ef80901007387 */ /* 0x0009e20000100800 */
[----:B--2---:R-:W-:Y:S01]  /*cde0*/  IADD3 R10, P0, R142, R4, RZ ;  /* 0x000000048e0a7210 */ /* 0x004fe20007f1e0ff */
[----:B---3--:R-:W-:-:S04]  /*cdf0*/  IMAD.X R11, R252, 0x1, R6, P1 ;  /* 0x00000001fc0b7824 */ /* 0x008fc800008e0606 */
[----:B------:R2:W-:Y:S01]  /*ce00*/  STL [R1+0x1f34], R10 ;  /* 0x001f340a01007387 */ /* 0x0005e20000100800 */
[----:B----4-:R-:W-:-:S03]  /*ce10*/  IADD3 R9, P1, R142, R3, RZ ;  /* 0x000000038e097210 */ /* 0x010fc60007f3e0ff */
[----:B------:R-:W-:Y:S01]  /*ce20*/  STL [R1+0x1f00], R11 ;  /* 0x001f000b01007387 */ /* 0x000fe20000100800 */
[----:B-1----:R-:W-:-:S03]  /*ce30*/  IMAD R137, R137, 0x76, RZ ;  /* 0x0000007689897824 */ /* 0x002fc600078e02ff */
[----:B------:R1:W-:Y:S01]  /*ce40*/  STL [R1+0x1f3c], R9 ;  /* 0x001f3c0901007387 */ /* 0x0003e20000100800 */
[----:B--2---:R-:W-:-:S05]  /*ce50*/  IMAD.X R10, R252, 0x1, R5, P4 ;  /* 0x00000001fc0a7824 */ /* 0x004fca00020e0605 */
[----:B------:R2:W-:Y:S01]  /*ce60*/  STL [R1+0x1f08], R10 ;  /* 0x001f080a01007387 */ /* 0x0005e20000100800 */
[----:B-1----:R-:W-:-:S05]  /*ce70*/  IADD3 R9, P4, R142, R2, RZ ;  /* 0x000000028e097210 */ /* 0x002fca0007f9e0ff */
[----:B------:R1:W-:Y:S01]  /*ce80*/  STL [R1+0x1f44], R9 ;  /* 0x001f440901007387 */ /* 0x0003e20000100800 */
[----:B--2---:R-:W-:Y:S01]  /*ce90*/  IMAD.X R10, R132, 0x1, R8, P6 ;  /* 0x00000001840a7824 */ /* 0x004fe200030e0608 */
[----:B------:R-:W-:-:S04]  /*cea0*/  IADD3 R11, P6, R142, R0, RZ ;  /* 0x000000008e0b7210 */ /* 0x000fc80007fde0ff */
[----:B------:R2:W-:Y:S01]  /*ceb0*/  STL [R1+0x1f10], R10 ;  /* 0x001f100a01007387 */ /* 0x0005e20000100800 */
[----:B-1----:R-:W-:-:S03]  /*cec0*/  IMAD.X R9, R132, 0x1, R7, P5 ;  /* 0x0000000184097824 */ /* 0x002fc600028e0607 */
[----:B------:R1:W-:Y:S04]  /*ced0*/  STL [R1+0x1f4c], R11 ;  /* 0x001f4c0b01007387 */ /* 0x0003e80000100800 */
[----:B------:R3:W-:Y:S01]  /*cee0*/  STL [R1+0x1f18], R9 ;  /* 0x001f180901007387 */ /* 0x0007e20000100800 */
[----:B--2---:R-:W-:Y:S01]  /*cef0*/  IADD3 R10, P5, R137, R4, RZ ;  /* 0x00000004890a7210 */ /* 0x004fe20007fbe0ff */
[----:B-1----:R-:W-:-:S04]  /*cf00*/  IMAD.X R11, R132, 0x1, R6, P2 ;  /* 0x00000001840b7824 */ /* 0x002fc800010e0606 */
[----:B------:R1:W-:Y:S01]  /*cf10*/  STL [R1+0x1f54], R10 ;  /* 0x001f540a01007387 */ /* 0x0003e20000100800 */
[----:B---3--:R-:W-:-:S03]  /*cf20*/  IADD3 R9, P2, R137, R3, RZ ;  /* 0x0000000389097210 */ /* 0x008fc60007f5e0ff */
[----:B------:R-:W-:Y:S04]  /*cf30*/  STL [R1+0x1f20], R11 ;  /* 0x001f200b01007387 */ /* 0x000fe80000100800 */
[----:B------:R2:W-:Y:S01]  /*cf40*/  STL [R1+0x1f5c], R9 ;  /* 0x001f5c0901007387 */ /* 0x0005e20000100800 */
[----:B-1----:R-:W-:Y:S01]  /*cf50*/  IMAD.X R10, R132, 0x1, R5, P3 ;  /* 0x00000001840a7824 */ /* 0x002fe200018e0605 */
[----:B------:R-:W-:Y:S02]  /*cf60*/  SHF.R.S32.HI R132, RZ, 0x1f, R142 ;  /* 0x0000001fff847819 */ /* 0x000fe4000001148e */
[----:B------:R-:W1:Y:S02]  /*cf70*/  LDC R142, c[0x0][0x238] ;  /* 0x00008e00ff8e7b82 */ /* 0x000e640000000800 */
[----:B------:R3:W-:Y:S01]  /*cf80*/  STL [R1+0x1f28], R10 ;  /* 0x001f280a01007387 */ /* 0x0007e20000100800 */
[----:B--2---:R-:W-:-:S05]  /*cf90*/  IADD3 R9, P3, R137, R2, RZ ;  /* 0x0000000289097210 */ /* 0x004fca0007f7e0ff */
[----:B------:R2:W-:Y:S01]  /*cfa0*/  STL [R1+0x1f64], R9 ;  /* 0x001f640901007387 */ /* 0x0005e20000100800 */
[----:B---3--:R-:W-:Y:S01]  /*cfb0*/  IMAD.X R10, R132, 0x1, R8, P0 ;  /* 0x00000001840a7824 */ /* 0x008fe200000e0608 */
[----:B------:R-:W-:-:S04]  /*cfc0*/  IADD3 R11, P0, R137, R0, RZ ;  /* 0x00000000890b7210 */ /* 0x000fc80007f1e0ff */
[----:B------:R3:W-:Y:S01]  /*cfd0*/  STL [R1+0x1f30], R10 ;  /* 0x001f300a01007387 */ /* 0x0007e20000100800 */
[----:B--2---:R-:W-:-:S03]  /*cfe0*/  IMAD.X R9, R132, 0x1, R7, P1 ;  /* 0x0000000184097824 */ /* 0x004fc600008e0607 */
[----:B------:R2:W-:Y:S01]  /*cff0*/  STL [R1+0x1f6c], R11 ;  /* 0x001f6c0b01007387 */ /* 0x0005e20000100800 */
[----:B-1----:R-:W-:-:S03]  /*d000*/  IMAD R142, R142, 0x75, RZ ;  /* 0x000000758e8e7824 */ /* 0x002fc600078e02ff */
[----:B------:R1:W-:Y:S02]  /*d010*/  STL [R1+0x1f38], R9 ;  /* 0x001f380901007387 */ /* 0x0003e40000100800 */
[----:B---3--:R-:W-:Y:S01]  /*d020*/  IADD3 R10, P1, R142, R4, RZ ;  /* 0x000000048e0a7210 */ /* 0x008fe20007f3e0ff */
[----:B--2---:R-:W-:-:S04]  /*d030*/  IMAD.X R11, R132, 0x1, R6, P4 ;  /* 0x00000001840b7824 */ /* 0x004fc800020e0606 */
[----:B------:R2:W-:Y:S01]  /*d040*/  STL [R1+0x1f74], R10 ;  /* 0x001f740a01007387 */ /* 0x0005e20000100800 */
[----:B-1----:R-:W-:-:S03]  /*d050*/  IADD3 R9, P4, R142, R3, RZ ;  /* 0x000000038e097210 */ /* 0x002fc60007f9e0ff */
[----:B------:R-:W-:Y:S04]  /*d060*/  STL [R1+0x1f40], R11 ;  /* 0x001f400b01007387 */ /* 0x000fe80000100800 */
[----:B------:R1:W-:Y:S01]  /*d070*/  STL [R1+0x1f7c], R9 ;  /* 0x001f7c0901007387 */ /* 0x0003e20000100800 */
[----:B--2---:R-:W-:Y:S01]  /*d080*/  IMAD.X R10, R132, 0x1, R5, P6 ;  /* 0x00000001840a7824 */ /* 0x004fe200030e0605 */
[----:B------:R-:W-:Y:S02]  /*d090*/  SHF.R.S32.HI R132, RZ, 0x1f, R137 ;  /* 0x0000001fff847819 */ /* 0x000fe40000011489 */
[----:B------:R-:W2:Y:S02]  /*d0a0*/  LDC R137, c[0x0][0x238] ;  /* 0x00008e00ff897b82 */ /* 0x000ea40000000800 */
[----:B------:R3:W-:Y:S01]  /*d0b0*/  STL [R1+0x1f48], R10 ;  /* 0x001f480a01007387 */ /* 0x0007e20000100800 */
[----:B-1----:R-:W-:-:S05]  /*d0c0*/  IADD3 R9, P6, R142, R2, RZ ;  /* 0x000000028e097210 */ /* 0x002fca0007fde0ff */
[----:B------:R1:W-:Y:S01]  /*d0d0*/  STL [R1+0x1f84], R9 ;  /* 0x001f840901007387 */ /* 0x0003e20000100800 */
[----:B---3--:R-:W-:Y:S01]  /*d0e0*/  IMAD.X R10, R132, 0x1, R8, P5 ;  /* 0x00000001840a7824 */ /* 0x008fe200028e0608 */
[----:B------:R-:W-:-:S04]  /*d0f0*/  IADD3 R11, P5, R142, R0, RZ ;  /* 0x000000008e0b7210 */ /* 0x000fc80007fbe0ff */
[----:B------:R3:W-:Y:S01]  /*d100*/  STL [R1+0x1f50], R10 ;  /* 0x001f500a01007387 */ /* 0x0007e20000100800 */
[----:B-1----:R-:W-:-:S03]  /*d110*/  IMAD.X R9, R132, 0x1, R7, P2 ;  /* 0x0000000184097824 */ /* 0x002fc600010e0607 */
[----:B------:R1:W-:Y:S01]  /*d120*/  STL [R1+0x1f8c], R11 ;  /* 0x001f8c0b01007387 */ /* 0x0003e20000100800 */
[----:B--2---:R-:W-:-:S03]  /*d130*/  IMAD R137, R137, 0x74, RZ ;  /* 0x0000007489897824 */ /* 0x004fc600078e02ff */
[----:B------:R2:W-:Y:S02]  /*d140*/  STL [R1+0x1f58], R9 ;  /* 0x001f580901007387 */ /* 0x0005e40000100800 */
[----:B---3--:R-:W-:Y:S01]  /*d150*/  IADD3 R10, P2, R137, R4, RZ ;  /* 0x00000004890a7210 */ /* 0x008fe20007f5e0ff */
[----:B-1----:R-:W-:-:S04]  /*d160*/  IMAD.X R11, R132, 0x1, R6, P3 ;  /* 0x00000001840b7824 */ /* 0x002fc800018e0606 */
[----:B------:R1:W-:Y:S01]  /*d170*/  STL [R1+0x1f94], R10 ;  /* 0x001f940a01007387 */ /* 0x0003e20000100800 */
[----:B--2---:R-:W-:-:S03]  /*d180*/  IADD3 R9, P3, R137, R3, RZ ;  /* 0x0000000389097210 */ /* 0x004fc60007f7e0ff */
        /* <DEDUP_REMOVED lines=982> */
[----:B--2---:R-:W-:-:S03]  /*10ef0*/  IMAD.SHL.U32 R137, R137, 0x40, RZ ;  /* 0x0000004089897824 */ /* 0x004fc600078e00ff */
        /* <DEDUP_REMOVED lines=955> */
[----:B------:R2:W-:Y:S04]  /*14ab0*/  STL [R1+0x2c20], R11 ;  /* 0x002c200b01007387 */ /* 0x0005e80000100800 */
[----:B------:R3:W-:Y:S01]  /*14ac0*/  STL [R1+0x2c64], R9 ;  /* 0x002c640901007387 */ /* 0x0007e20000100800 */
[----:B-1----:R-:W-:Y:S01]  /*14ad0*/  IMAD.X R10, R132, 0x1, R5, P4 ;  /* 0x00000001840a7824 */ /* 0x002fe200020e0605 */
[----:B------:R-:W-:Y:S02]  /*14ae0*/  SHF.R.S32.HI R132, RZ, 0x1f, R142 ;  /* 0x0000001fff847819 */ /* 0x000fe4000001148e */
[----:B------:R-:W1:Y:S02]  /*14af0*/  LDC R142, c[0x0][0x238] ;  /* 0x00008e00ff8e7b82 */ /* 0x000e640000000800 */
[----:B------:R4:W-:Y:S01]  /*14b00*/  STL [R1+0x2c28], R10 ;  /* 0x002c280a01007387 */ /* 0x0009e20000100800 */
[----:B--2---:R-:W-:Y:S01]  /*14b10*/  IMAD.X R11, R132, 0x1, R8, P6 ;  /* 0x00000001840b7824 */ /* 0x004fe200030e0608 */
[----:B---3--:R-:W-:-:S05]  /*14b20*/  IADD3 R9, P4, R137, R2, RZ ;  /* 0x0000000289097210 */ /* 0x008fca0007f9e0ff */
[----:B------:R2:W-:Y:S01]  /*14b30*/  STL [R1+0x2c6c], R9 ;  /* 0x002c6c0901007387 */ /* 0x0005e20000100800 */
[----:B----4-:R-:W-:-:S03]  /*14b40*/  IADD3 R10, P6, R137, R0, RZ ;  /* 0x00000000890a7210 */ /* 0x010fc60007fde0ff */
[----:B------:R3:W-:Y:S01]  /*14b50*/  STL [R1+0x2c30], R11 ;  /* 0x002c300b01007387 */ /* 0x0007e20000100800 */
[----:B------:R-:W-:-:S03]  /*14b60*/  SHF.R.S32.HI R137, RZ, 0x1f, R137 ;  /* 0x0000001fff897819 */ /* 0x000fc60000011489 */
[----:B------:R4:W-:Y:S01]  /*14b70*/  STL [R1+0x2c74], R10 ;  /* 0x002c740a01007387 */ /* 0x0009e20000100800 */
[----:B--2---:R-:W-:Y:S01]  /*14b80*/  IMAD.X R9, R132, 0x1, R7, P5 ;  /* 0x0000000184097824 */ /* 0x004fe200028e0607 */
[----:B---3--:R-:W-:-:S04]  /*14b90*/  IADD3 R11, P5, R129, R4, RZ ;  /* 0x00000004810b7210 */ /* 0x008fc80007fbe0ff */
[----:B------:R2:W-:Y:S01]  /*14ba0*/  STL [R1+0x2c38], R9 ;  /* 0x002c380901007387 */ /* 0x0005e20000100800 */
[----:B----4-:R-:W-:-:S03]  /*14bb0*/  IMAD.X R10, R132, 0x1, R6, P2 ;  /* 0x00000001840a7824 */ /* 0x010fc600010e0606 */
[----:B------:R3:W-:Y:S04]  /*14bc0*/  STL [R1+0x2c7c], R11 ;  /* 0x002c7c0b01007387 */ /* 0x0007e80000100800 */
[----:B------:R4:W-:Y:S01]  /*14bd0*/  STL [R1+0x2c40], R10 ;  /* 0x002c400a01007387 */ /* 0x0009e20000100800 */
[----:B--2---:R-:W-:Y:S01]  /*14be0*/  IADD3 R9, P2, R129, R3, RZ ;  /* 0x0000000381097210 */ /* 0x004fe20007f5e0ff */
[----:B---3--:R-:W-:-:S04]  /*14bf0*/  IMAD.X R11, R137, 0x1, R8, P0 ;  /* 0x00000001890b7824 */ /* 0x008fc800000e0608 */
[----:B------:R2:W-:Y:S01]  /*14c00*/  STL [R1+0x2c84], R9 ;  /* 0x002c840901007387 */ /* 0x0005e20000100800 */
[----:B----4-:R-:W-:Y:S02]  /*14c10*/  IMAD.X R10, R132, 0x1, R5, P3 ;  /* 0x00000001840a7824 */ /* 0x010fe400018e0605 */
[----:B-1----:R-:W-:Y:S02]  /*14c20*/  IMAD R132, R142, 0xb, RZ ;  /* 0x0000000b8e847824 */ /* 0x002fe400078e02ff */
[----:B------:R-:W1:Y:S01]  /*14c30*/  LDC R142, c[0x0][0x238] ;  /* 0x00008e00ff8e7b82 */ /* 0x000e620000000800 */
[----:B------:R3:W-:Y:S01]  /*14c40*/  STL [R1+0x2c48], R10 ;  /* 0x002c480a01007387 */ /* 0x0007e20000100800 */
[----:B--2---:R-:W-:-:S05]  /*14c50*/  IADD3 R9, P3, R129, R2, RZ ;  /* 0x0000000281097210 */ /* 0x004fca0007f7e0ff */
[----:B------:R2:W-:Y:S01]  /*14c60*/  STL [R1+0x2c8c], R9 ;  /* 0x002c8c0901007387 */ /* 0x0005e20000100800 */
[----:B---3--:R-:W-:-:S03]  /*14c70*/  IADD3 R10, P0, R129, R0, RZ ;  /* 0x00000000810a7210 */ /* 0x008fc60007f1e0ff */
        /* <DEDUP_REMOVED lines=25> */
[----:B-1----:R-:W-:Y:S02]  /*14e10*/  IMAD R142, R142, 0x9, RZ ;  /* 0x000000098e8e7824 */ /* 0x002fe400078e02ff */
[----:B----4-:R-:W-:Y:S01]  /*14e20*/  IMAD.X R10, R129, 0x1, R6, P3 ;  /* 0x00000001810a7824 */ /* 0x010fe200018e0606 */
[----:B------:R1:W-:Y:S04]  /*14e30*/  STL [R1+0x2cbc], R11 ;  /* 0x002cbc0b01007387 */ /* 0x0003e80000100800 */
[----:B------:R3:W-:Y:S01]  /*14e40*/  STL [R1+0x2c88], R10 ;  /* 0x002c880a01007387 */ /* 0x0007e20000100800 */
[----:B--2---:R-:W-:Y:S01]  /*14e50*/  IADD3 R9, P3, R137, R3, RZ ;  /* 0x0000000389097210 */ /* 0x004fe20007f7e0ff */
[----:B-1----:R-:W-:-:S04]  /*14e60*/  IMAD.X R11, R132, 0x1, R7, P4 ;  /* 0x00000001840b7824 */ /* 0x002fc800020e0607 */
[----:B------:R1:W-:Y:S01]  /*14e70*/  STL [R1+0x2cc4], R9 ;  /* 0x002cc40901007387 */ /* 0x0003e20000100800 */
[----:B---3--:R-:W-:-:S05]  /*14e80*/  IMAD.X R10, R129, 0x1, R5, P0 ;  /* 0x00000001810a7824 */ /* 0x008fca00000e0605 */
[----:B------:R2:W-:Y:S01]  /*14e90*/  STL [R1+0x2c90], R10 ;  /* 0x002c900a01007387 */ /* 0x0005e20000100800 */
[----:B-1----:R-:W-:-:S05]  /*14ea0*/  IADD3 R9, P0, R137, R2, RZ ;  /* 0x0000000289097210 */ /* 0x002fca0007f1e0ff */
[----:B------:R1:W-:Y:S01]  /*14eb0*/  STL [R1+0x2ccc], R9 ;  /* 0x002ccc0901007387 */ /* 0x0003e20000100800 */
[----:B--2---:R-:W-:-:S05]  /*14ec0*/  IMAD.X R10, R132, 0x1, R8, P1 ;  /* 0x00000001840a7824 */ /* 0x004fca00008e0608 */
[----:B------:R2:W-:Y:S01]  /*14ed0*/  STL [R1+0x2c98], R10 ;  /* 0x002c980a01007387 */ /* 0x0005e20000100800 */
[----:B-1----:R-:W-:Y:S02]  /*14ee0*/  IADD3 R9, P1, R137, R0, RZ ;  /* 0x0000000089097210 */ /* 0x002fe40007f3e0ff */
[----:B------:R-:W-:-:S03]  /*14ef0*/  SHF.R.S32.HI R137, RZ, 0x1f, R137 ;  /* 0x0000001fff897819 */ /* 0x000fc60000011489 */
[----:B------:R1:W-:Y:S01]  /*14f00*/  STL [R1+0x2cd4], R9 ;  /* 0x002cd40901007387 */ /* 0x0003e20000100800 */
[----:B--2---:R-:W-:-:S03]  /*14f10*/  IADD3 R10, P4, R142, R4, RZ ;  /* 0x000000048e0a7210 */ /* 0x004fc60007f9e0ff */
[----:B------:R-:W-:Y:S04]  /*14f20*/  STL [R1+0x2ca0], R11 ;  /* 0x002ca00b01007387 */ /* 0x000fe80000100800 */
[----:B------:R2:W-:Y:S01]  /*14f30*/  STL [R1+0x2cdc], R10 ;  /* 0x002cdc0a01007387 */ /* 0x0005e20000100800 */
[----:B-1----:R-:W-:-:S05]  /*14f40*/  IMAD.X R9, R132, 0x1, R6, P6 ;  /* 0x0000000184097824 */ /* 0x002fca00030e0606 */
[----:B------:R1:W-:Y:S01]  /*14f50*/  STL [R1+0x2ca8], R9 ;  /* 0x002ca80901007387 */ /* 0x0003e20000100800 */
[----:B--2---:R-:W-:-:S05]  /*14f60*/  IADD3 R10, P6, R142, R3, RZ ;  /* 0x000000038e0a7210 */ /* 0x004fca0007fde0ff */
[----:B------:R-:W-:Y:S01]  /*14f70*/  STL [R1+0x2ce4], R10 ;  /* 0x002ce40a01007387 */ /* 0x000fe20000100800 */
[----:B-1----:R-:W-:Y:S01]  /*14f80*/  IMAD.X R9, R132, 0x1, R5, P5 ;  /* 0x0000000184097824 */ /* 0x002fe200028e0605 */
[C---:B------:R-:W-:Y:S01]  /*14f90*/  IADD3 R11, P5, R142.reuse, R2, RZ ;  /* 0x000000028e0b7210 */ /* 0x040fe20007fbe0ff */
[----:B------:R-:W1:Y:S03]  /*14fa0*/  LDC R132, c[0x0][0x238] ;  /* 0x00008e00ff847b82 */ /* 0x000e660000000800 */
[----:B------:R2:W-:Y:S04]  /*14fb0*/  STL [R1+0x2cb0], R9 ;  /* 0x002cb00901007387 */ /* 0x0005e80000100800 */
[----:B------:R3:W-:Y:S01]  /*14fc0*/  STL [R1+0x2cec], R11 ;  /* 0x002cec0b01007387 */ /* 0x0007e20000100800 */
[----:B--2---:R-:W-:Y:S01]  /*14fd0*/  IMAD.X R9, R137, 0x1, R8, P2 ;  /* 0x0000000189097824 */ /* 0x004fe200010e0608 */
[----:B------:R-:W-:-:S02]  /*14fe0*/  IADD3 R10, P2, R142, R0, RZ ;  /* 0x000000008e0a7210 */ /* 0x000fc40007f5e0ff */
[----:B------:R-:W-:Y:S01]  /*14ff0*/  SHF.R.S32.HI R142, RZ, 0x1f, R142 ;  /* 0x0000001fff8e7819 */ /* 0x000fe2000001148e */
[C---:B---3--:R-:W-:Y:S01]  /*15000*/  IMAD.X R11, R137.reuse, 0x1, R6, P0 ;  /* 0x00000001890b7824 */ /* 0x048fe200000e0606 */
[----:B------:R2:W-:Y:S04]  /*15010*/  STL [R1+0x2cb8], R9 ;  /* 0x002cb80901007387 */ /* 0x0005e80000100800 */
[----:B------:R3:W-:Y:S01]  /*15020*/  STL [R1+0x2cf4], R10 ;  /* 0x002cf40a01007387 */ /* 0x0007e20000100800 */
[----:B-1----:R-:W-:Y:S02]  /*15030*/  IMAD.SHL.U32 R132, R132, 0x8, RZ ;  /* 0x0000000884847824 */ /* 0x002fe400078e00ff */
[----:B--2---:R-:W-:-:S03]  /*15040*/  IMAD.X R9, R137, 0x1, R7, P3 ;  /* 0x0000000189097824 */ /* 0x004fc600018e0607 */
[----:B------:R-:W-:Y:S01]  /*15050*/  IADD3 R12, P3, R132, R2, RZ ;  /* 0x00000002840c7210 */ /* 0x000fe20007f7e0ff */
[----:B---3--:R-:W-:Y:S01]  /*15060*/  IMAD.X R10, R137, 0x1, R5, P1 ;  /* 0x00000001890a7824 */ /* 0x008fe200008e0605 */
[----:B------:R1:W-:Y:S01]  /*15070*/  STL [R1+0x2cc0], R9 ;  /* 0x002cc00901007387 */ /* 0x0003e20000100800 */
[----:B------:R-:W2:Y:S03]  /*15080*/  LDC R137, c[0x0][0x238] ;  /* 0x00008e00ff897b82 */ /* 0x000ea60000000800 */
[----:B------:R3:W-:Y:S04]  /*15090*/  STL [R1+0x2cc8], R11 ;  /* 0x002cc80b01007387 */ /* 0x0007e80000100800 */
[----:B------:R4:W-:Y:S01]  /*150a0*/  STL [R1+0x2cd0], R10 ;  /* 0x002cd00a01007387 */ /* 0x0009e20000100800 */
[----:B-1----:R-:W-:-:S02]  /*150b0*/  SHF.R.S32.HI R9, RZ, 0x1f, R132 ;  /* 0x0000001fff097819 */ /* 0x002fc40000011484 */
[C---:B---3--:R-:W-:Y:S02]  /*150c0*/  IADD3 R11, P1, R132.reuse, R4, RZ ;  /* 0x00000004840b7210 */ /* 0x048fe40007f3e0ff */
[----:B----4-:R-:W-:-:S03]  /*150d0*/  IADD3 R10, P0, R132, R3, RZ ;  /* 0x00000003840a7210 */ /* 0x010fc60007f1e0ff */
[----:B------:R-:W-:Y:S04]  /*150e0*/  STL [R1+0x2cfc], R11 ;  /* 0x002cfc0b01007387 */ /* 0x000fe80000100800 */
[----:B------:R1:W-:Y:S01]  /*150f0*/  STL [R1+0x2d04], R10 ;  /* 0x002d040a01007387 */ /* 0x0003e20000100800 */
[----:B--2---:R-:W-:-:S03]  /*15100*/  IMAD R137, R137, 0x7, RZ ;  /* 0x0000000789897824 */ /* 0x004fc600078e02ff */
[----:B------:R2:W-:Y:S01]  /*15110*/  STL [R1+0x2d0c], R12 ;  /* 0x002d0c0c01007387 */ /* 0x0005e20000100800 */
[----:B-1----:R-:W-:Y:S01]  /*15120*/  IMAD.X R10, R142, 0x1, R8, P4 ;  /* 0x000000018e0a7824 */ /* 0x002fe200020e0608 */
[----:B------:R-:W-:Y:S01]  /*15130*/  IADD3 R11, P4, R132, R0, RZ ;  /* 0x00000000840b7210 */ /* 0x000fe20007f9e0ff */
[----:B--2---:R-:W-:-:S03]  /*15140*/  IMAD.X R12, R142, 0x1, R6, P5 ;  /* 0x000000018e0c7824 */ /* 0x004fc600028e0606 */
[----:B------:R1:W-:Y:S04]  /*15150*/  STL [R1+0x2cd8], R10 ;  /* 0x002cd80a01007387 */ /* 0x0003e80000100800 */
[----:B------:R2:W-:Y:S01]  /*15160*/  STL [R1+0x2d14], R11 ;  /* 0x002d140b01007387 */ /* 0x0005e20000100800 */
[C---:B-1----:R-:W-:Y:S02]  /*15170*/  IMAD.X R10, R142.reuse, 0x1, R7, P6 ;  /* 0x000000018e0a7824 */ /* 0x042fe400030e0607 */
[----:B--2---:R-:W-:-:S03]  /*15180*/  IMAD.X R11, R142, 0x1, R5, P2 ;  /* 0x000000018e0b7824 */ /* 0x004fc600010e0605 */
[----:B------:R1:W-:Y:S01]  /*15190*/  STL [R1+0x2ce0], R10 ;  /* 0x002ce00a01007387 */ /* 0x0003e20000100800 */
[----:B------:R-:W2:Y:S01]  /*151a0*/  LDC R142, c[0x0][0x238] ;  /* 0x00008e00ff8e7b82 */ /* 0x000ea20000000800 */
[C---:B------:R-:W-:Y:S02]  /*151b0*/  IADD3 R13, P2, R137.reuse, R2, RZ ;  /* 0x00000002890d7210 */ /* 0x040fe40007f5e0ff */
[----:B------:R3:W-:Y:S04]  /*151c0*/  STL [R1+0x2ce8], R12 ;  /* 0x002ce80c01007387 */ /* 0x0007e80000100800 */
[----:B------:R4:W-:Y:S01]  /*151d0*/  STL [R1+0x2cf0], R11 ;  /* 0x002cf00b01007387 */ /* 0x0009e20000100800 */
[----:B-1----:R-:W-:Y:S02]  /*151e0*/  SHF.R.S32.HI R10, RZ, 0x1f, R137 ;  /* 0x0000001fff0a7819 */ /* 0x002fe40000011489 */
[----:B---3--:R-:W-:-:S02]  /*151f0*/  IADD3 R12, P6, R137, R4, RZ ;  /* 0x00000004890c7210 */ /* 0x008fc40007fde0ff */
[----:B----4-:R-:W-:-:S03]  /*15200*/  IADD3 R11, P5, R137, R3, RZ ;  /* 0x00000003890b7210 */ /* 0x010fc60007fbe0ff */
[----:B------:R1:W-:Y:S04]  /*15210*/  STL [R1+0x2d1c], R12 ;  /* 0x002d1c0c01007387 */ /* 0x0003e80000100800 */
[----:B------:R3:W-:Y:S04]  /*15220*/  STL [R1+0x2d24], R11 ;  /* 0x002d240b01007387 */ /* 0x0007e80000100800 */
[----:B------:R4:W-:Y:S01]  /*15230*/  STL [R1+0x2d2c], R13 ;  /* 0x002d2c0d01007387 */ /* 0x0009e20000100800 */
[----:B-1----:R-:W-:Y:S01]  /*15240*/  IMAD.X R12, R9, 0x1, R8, P1 ;  /* 0x00000001090c7824 */ /* 0x002fe200008e0608 */
[----:B---3--:R-:W-:Y:S01]  /*15250*/  IADD3 R11, P1, R137, R0, RZ ;  /* 0x00000000890b7210 */ /* 0x008fe20007f3e0ff */
[----:B--2---:R-:W-:-:S03]  /*15260*/  IMAD R137, R142, 0x6, RZ ;  /* 0x000000068e897824 */ /* 0x004fc600078e02ff */
[----:B------:R1:W-:Y:S01]  /*15270*/  STL [R1+0x2cf8], R12 ;  /* 0x002cf80c01007387 */ /* 0x0003e20000100800 */
[----:B------:R-:W2:Y:S01]  /*15280*/  LDC R142, c[0x0][0x238] ;  /* 0x00008e00ff8e7b82 */ /* 0x000ea20000000800 */
[C---:B----4-:R-:W-:Y:S02]  /*15290*/  IMAD.X R13, R9.reuse, 0x1, R7, P0 ;  /* 0x00000001090d7824 */ /* 0x050fe400000e0607 */
[----:B------:R3:W-:Y:S04]  /*152a0*/  STL [R1+0x2d34], R11 ;  /* 0x002d340b01007387 */ /* 0x0007e80000100800 */
[----:B------:R4:W-:Y:S01]  /*152b0*/  STL [R1+0x2d00], R13 ;  /* 0x002d000d01007387 */ /* 0x0009e20000100800 */
[C---:B-1----:R-:W-:Y:S02]  /*152c0*/  IMAD.X R12, R9.reuse, 0x1, R6, P3 ;  /* 0x00000001090c7824 */ /* 0x042fe400018e0606 */
[----:B---3--:R-:W-:-:S03]  /*152d0*/  IMAD.X R11, R9, 0x1, R5, P4 ;  /* 0x00000001090b7824 */ /* 0x008fc600020e0605 */
[----:B------:R1:W-:Y:S01]  /*152e0*/  STL [R1+0x2d08], R12 ;  /* 0x002d080c01007387 */ /* 0x0003e20000100800 */
[----:B------:R-:W-:Y:S02]  /*152f0*/  SHF.R.S32.HI R9, RZ, 0x1f, R137 ;  /* 0x0000001fff097819 */ /* 0x000fe40000011489 */
[C---:B----4-:R-:W-:Y:S01]  /*15300*/  IADD3 R13, P4, R137.reuse, R2, RZ ;  /* 0x00000002890d7210 */ /* 0x050fe20007f9e0ff */
[----:B------:R3:W-:Y:S01]  /*15310*/  STL [R1+0x2d10], R11 ;  /* 0x002d100b01007387 */ /* 0x0007e20000100800 */
[C---:B-1----:R-:W-:Y:S02]  /*15320*/  IADD3 R12, P0, R137.reuse, R4, RZ ;  /* 0x00000004890c7210 */ /* 0x042fe40007f1e0ff */
[----:B---3--:R-:W-:-:S03]  /*15330*/  IADD3 R11, P3, R137, R3, RZ ;  /* 0x00000003890b7210 */ /* 0x008fc60007f7e0ff */
        /* <DEDUP_REMOVED lines=17> */
[C---:B-1----:R-:W-:Y:S01]  /*15450*/  IADD3 R12, P2, R137.reuse, R4, RZ ;  /* 0x00000004890c7210 */ /* 0x042fe20007f5e0ff */
[----:B--2---:R-:W-:Y:S01]  /*15460*/  IMAD.SHL.U32 R142, R142, 0x4, RZ ;  /* 0x000000048e8e7824 */ /* 0x004fe200078e00ff */
[----:B---3--:R-:W-:-:S03]  /*15470*/  IADD3 R11, P5, R137, R3, RZ ;  /* 0x00000003890b7210 */ /* 0x008fc60007fbe0ff */
[----:B------:R1:W-:Y:S04]  /*15480*/  STL [R1+0x2d5c], R12 ;  /* 0x002d5c0c01007387 */ /* 0x0003e80000100800 */
        /* <DEDUP_REMOVED lines=8> */
[C---:B-1----:R-:W-:Y:S02]  /*15510*/  IMAD.X R12, R9.reuse, 0x1, R6, P4 ;  /* 0x00000001090c7824 */ /* 0x042fe400020e0606 */
[----:B--2---:R-:W-:-:S03]  /*15520*/  IMAD.X R11, R9, 0x1, R5, P6 ;  /* 0x00000001090b7824 */ /* 0x004fc600030e0605 */
[----:B------:R1:W-:Y:S01]  /*15530*/  STL [R1+0x2d48], R12 ;  /* 0x002d480c01007387 */ /* 0x0003e20000100800 */
[----:B------:R-:W-:Y:S02]  /*15540*/  SHF.R.S32.HI R9, RZ, 0x1f, R142 ;  /* 0x0000001fff097819 */ /* 0x000fe4000001148e */
[C---:B---3--:R-:W-:Y:S01]  /*15550*/  IADD3 R13, P4, R142.reuse, R4, RZ ;  /* 0x000000048e0d7210 */ /* 0x048fe20007f9e0ff */
[----:B------:R2:W-:Y:S04]  /*15560*/  STL [R1+0x2d50], R11 ;  /* 0x002d500b01007387 */ /* 0x0005e80000100800 */
[----:B------:R3:W-:Y:S01]  /*15570*/  STL [R1+0x2d7c], R13 ;  /* 0x002d7c0d01007387 */ /* 0x0007e20000100800 */
[C---:B-1----:R-:W-:Y:S02]  /*15580*/  IADD3 R12, P3, R142.reuse, R3, RZ ;  /* 0x000000038e0c7210 */ /* 0x042fe40007f7e0ff */
[----:B--2---:R-:W-:-:S03]  /*15590*/  IADD3 R11, P6, R142, R2, RZ ;  /* 0x000000028e0b7210 */ /* 0x004fc60007fde0ff */
[----:B------:R1:W-:Y:S01]  /*155a0*/  STL [R1+0x2d84], R12 ;  /* 0x002d840c01007387 */ /* 0x0003e20000100800 */
[----:B---3--:R-:W-:-:S03]  /*155b0*/  IMAD.X R13, R10, 0x1, R8, P2 ;  /* 0x000000010a0d7824 */ /* 0x008fc600010e0608 */
[----:B------:R2:W-:Y:S04]  /*155c0*/  STL [R1+0x2d8c], R11 ;  /* 0x002d8c0b01007387 */ /* 0x0005e80000100800 */
[----:B------:R3:W-:Y:S01]  /*155d0*/  STL [R1+0x2d58], R13 ;  /* 0x002d580d01007387 */ /* 0x0007e20000100800 */
[----:B-1----:R-:W-:Y:S02]  /*155e0*/  IADD3 R12, P2, R142, R0, RZ ;  /* 0x000000008e0c7210 */ /* 0x002fe40007f5e0ff */
[----:B------:R-:W1:Y:S01]  /*155f0*/  LDC R142, c[0x0][0x238] ;  /* 0x00008e00ff8e7b82 */ /* 0x000e620000000800 */
[C---:B--2---:R-:W-:Y:S02]  /*15600*/  IMAD.X R11, R10.reuse, 0x1, R7, P5 ;  /* 0x000000010a0b7824 */ /* 0x044fe400028e0607 */
[----:B------:R2:W-:Y:S04]  /*15610*/  STL [R1+0x2d94], R12 ;  /* 0x002d940c01007387 */ /* 0x0005e80000100800 */
[----:B------:R4:W-:Y:S01]  /*15620*/  STL [R1+0x2d60], R11 ;  /* 0x002d600b01007387 */ /* 0x0009e20000100800 */
[----:B---3--:R-:W3:Y:S01]  /*15630*/  LDC R13, c[0x0][0x238] ;  /* 0x00008e00ff0d7b82 */ /* 0x008ee20000000800 */
[----:B--2---:R-:W-:-:S02]  /*15640*/  IMAD.X R12, R10, 0x1, R6, P1 ;  /* 0x000000010a0c7824 */ /* 0x004fc400008e0606 */
[----:B------:R-:W-:-:S05]  /*15650*/  IMAD.X R10, R10, 0x1, R5, P0 ;  /* 0x000000010a0a7824 */ /* 0x000fca00000e0605 */
[----:B----4-:R-:W2:Y:S01]  /*15660*/  LDC R11, c[0x0][0x238] ;  /* 0x00008e00ff0b7b82 */ /* 0x010ea20000000800 */
[----:B------:R-:W-:Y:S04]  /*15670*/  STL [R1+0x2d68], R12 ;  /* 0x002d680c01007387 */ /* 0x000fe80000100800 */
[----:B------:R4:W-:Y:S01]  /*15680*/  STL [R1+0x2d70], R10 ;  /* 0x002d700a01007387 */ /* 0x0009e20000100800 */
[----:B-1----:R-:W-:Y:S02]  /*15690*/  IMAD R137, R142, 0x3, RZ ;  /* 0x000000038e897824 */ /* 0x002fe400078e02ff */
[----:B------:R-:W1:Y:S03]  /*156a0*/  LDC R142, c[0x0][0x238] ;  /* 0x00008e00ff8e7b82 */ /* 0x000e660000000800 */
[----:B------:R-:W-:-:S02]  /*156b0*/  IADD3 R16, P5, R137, R4, RZ ;  /* 0x0000000489107210 */ /* 0x000fc40007fbe0ff */
[C---:B------:R-:W-:Y:S02]  /*156c0*/  IADD3 R14, P1, R137.reuse, R3, RZ ;  /* 0x00000003890e7210 */ /* 0x040fe40007f3e0ff */
[----:B------:R-:W-:Y:S01]  /*156d0*/  IADD3 R17, P0, R137, R2, RZ ;  /* 0x0000000289117210 */ /* 0x000fe20007f1e0ff */
[----:B------:R5:W-:Y:S01]  /*156e0*/  STL [R1+0x2d9c], R16 ;  /* 0x002d9c1001007387 */ /* 0x000be20000100800 */
[----:B----4-:R-:W-:Y:S01]  /*156f0*/  SHF.R.S32.HI R10, RZ, 0x1f, R137 ;  /* 0x0000001fff0a7819 */ /* 0x010fe20000011489 */
[----:B------:R-:W4:Y:S02]  /*15700*/  LDC R12, c[0x0][0x238] ;  /* 0x00008e00ff0c7b82 */ /* 0x000f240000000800 */
[----:B------:R0:W-:Y:S04]  /*15710*/  STL [R1+0x2da4], R14 ;  /* 0x002da40e01007387 */ /* 0x0001e80000100800 */
[----:B------:R3:W-:Y:S01]  /*15720*/  STL [R1+0x2dac], R17 ;  /* 0x002dac1101007387 */ /* 0x0007e20000100800 */
[----:B-----5:R-:W-:Y:S01]  /*15730*/  IMAD.X R16, R9, 0x1, R8, P4 ;  /* 0x0000000109107824 */ /* 0x020fe200020e0608 */
[----:B0-----:R-:W-:-:S04]  /*15740*/  IADD3 R14, P4, R137, R0, RZ ;  /* 0x00000000890e7210 */ /* 0x001fc80007f9e0ff */
[----:B------:R0:W-:Y:S01]  /*15750*/  STL [R1+0x2d78], R16 ;  /* 0x002d781001007387 */ /* 0x0001e20000100800 */
[----:B-1----:R-:W-:Y:S02]  /*15760*/  IMAD.SHL.U32 R142, R142, 0x2, RZ ;  /* 0x000000028e8e7824 */ /* 0x002fe400078e00ff */
[C---:B---3--:R-:W-:Y:S01]  /*15770*/  IMAD.X R17, R9.reuse, 0x1, R7, P3 ;  /* 0x0000000109117824 */ /* 0x048fe200018e0607 */
[----:B------:R1:W-:Y:S04]  /*15780*/  STL [R1+0x2db4], R14 ;  /* 0x002db40e01007387 */ /* 0x0003e80000100800 */
[----:B------:R3:W-:Y:S01]  /*15790*/  STL [R1+0x2d80], R17 ;  /* 0x002d801101007387 */ /* 0x0007e20000100800 */
[C---:B0-----:R-:W-:Y:S02]  /*157a0*/  IMAD.X R16, R9.reuse, 0x1, R6, P6 ;  /* 0x0000000109107824 */ /* 0x041fe400030e0606 */
[----:B-1----:R-:W-:-:S03]  /*157b0*/  IMAD.X R14, R9, 0x1, R5, P2 ;  /* 0x00000001090e7824 */ /* 0x002fc600010e0605 */
[----:B------:R0:W-:Y:S01]  /*157c0*/  STL [R1+0x2d88], R16 ;  /* 0x002d881001007387 */ /* 0x0001e20000100800 */
[----:B------:R-:W-:Y:S02]  /*157d0*/  SHF.R.S32.HI R9, RZ, 0x1f, R142 ;  /* 0x0000001fff097819 */ /* 0x000fe4000001148e */
[C---:B---3--:R-:W-:Y:S01]  /*157e0*/  IADD3 R17, P6, R142.reuse, R2, RZ ;  /* 0x000000028e117210 */ /* 0x048fe20007fde0ff */
[----:B------:R1:W-:Y:S01]  /*157f0*/  STL [R1+0x2d90], R14 ;  /* 0x002d900e01007387 */ /* 0x0003e20000100800 */
[C---:B0-----:R-:W-:Y:S02]  /*15800*/  IADD3 R16, P2, R142.reuse, R4, RZ ;  /* 0x000000048e107210 */ /* 0x041fe40007f5e0ff */
[----:B-1----:R-:W-:-:S03]  /*15810*/  IADD3 R14, P3, R142, R3, RZ ;  /* 0x000000038e0e7210 */ /* 0x002fc60007f7e0ff */
[----:B------:R0:W-:Y:S04]  /*15820*/  STL [R1+0x2dbc], R16 ;  /* 0x002dbc1001007387 */ /* 0x0001e80000100800 */
[----:B------:R1:W-:Y:S04]  /*15830*/  STL [R1+0x2dc4], R14 ;  /* 0x002dc40e01007387 */ /* 0x0003e80000100800 */
[----:B------:R3:W-:Y:S01]  /*15840*/  STL [R1+0x2dcc], R17 ;  /* 0x002dcc1101007387 */ /* 0x0007e20000100800 */
[----:B0-----:R-:W-:Y:S01]  /*15850*/  IMAD.X R16, R10, 0x1, R8, P5 ;  /* 0x000000010a107824 */ /* 0x001fe200028e0608 */
[----:B-1----:R-:W-:-:S04]  /*15860*/  IADD3 R14, P5, R142, R0, RZ ;  /* 0x000000008e0e7210 */ /* 0x002fc80007fbe0ff */
[----:B------:R2:W-:Y:S01]  /*15870*/  STL [R1+0x2d98], R16 ;  /* 0x002d981001007387 */ /* 0x0005e20000100800 */
[----:B------:R-:W0:Y:S01]  /*15880*/  LDC R142, c[0x0][0x238] ;  /* 0x00008e00ff8e7b82 */ /* 0x000e220000000800 */
[----:B---3--:R-:W-:Y:S02]  /*15890*/  IMAD.X R17, R10, 0x1, R7, P1 ;  /* 0x000000010a117824 */ /* 0x008fe400008e0607 */
[----:B------:R1:W-:Y:S04]  /*158a0*/  STL [R1+0x2dd4], R14 ;  /* 0x002dd40e01007387 */ /* 0x0003e80000100800 */
[----:B------:R-:W-:Y:S01]  /*158b0*/  STL [R1+0x2da0], R17 ;  /* 0x002da01101007387 */ /* 0x000fe20000100800 */
[----:B--2---:R-:W-:Y:S01]  /*158c0*/  IADD3 R16, P1, R4, R11, RZ ;  /* 0x0000000b04107210 */ /* 0x004fe20007f3e0ff */
[C---:B-1----:R-:W-:Y:S01]  /*158d0*/  IMAD.X R14, R10.reuse, 0x1, R6, P0 ;  /* 0x000000010a0e7824 */ /* 0x042fe200000e0606 */
[----:B----4-:R-:W-:Y:S01]  /*158e0*/  IADD3 R11, P0, R3, R12, RZ ;  /* 0x0000000c030b7210 */ /* 0x010fe20007f1e0ff */
[----:B------:R-:W-:-:S02]  /*158f0*/  IMAD.X R10, R10, 0x1, R5, P4 ;  /* 0x000000010a0a7824 */ /* 0x000fc400020e0605 */
[----:B------:R-:W-:Y:S01]  /*15900*/  STL [R1+0x2ddc], R16 ;  /* 0x002ddc1001007387 */ /* 0x000fe20000100800 */
[----:B------:R-:W-:-:S03]  /*15910*/  IADD3 R12, P4, R2, R13, RZ ;  /* 0x0000000d020c7210 */ /* 0x000fc60007f9e0ff */
[----:B------:R-:W-:Y:S01]  /*15920*/  STL [R1+0x2da8], R14 ;  /* 0x002da80e01007387 */ /* 0x000fe20000100800 */
[----:B0-----:R-:W-:-:S03]  /*15930*/  IMAD R137, R142, 0xe, RZ ;  /* 0x0000000e8e897824 */ /* 0x001fc600078e02ff */
[----:B------:R-:W-:Y:S01]  /*15940*/  STL [R1+0x2de4], R11 ;  /* 0x002de40b01007387 */ /* 0x000fe20000100800 */
[----:B------:R-:W0:Y:S03]  /*15950*/  LDC R142, c[0x0][0x238] ;  /* 0x00008e00ff8e7b82 */ /* 0x000e260000000800 */
[----:B------:R1:W-:Y:S04]  /*15960*/  STL [R1+0x2db0], R10 ;  /* 0x002db00a01007387 */ /* 0x0003e80000100800 */
[----:B------:R-:W-:Y:S01]  /*15970*/  STL [R1+0x2dec], R12 ;  /* 0x002dec0c01007387 */ /* 0x000fe20000100800 */
[----:B-1----:R-:W-:Y:S01]  /*15980*/  IMAD.X R10, R9, 0x1, R8, P2 ;  /* 0x00000001090a7824 */ /* 0x002fe200010e0608 */
[----:B------:R-:W-:-:S04]  /*15990*/  IADD3 R11, P2, R0, R15, RZ ;  /* 0x0000000f000b7210 */ /* 0x000fc80007f5e0ff */
[----:B------:R1:W-:Y:S04]  /*159a0*/  STL [R1+0x2db8], R10 ;  /* 0x002db80a01007387 */ /* 0x0003e80000100800 */
[----:B------:R2:W-:Y:S01]  /*159b0*/  STL [R1+0x2df4], R11 ;  /* 0x002df40b01007387 */ /* 0x0005e20000100800 */
[----:B0-----:R-:W-:Y:S01]  /*159c0*/  SHF.R.S32.HI R142, RZ, 0x1f, R142 ;  /* 0x0000001fff8e7819 */ /* 0x001fe2000001148e */
[----:B-1----:R-:W-:Y:S01]  /*159d0*/  IMAD.X R10, R9, 0x1, R7, P3 ;  /* 0x00000001090a7824 */ /* 0x002fe200018e0607 */
[----:B------:R-:W-:Y:S01]  /*159e0*/  IADD3 R12, P3, R137, R2, RZ ;  /* 0x00000002890c7210 */ /* 0x000fe20007f7e0ff */
[----:B--2---:R-:W-:-:S03]  /*159f0*/  IMAD.X R11, R9, 0x1, R6, P6 ;  /* 0x00000001090b7824 */ /* 0x004fc600030e0606 */
[----:B------:R0:W-:Y:S04]  /*15a00*/  STL [R1+0x2dc0], R10 ;  /* 0x002dc00a01007387 */ /* 0x0001e80000100800 */
[----:B------:R1:W-:Y:S01]  /*15a10*/  STL [R1+0x2dc8], R11 ;  /* 0x002dc80b01007387 */ /* 0x0003e20000100800 */
[----:B0-----:R-:W-:Y:S01]  /*15a20*/  IMAD.X R10, R9, 0x1, R5, P5 ;  /* 0x00000001090a7824 */ /* 0x001fe200028e0605 */
[----:B------:R-:W-:Y:S02]  /*15a30*/  SHF.R.S32.HI R9, RZ, 0x1f, R137 ;  /* 0x0000001fff097819 */ /* 0x000fe40000011489 */
[C---:B-1----:R-:W-:Y:S02]  /*15a40*/  IADD3 R11, P6, R137.reuse, R4, RZ ;  /* 0x00000004890b7210 */ /* 0x042fe40007fde0ff */
[----:B------:R0:W-:Y:S04]  /*15a50*/  STL [R1+0x2dd0], R10 ;  /* 0x002dd00a01007387 */ /* 0x0001e80000100800 */
[----:B------:R1:W-:Y:S01]  /*15a60*/  STL [R1+0x2c54], R11 ;  /* 0x002c540b01007387 */ /* 0x0003e20000100800 */
[----:B0-----:R-:W-:Y:S01]  /*15a70*/  IADD3 R10, P5, R137, R3, RZ ;  /* 0x00000003890a7210 */ /* 0x001fe20007fbe0ff */
[----:B-1----:R-:W-:-:S04]  /*15a80*/  IMAD.X R11, R142, 0x1, R8, P1 ;  /* 0x000000018e0b7824 */ /* 0x002fc800008e0608 */
[----:B------:R0:W-:Y:S04]  /*15a90*/  STL [R1+0x2dfc], R10 ;  /* 0x002dfc0a01007387 */ /* 0x0001e80000100800 */
[----:B------:R1:W-:Y:S04]  /*15aa0*/  STL [R1+0x2e04], R12 ;  /* 0x002e040c01007387 */ /* 0x0003e80000100800 */
[----:B------:R2:W-:Y:S01]  /*15ab0*/  STL [R1+0x2dd8], R11 ;  /* 0x002dd80b01007387 */ /* 0x0005e20000100800 */
[----:B0-----:R-:W-:Y:S01]  /*15ac0*/  IADD3 R10, P1, R137, R0, RZ ;  /* 0x00000000890a7210 */ /* 0x001fe20007f3e0ff */
[----:B-1----:R-:W-:-:S04]  /*15ad0*/  IMAD.X R12, R142, 0x1, R7, P0 ;  /* 0x000000018e0c7824 */ /* 0x002fc800000e0607 */
[----:B------:R0:W-:Y:S01]  /*15ae0*/  STL [R1+0x2e0c], R10 ;  /* 0x002e0c0a01007387 */ /* 0x0001e20000100800 */
[----:B--2---:R-:W-:-:S03]  /*15af0*/  IMAD.X R11, R142, 0x1, R6, P4 ;  /* 0x000000018e0b7824 */ /* 0x004fc600020e0606 */
[----:B------:R1:W-:Y:S04]  /*15b00*/  STL [R1+0x2de0], R12 ;  /* 0x002de00c01007387 */ /* 0x0003e80000100800 */
[----:B------:R2:W-:Y:S01]  /*15b10*/  STL [R1+0x2de8], R11 ;  /* 0x002de80b01007387 */ /* 0x0005e20000100800 */
[----:B0-----:R-:W-:Y:S02]  /*15b20*/  IMAD.X R10, R142, 0x1, R5, P2 ;  /* 0x000000018e0a7824 */ /* 0x001fe400010e0605 */
[----:B-1----:R-:W-:-:S03]  /*15b30*/  IMAD.X R12, R9, 0x1, R8, P6 ;  /* 0x00000001090c7824 */ /* 0x002fc600030e0608 */
[----:B------:R0:W-:Y:S01]  /*15b40*/  STL [R1+0x2df0], R10 ;  /* 0x002df00a01007387 */ /* 0x0001e20000100800 */
[----:B--2---:R-:W-:-:S03]  /*15b50*/  IMAD.X R11, R9, 0x1, R7, P5 ;  /* 0x00000001090b7824 */ /* 0x004fc600028e0607 */
[----:B------:R1:W-:Y:S04]  /*15b60*/  STL [R1+0x2c50], R12 ;  /* 0x002c500c01007387 */ /* 0x0003e80000100800 */
[----:B------:R1:W-:Y:S01]  /*15b70*/  STL [R1+0x2df8], R11 ;  /* 0x002df80b01007387 */ /* 0x0003e20000100800 */
[C---:B0-----:R-:W-:Y:S02]  /*15b80*/  IMAD.X R10, R9.reuse, 0x1, R6, P3 ;  /* 0x00000001090a7824 */ /* 0x041fe400018e0606 */
[----:B------:R-:W-:-:S03]  /*15b90*/  IMAD.X R9, R9, 0x1, R5, P1 ;  /* 0x0000000109097824 */ /* 0x000fc600008e0605 */
[----:B------:R1:W-:Y:S04]  /*15ba0*/  STL [R1+0x2e00], R10 ;  /* 0x002e000a01007387 */ /* 0x0003e80000100800 */
[----:B------:R1:W-:Y:S04]  /*15bb0*/  STL [R1+0x114], RZ ;  /* 0x000114ff01007387 */ /* 0x0003e80000100800 */
[----:B------:R1:W-:Y:S02]  /*15bc0*/  STL [R1+0x2e08], R9 ;  /* 0x002e080901007387 */ /* 0x0003e40000100800 */
.L_x_2:
[----:B-1----:R-:W2:Y:S01]  /*15bd0*/  LDL R10, [R1+0x114] ;  /* 0x00011400010a7983 */ /* 0x002ea20000100800 */
[----:B------:R-:W2:Y:S03]  /*15be0*/  LDC R12, c[0x0][0x230] ;  /* 0x00008c00ff0c7b82 */ /* 0x000ea60000000800 */
[----:B------:R0:W-:Y:S04]  /*15bf0*/  STL [R1+0x3c7c], R4 ;  /* 0x003c7c0401007387 */ /* 0x0001e80000100800 */
[----:B------:R1:W-:Y:S04]  /*15c00*/  STL [R1+0x3c78], R8 ;  /* 0x003c780801007387 */ /* 0x0003e80000100800 */
[----:B------:R-:W-:Y:S04]  /*15c10*/  STL [R1+0x3c68], R16 ;  /* 0x003c681001007387 */ /* 0x000fe80000100800 */
        /* <DEDUP_REMOVED lines=71> */
[----:B------:R-:W-:Y:S01]  /*16090*/  STL [R1+0x3254], R158 ;  /* 0x0032549e01007387 */ /* 0x000fe20000100800 */
[----:B--2---:R-:W-:-:S03]  /*160a0*/  IMAD R12, R10, -0x100, R12 ;  /* 0xffffff000a0c7824 */ /* 0x004fc600078e020c */
        /* <DEDUP_REMOVED lines=734> */
[----:B------:R-:W-:-:S03]  /*18e90*/  ISETP.GT.AND P0, PT, R12, RZ, PT ;  /* 0x000000ff0c00720c */ /* 0x000fc60003f04270 */
        /* <DEDUP_REMOVED lines=12> */
[----:B------:R-:W-:-:S03]  /*18f60*/  PRMT R156, RZ, 0x7610, R156 ;  /* 0x00007610ff9c7816 */ /* 0x000fc6000000009c */
[----:B------:R-:W-:Y:S01]  /*18f70*/  STL [R1+0x2fa8], R229 ;  /* 0x002fa8e501007387 */ /* 0x000fe20000100800 */
[----:B------:R-:W-:-:S03]  /*18f80*/  @P0 IMAD.MOV.U32 R10, RZ, RZ, R0 ;  /* 0x000000ffff0a0224 */ /* 0x000fc600078e0000 */
[----:B------:R-:W-:Y:S01]  /*18f90*/  STL [R1+0x2fa4], R231 ;  /* 0x002fa4e701007387 */ /* 0x000fe20000100800 */
[----:B------:R-:W-:-:S03]  /*18fa0*/  @P0 IMAD.MOV.U32 R11, RZ, RZ, R5 ;  /* 0x000000ffff0b0224 */ /* 0x000fc600078e0005 */
[----:B------:R-:W-:Y:S04]  /*18fb0*/  STL [R1+0x2fa0], R233 ;  /* 0x002fa0e901007387 */ /* 0x000fe80000100800 */
[----:B------:R-:W-:Y:S04]  /*18fc0*/  STL [R1+0x2f9c], R235 ;  /* 0x002f9ceb01007387 */ /* 0x000fe80000100800 */
[----:B------:R-:W-:Y:S04]  /*18fd0*/  STL [R1+0x2f98], R237 ;  /* 0x002f98ed01007387 */ /* 0x000fe80000100800 */
[----:B------:R-:W-:Y:S04]  /*18fe0*/  STL [R1+0x2f94], R239 ;  /* 0x002f94ef01007387 */ /* 0x000fe80000100800 */
[----:B------:R-:W-:Y:S04]  /*18ff0*/  STL [R1+0x2f8c], R202 ;  /* 0x002f8cca01007387 */ /* 0x000fe80000100800 */
[----:B------:R-:W2:Y:S04]  /*19000*/  LDL R15, [R1+0x2d90] ;  /* 0x002d9000010f7983 */ /* 0x000ea80000100800 */
[----:B------:R-:W2:Y:S01]  /*19010*/  LDL R14, [R1+0x2d94] ;  /* 0x002d9400010e7983 */ /* 0x000ea20000100800 */
[----:B------:R-:W-:-:S02]  /*19020*/  ISETP.GT.AND P2, PT, R12, 0x1, PT ;  /* 0x000000010c00780c */ /* 0x000fc40003f44270 */
[----:B------:R-:W-:Y:S01]  /*19030*/  PRMT R157, RZ, 0x7610, R157 ;  /* 0x00007610ff9d7816 */ /* 0x000fe2000000009d */
[----:B------:R-:W-:Y:S01]  /*19040*/  STL [R1+0x2ed8], R0 ;  /* 0x002ed80001007387 */ /* 0x000fe20000100800 */
[C---:B------:R-:W-:Y:S02]  /*19050*/  ISETP.GT.AND P5, PT, R12.reuse, 0x2, PT ;  /* 0x000000020c00780c */ /* 0x040fe40003fa4270 */
[C---:B------:R-:W-:Y:S01]  /*19060*/  ISETP.GT.AND P3, PT, R12.reuse, 0x4, PT ;  /* 0x000000040c00780c */ /* 0x040fe20003f64270 */
[----:B------:R-:W-:Y:S01]  /*19070*/  STL [R1+0x2ed4], R5 ;  /* 0x002ed40501007387 */ /* 0x000fe20000100800 */
[----:B------:R-:W-:Y:S02]  /*19080*/  PRMT R155, RZ, 0x7610, R155 ;  /* 0x00007610ff9b7816 */ /* 0x000fe4000000009b */
[----:B------:R-:W-:Y:S01]  /*19090*/  PRMT R115, RZ, 0x7610, R115 ;  /* 0x00007610ff737816 */ /* 0x000fe20000000073 */
[----:B------:R3:W4:Y:S01]  /*190a0*/  @P0 LDG.E.U8 R156, desc[UR60][R10.64] ;  /* 0x0000003c0a9c0981 */ /* 0x000722000c1e1100 */
[----:B------:R-:W-:-:S03]  /*190b0*/  ISETP.GT.AND P1, PT, R12, 0x3, PT ;  /* 0x000000030c00780c */ /* 0x000fc60003f24270 */
[----:B------:R-:W3:Y:S04]  /*190c0*/  LDL R10, [R1+0x2df0] ;  /* 0x002df000010a7983 */ /* 0x000ee80000100800 */
[----:B------:R-:W3:Y:S04]  /*190d0*/  LDL R11, [R1+0x2df4] ;  /* 0x002df400010b7983 */ /* 0x000ee80000100800 */
[----:B--2---:R-:W2:Y:S04]  /*190e0*/  @P3 LDG.E.U8 R115, desc[UR60][R14.64] ;  /* 0x0000003c0e733981 */ /* 0x004ea8000c1e1100 */
[----:B------:R-:W5:Y:S04]  /*190f0*/  LDL R14, [R1+0x2d70] ;  /* 0x002d7000010e7983 */ /* 0x000f680000100800 */
[----:B------:R-:W5:Y:S01]  /*19100*/  LDL R15, [R1+0x2d74] ;  /* 0x002d7400010f7983 */ /* 0x000f620000100800 */
[----:B---3--:R-:W-:-:S04]  /*19110*/  @P2 LOP3.LUT R11, R11, R10, RZ, 0x3c, !PT ;  /* 0x0000000a0b0b2212 */ /* 0x008fc800078e3cff */
[----:B------:R-:W-:-:S04]  /*19120*/  @P2 LOP3.LUT R10, R11, R10, RZ, 0x3c, !PT ;  /* 0x0000000a0b0a2212 */ /* 0x000fc800078e3cff */
[----:B------:R-:W-:-:S05]  /*19130*/  @P2 LOP3.LUT R11, R11, R10, RZ, 0x3c, !PT ;  /* 0x0000000a0b0b2212 */ /* 0x000fca00078e3cff */
[----:B------:R3:W4:Y:S04]  /*19140*/  @P2 LDG.E.U8 R157, desc[UR60][R10.64] ;  /* 0x0000003c0a9d2981 */ /* 0x000728000c1e1100 */
[----:B------:R-:W3:Y:S04]  /*19150*/  LDL R10, [R1+0x2dd0] ;  /* 0x002dd000010a7983 */ /* 0x000ee80000100800 */
[----:B------:R-:W3:Y:S02]  /*19160*/  LDL R11, [R1+0x2dd4] ;  /* 0x002dd400010b7983 */ /* 0x000ee40000100800 */
[----:B---3--:R-:W-:-:S04]  /*19170*/  @P5 LOP3.LUT R11, R11, R10, RZ, 0x3c, !PT ;  /* 0x0000000a0b0b5212 */ /* 0x008fc800078e3cff */
[----:B------:R-:W-:-:S04]  /*19180*/  @P5 LOP3.LUT R10, R11, R10, RZ, 0x3c, !PT ;  /* 0x0000000a0b0a5212 */ /* 0x000fc800078e3cff */
[----:B------:R-:W-:-:S05]  /*19190*/  @P5 LOP3.LUT R11, R11, R10, RZ, 0x3c, !PT ;  /* 0x0000000a0b0b5212 */ /* 0x000fca00078e3cff */
[----:B------:R3:W2:Y:S04]  /*191a0*/  @P5 LDG.E.U8 R155, desc[UR60][R10.64] ;  /* 0x0000003c0a9b5981 */ /* 0x0006a8000c1e1100 */
[----:B------:R-:W3:Y:S04]  /*191b0*/  LDL R10, [R1+0x2db0] ;  /* 0x002db000010a7983 */ /* 0x000ee80000100800 */
[----:B------:R-:W3:Y:S01]  /*191c0*/  LDL R11, [R1+0x2db4] ;  /* 0x002db400010b7983 */ /* 0x000ee20000100800 */
[----:B------:R-:W-:Y:S02]  /*191d0*/  ISETP.GT.AND P4, PT, R12, 0x5, PT ;  /* 0x000000050c00780c */ /* 0x000fe40003f84270 */
[----:B------:R-:W-:-:S11]  /*191e0*/  PRMT R154, RZ, 0x7610, R154 ;  /* 0x00007610ff9a7816 */ /* 0x000fd6000000009a */
[----:B-----5:R-:W-:-:S04]  /*191f0*/  @P4 LOP3.LUT R15, R15, R14, RZ, 0x3c, !PT ;  /* 0x0000000e0f0f4212 */ /* 0x020fc800078e3cff */
[----:B------:R-:W-:-:S04]  /*19200*/  @P4 LOP3.LUT R14, R15, R14, RZ, 0x3c, !PT ;  /* 0x0000000e0f0e4212 */ /* 0x000fc800078e3cff */
[----:B------:R-:W-:Y:S02]  /*19210*/  @P4 LOP3.LUT R15, R15, R14, RZ, 0x3c, !PT ;  /* 0x0000000e0f0f4212 */ /* 0x000fe400078e3cff */
[----:B0-----:R-:W-:Y:S02]  /*19220*/  PRMT R4, RZ, 0x7610, R4 ;  /* 0x00007610ff047816 */ /* 0x001fe40000000004 */
[----:B-1----:R-:W-:Y:S02]  /*19230*/  PRMT R8, RZ, 0x7610, R8 ;  /* 0x00007610ff087816 */ /* 0x002fe40000000008 */
[----:B---3--:R-:W-:-:S04]  /*19240*/  @P1 LOP3.LUT R11, R11, R10, RZ, 0x3c, !PT ;  /* 0x0000000a0b0b1212 */ /* 0x008fc800078e3cff */
[----:B------:R-:W-:-:S04]  /*19250*/  @P1 LOP3.LUT R10, R11, R10, RZ, 0x3c, !PT ;  /* 0x0000000a0b0a1212 */ /* 0x000fc800078e3cff */
[----:B------:R-:W-:-:S05]  /*19260*/  @P1 LOP3.LUT R11, R11, R10, RZ, 0x3c, !PT ;  /* 0x0000000a0b0b1212 */ /* 0x000fca00078e3cff */
[----:B------:R0:W3:Y:S02]  /*19270*/  @P1 LDG.E.U8 R154, desc[UR60][R10.64] ;  /* 0x0000003c0a9a1981 */ /* 0x0000e4000c1e1100 */
[----:B0-----:R-:W-:-:S06]  /*19280*/  PRMT R10, RZ, 0x7610, R10 ;  /* 0x00007610ff0a7816 */ /* 0x001fcc000000000a */
[----:B------:R0:W5:Y:S02]  /*19290*/  @P4 LDG.E.U8 R10, desc[UR60][R14.64] ;  /* 0x0000003c0e0a4981 */ /* 0x000164000c1e1100 */
[----:B0-----:R-:W-:Y:S02]  /*192a0*/  @P0 IMAD.MOV.U32 R14, RZ, RZ, R2 ;  /* 0x000000ffff0e0224 */ /* 0x001fe400078e0002 */
[----:B------:R-:W-:-:S05]  /*192b0*/  @P0 IMAD.MOV.U32 R15, RZ, RZ, R6 ;  /* 0x000000ffff0f0224 */ /* 0x000fca00078e0006 */
[----:B------:R0:W4:Y:S02]  /*192c0*/  @P0 LDG.E.U8 R4, desc[UR60][R14.64] ;  /* 0x0000003c0e040981 */ /* 0x000124000c1e1100 */
[----:B0-----:R-:W-:Y:S02]  /*192d0*/  @P0 IMAD.MOV.U32 R14, RZ, RZ, R3 ;  /* 0x000000ffff0e0224 */ /* 0x001fe400078e0003 */
[----:B------:R-:W-:-:S05]  /*192e0*/  @P0 IMAD.MOV.U32 R15, RZ, RZ, R7 ;  /* 0x000000ffff0f0224 */ /* 0x000fca00078e0007 */
[----:B------:R-:W2:Y:S04]  /*192f0*/  @P0 LDG.E.U8 R8, desc[UR60][R14.64] ;  /* 0x0000003c0e080981 */ /* 0x000ea8000c1e1100 */
[----:B------:R-:W-:Y:S04]  /*19300*/  STL [R1+0x2ee0], R2 ;  /* 0x002ee00201007387 */ /* 0x000fe80000100800 */
[----:B------:R-:W-:Y:S04]  /*19310*/  STL [R1+0x2edc], R6 ;  /* 0x002edc0601007387 */ /* 0x000fe80000100800 */
[----:B----4-:R0:W-:Y:S04]  /*19320*/  STL [R1+0x1c], R4 ;  /* 0x00001c0401007387 */ /* 0x0101e80000100800 */
[----:B0-----:R-:W4:Y:S04]  /*19330*/  LDL.LU R4, [R1+0x3c7c] ;  /* 0x003c7c0001047983 */ /* 0x001f280000300800 */
[----:B------:R-:W-:Y:S04]  /*19340*/  STL [R1+0x2ee8], R3 ;  /* 0x002ee80301007387 */ /* 0x000fe80000100800 */
[----:B------:R-:W-:Y:S04]  /*19350*/  STL [R1+0x2ee4], R7 ;  /* 0x002ee40701007387 */ /* 0x000fe80000100800 */
[----:B--2---:R0:W-:Y:S04]  /*19360*/  STL [R1+0x28], R8 ;  /* 0x0000280801007387 */ /* 0x0041e80000100800 */
[----:B0-----:R-:W2:Y:S01]  /*19370*/  LDL.LU R8, [R1+0x3c78] ;  /* 0x003c780001087983 */ /* 0x001ea20000300800 */
[----:B------:R-:W-:Y:S01]  /*19380*/  PRMT R17, RZ, 0x7610, R17 ;  /* 0x00007610ff117816 */ /* 0x000fe20000000011 */
[----:B----4-:R-:W-:-:S02]  /*19390*/  @P0 IMAD.MOV.U32 R14, RZ, RZ, R4 ;  /* 0x000000ffff0e0224 */ /* 0x010fc400078e0004 */
[----:B------:R-:W-:Y:S01]  /*193a0*/  STL [R1+0x2ef0], R4 ;  /* 0x002ef00401007387 */ /* 0x000fe20000100800 */
[----:B--2---:R-:W-:-:S03]  /*193b0*/  @P0 IMAD.MOV.U32 R15, RZ, RZ, R8 ;  /* 0x000000ffff0f0224 */ /* 0x004fc600078e0008 */
[----:B------:R-:W-:Y:S04]  /*193c0*/  STL [R1+0x2eec], R8 ;  /* 0x002eec0801007387 */ /* 0x000fe80000100800 */
[----:B------:R0:W2:Y:S04]  /*193d0*/  @P0 LDG.E.U8 R17, desc[UR60][R14.64] ;  /* 0x0000003c0e110981 */ /* 0x0000a8000c1e1100 */
[----:B------:R-:W0:Y:S04]  /*193e0*/  LDL R14, [R1+0x2de8] ;  /* 0x002de800010e7983 */ /* 0x000e280000100800 */
[----:B------:R-:W0:Y:S01]  /*193f0*/  LDL R15, [R1+0x2dec] ;  /* 0x002dec00010f7983 */ /* 0x000e220000100800 */
[----:B------:R-:W-:-:S02]  /*19400*/  PRMT R13, RZ, 0x7610, R13 ;  /* 0x00007610ff0d7816 */ /* 0x000fc4000000000d */
[----:B0-----:R-:W-:-:S04]  /*19410*/  @P2 LOP3.LUT R15, R15, R14, RZ, 0x3c, !PT ;  /* 0x0000000e0f0f2212 */ /* 0x001fc800078e3cff */
[----:B------:R-:W-:-:S04]  /*19420*/  @P2 LOP3.LUT R14, R15, R14, RZ, 0x3c, !PT ;  /* 0x0000000e0f0e2212 */ /* 0x000fc800078e3cff */
[----:B------:R-:W-:-:S05]  /*19430*/  @P2 LOP3.LUT R15, R15, R14, RZ, 0x3c, !PT ;  /* 0x0000000e0f0f2212 */ /* 0x000fca00078e3cff */
[----:B------:R-:W4:Y:S04]  /*19440*/  @P2 LDG.E.U8 R13, desc[UR60][R14.64] ;  /* 0x0000003c0e0d2981 */ /* 0x000f28000c1e1100 */
[----:B--2---:R0:W-:Y:S04]  /*19450*/  STL [R1+0x24], R17 ;  /* 0x0000241101007387 */ /* 0x0041e80000100800 */
[----:B0-----:R-:W2:Y:S04]  /*19460*/  LDL R17, [R1+0x2dbc] ;  /* 0x002dbc0001117983 */ /* 0x001ea80000100800 */
[----:B----4-:R0:W-:Y:S04]  /*19470*/  STL [R1+0x18], R13 ;  /* 0x0000180d01007387 */ /* 0x0101e80000100800 */
[----:B0-----:R-:W4:Y:S04]  /*19480*/  LDL.LU R13, [R1+0x3c74] ;  /* 0x003c7400010d7983 */ /* 0x001f280000300800 */
[----:B------:R-:W3:Y:S04]  /*19490*/  LDL R14, [R1+0x2de0] ;  /* 0x002de000010e7983 */ /* 0x000ee80000100800 */
[----:B------:R-:W3:Y:S01]  /*194a0*/  LDL R15, [R1+0x2de4] ;  /* 0x002de400010f7983 */ /* 0x000ee20000100800 */
[----:B------:R-:W-:-:S02]  /*194b0*/  PRMT R16, RZ, 0x7610, R16 ;  /* 0x00007610ff107816 */ /* 0x000fc40000000010 */
[----:B---3--:R-:W-:-:S04]  /*194c0*/  @P2 LOP3.LUT R15, R15, R14, RZ, 0x3c, !PT ;  /* 0x0000000e0f0f2212 */ /* 0x008fc800078e3cff */
[----:B------:R-:W-:-:S04]  /*194d0*/  @P2 LOP3.LUT R14, R15, R14, RZ, 0x3c, !PT ;  /* 0x0000000e0f0e2212 */ /* 0x000fc800078e3cff */
[----:B------:R-:W-:-:S05]  /*194e0*/  @P2 LOP3.LUT R15, R15, R14, RZ, 0x3c, !PT ;  /* 0x0000000e0f0f2212 */ /* 0x000fca00078e3cff */
[----:B------:R-:W3:Y:S04]  /*194f0*/  @P2 LDG.E.U8 R16, desc[UR60][R14.64] ;  /* 0x0000003c0e102981 */ /* 0x000ee8000c1e1100 */
[----:B---3--:R0:W-:Y:S04]  /*19500*/  STL [R1+0x20], R16 ;  /* 0x0000201001007387 */ /* 0x0081e80000100800 */
[----:B0-----:R-:W3:Y:S04]  /*19510*/  LDL.LU R16, [R1+0x3c70] ;  /* 0x003c700001107983 */ /* 0x001ee80000300800 */
[----:B------:R-:W5:Y:S04]  /*19520*/  LDL R14, [R1+0x2dd8] ;  /* 0x002dd800010e7983 */ /* 0x000f680000100800 */
[----:B------:R-:W5:Y:S01]  /*19530*/  LDL R15, [R1+0x2ddc] ;  /* 0x002ddc00010f7983 */ /* 0x000f620000100800 */
[----:B----4-:R-:W-:-:S02]  /*19540*/  PRMT R13, RZ, 0x7610, R13 ;  /* 0x00007610ff0d7816 */ /* 0x010fc4000000000d */
[----:B-----5:R-:W-:-:S04]  /*19550*/  @P2 LOP3.LUT R15, R15, R14, RZ, 0x3c, !PT ;  /* 0x0000000e0f0f2212 */ /* 0x020fc800078e3cff */
[----:B------:R-:W-:-:S04]  /*19560*/  @P2 LOP3.LUT R14, R15, R14, RZ, 0x3c, !PT ;  /* 0x0000000e0f0e2212 */ /* 0x000fc800078e3cff */
[----:B------:R-:W-:-:S05]  /*19570*/  @P2 LOP3.LUT R15, R15, R14, RZ, 0x3c, !PT ;  /* 0x0000000e0f0f2212 */ /* 0x000fca00078e3cff */
[----:B------:R-:W4:Y:S04]  /*19580*/  @P2 LDG.E.U8 R13, desc[UR60][R14.64] ;  /* 0x0000003c0e0d2981 */ /* 0x000f28000c1e1100 */
[----:B----4-:R0:W-:Y:S04]  /*19590*/  STL [R1+0x14], R13 ;  /* 0x0000140d01007387 */ /* 0x0101e80000100800 */
[----:B0-----:R-:W4:Y:S04]  /*195a0*/  LDL.LU R13, [R1+0x3c6c] ;  /* 0x003c6c00010d7983 */ /* 0x001f280000300800 */
[----:B------:R-:W5:Y:S04]  /*195b0*/  LDL R14, [R1+0x2dc8] ;  /* 0x002dc800010e7983 */ /* 0x000f680000100800 */
[----:B------:R-:W5:Y:S01]  /*195c0*/  LDL R15, [R1+0x2dcc] ;  /* 0x002dcc00010f7983 */ /* 0x000f620000100800 */
[----:B---3--:R-:W-:-:S02]  /*195d0*/  PRMT R16, RZ, 0x7610, R16 ;  /* 0x00007610ff107816 */ /* 0x008fc40000000010 */
[----:B-----5:R-:W-:-:S04]  /*195e0*/  @P5 LOP3.LUT R15, R15, R14, RZ, 0x3c, !PT ;  /* 0x0000000e0f0f5212 */ /* 0x020fc800078e3cff */
        /* <DEDUP_REMOVED lines=11> */
[----:B------:R-:W4:Y:S01]  /*196a0*/  @P5 LDG.E.U8 R13, desc[UR60][R14.64] ;  /* 0x0000003c0e0d5981 */ /* 0x000f22000c1e1100 */
[----:B---3--:R-:W-:-:S03]  /*196b0*/  PRMT R16, RZ, 0x7610, R16 ;  /* 0x00007610ff107816 */ /* 0x008fc60000000010 */
[----:B----4-:R0:W-:Y:S04]  /*196c0*/  STL [R1+0x44], R13 ;  /* 0x0000440d01007387 */ /* 0x0101e80000100800 */
[----:B0-----:R-:W3:Y:S04]  /*196d0*/  LDL.LU R13, [R1+0x3c64] ;  /* 0x003c6400010d7983 */ /* 0x001ee80000300800 */
[----:B------:R-:W4:Y:S01]  /*196e0*/  LDL R15, [R1+0x2db8] ;  /* 0x002db800010f7983 */ /* 0x000f220000100800 */
[----:B--2---:R-:W-:Y:S01]  /*196f0*/  @P5 IMAD.MOV.U32 R14, RZ, RZ, R17 ;  /* 0x000000ffff0e5224 */ /* 0x004fe200078e0011 */
[----:B------:R-:W-:-:S02]  /*19700*/  PRMT R9, RZ, 0x7610, R9 ;  /* 0x00007610ff097816 */ /* 0x000fc40000000009 */
[----:B------:R-:W2:Y:S04]  /*19710*/  LDL R17, [R1+0x2d30] ;  /* 0x002d300001117983 */ /* 0x000ea80000100800 */
[----:B----4-:R0:W4:Y:S04]  /*19720*/  @P5 LDG.E.U8 R16, desc[UR60][R14.64] ;  /* 0x0000003c0e105981 */ /* 0x010128000c1e1100 */
[----:B------:R-:W0:Y:S04]  /*19730*/  LDL R14, [R1+0x2da8] ;  /* 0x002da800010e7983 */ /* 0x000e280000100800 */
[----:B------:R-:W0:Y:S02]  /*19740*/  LDL R15, [R1+0x2dac] ;  /* 0x002dac00010f7983 */ /* 0x000e240000100800 */
[----:B0-----:R-:W-:-:S04]  /*19750*/  @P1 LOP3.LUT R15, R15, R14, RZ, 0x3c, !PT ;  /* 0x0000000e0f0f1212 */ /* 0x001fc800078e3cff */
[----:B------:R-:W-:-:S04]  /*19760*/  @P1 LOP3.LUT R14, R15, R14, RZ, 0x3c, !PT ;  /* 0x0000000e0f0e1212 */ /* 0x000fc800078e3cff */
[----:B------:R-:W-:-:S05]  /*19770*/  @P1 LOP3.LUT R15, R15, R14, RZ, 0x3c, !PT ;  /* 0x0000000e0f0f1212 */ /* 0x000fca00078e3cff */
[----:B------:R-:W5:Y:S04]  /*19780*/  @P1 LDG.E.U8 R9, desc[UR60][R14.64] ;  /* 0x0000003c0e091981 */ /* 0x000f68000c1e1100 */
[----:B----4-:R0:W-:Y:S04]  /*19790*/  STL [R1+0x58], R16 ;  /* 0x0000581001007387 */ /* 0x0101e80000100800 */
[----:B0-----:R-:W2:Y:S04]  /*197a0*/  LDL R16, [R1+0x2d34] ;  /* 0x002d340001107983 */ /* 0x001ea80000100800 */
[----:B-----5:R0:W-:Y:S04]  /*197b0*/  STL [R1+0x40], R9 ;  /* 0x0000400901007387 */ /* 0x0201e80000100800 */
        /* <DEDUP_REMOVED lines=17> */
[----:B------:R-:W-:Y:S02]  /*198d0*/  ISETP.GT.AND P6, PT, R12, 0x7, PT ;  /* 0x000000070c00780c */ /* 0x000fe40003fc4270 */
[----:B------:R-:W-:-:S11]  /*198e0*/  PRMT R11, RZ, 0x7610, R11 ;  /* 0x00007610ff0b7816 */ /* 0x000fd6000000000b */
[----:B--2---:R0:W2:Y:S04]  /*198f0*/  @P6 LDG.E.U8 R11, desc[UR60][R16.64] ;  /* 0x0000003c100b6981 */ /* 0x0040a8000c1e1100 */
[----:B----4-:R1:W-:Y:S04]  /*19900*/  STL [R1+0x54], R9 ;  /* 0x0000540901007387 */ /* 0x0103e80000100800 */
[----:B-1----:R-:W4:Y:S04]  /*19910*/  LDL.LU R9, [R1+0x3c58] ;  /* 0x003c580001097983 */ /* 0x002f280000300800 */
[----:B------:R-:W5:Y:S04]  /*19920*/  LDL R14, [R1+0x2d50] ;  /* 0x002d5000010e7983 */ /* 0x000f680000100800 */
[----:B------:R-:W5:Y:S04]  /*19930*/  LDL R15, [R1+0x2d54] ;  /* 0x002d5400010f7983 */ /* 0x000f680000100800 */
[----:B------:R-:W0:Y:S04]  /*19940*/  LDL R16, [R1+0x2d10] ;  /* 0x002d100001107983 */ /* 0x000e280000100800 */
[----:B------:R-:W0:Y:S01]  /*19950*/  LDL R17, [R1+0x2d14] ;  /* 0x002d140001117983 */ /* 0x000e220000100800 */
[----:B------:R-:W-:-:S02]  /*19960*/  ISETP.GT.AND P5, PT, R12, 0x6, PT ;  /* 0x000000060c00780c */ /* 0x000fc40003fa4270 */
[----:B------:R-:W-:Y:S02]  /*19970*/  ISETP.GT.AND P2, PT, R12, 0x8, PT ;  /* 0x000000080c00780c */ /* 0x000fe40003f44270 */
[----:B---3--:R-:W-:-:S09]  /*19980*/  PRMT R13, RZ, 0x7610, R13 ;  /* 0x00007610ff0d7816 */ /* 0x008fd2000000000d */
[----:B-----5:R-:W-:-:S04]  /*19990*/  @P5 LOP3.LUT R15, R15, R14, RZ, 0x3c, !PT ;  /* 0x0000000e0f0f5212 */ /* 0x020fc800078e3cff */
[----:B------:R-:W-:Y:S02]  /*199a0*/  @P5 LOP3.LUT R14, R15, R14, RZ, 0x3c, !PT ;  /* 0x0000000e0f0e5212 */ /* 0x000fe400078e3cff */
[----:B0-----:R-:W-:Y:S02]  /*199b0*/  @P2 LOP3.LUT R17, R17, R16, RZ, 0x3c, !PT ;  /* 0x0000001011112212 */ /* 0x001fe400078e3cff */
[----:B------:R-:W-:Y:S02]  /*199c0*/  @P5 LOP3.LUT R15, R15, R14, RZ, 0x3c, !PT ;  /* 0x0000000e0f0f5212 */ /* 0x000fe400078e3cff */
[----:B------:R-:W-:-:S03]  /*199d0*/  @P2 LOP3.LUT R16, R17, R16, RZ, 0x3c, !PT ;  /* 0x0000001011102212 */ /* 0x000fc600078e3cff */
[----:B------:R0:W3:Y:S01]  /*199e0*/  @P5 LDG.E.U8 R13, desc[UR60][R14.64] ;  /* 0x0000003c0e0d5981 */ /* 0x0000e2000c1e1100 */
[----:B------:R-:W-:Y:S02]  /*199f0*/  @P2 LOP3.LUT R17, R17, R16, RZ, 0x3c, !PT ;  /* 0x0000001011112212 */ /* 0x000fe400078e3cff */
[----:B0-----:R-:W-:-:S06]  /*19a00*/  PRMT R14, RZ, 0x7610, R14 ;  /* 0x00007610ff0e7816 */ /* 0x001fcc000000000e */
[----:B------:R0:W5:Y:S04]  /*19a10*/  @P2 LDG.E.U8 R14, desc[UR60][R16.64] ;  /* 0x0000003c100e2981 */ /* 0x000168000c1e1100 */
[----:B------:R-:W0:Y:S04]  /*19a20*/  LDL R16, [R1+0x2cf0] ;  /* 0x002cf00001107983 */ /* 0x000e280000100800 */
[----:B------:R-:W0:Y:S01]  /*19a30*/  LDL R17, [R1+0x2cf4] ;  /* 0x002cf40001117983 */ /* 0x000e220000100800 */
[----:B------:R-:W-:Y:S02]  /*19a40*/  ISETP.GT.AND P0, PT, R12, 0x9, PT ;  /* 0x000000090c00780c */ /* 0x000fe40003f04270 */
[----:B----4-:R-:W-:-:S11]  /*19a50*/  PRMT R9, RZ, 0x7610, R9 ;  /* 0x00007610ff097816 */ /* 0x010fd60000000009 */
[----:B0-----:R-:W-:-:S04]  /*19a60*/  @P0 LOP3.LUT R17, R17, R16, RZ, 0x3c, !PT ;  /* 0x0000001011110212 */ /* 0x001fc800078e3cff */
[----:B------:R-:W-:-:S04]  /*19a70*/  @P0 LOP3.LUT R16, R17, R16, RZ, 0x3c, !PT ;  /* 0x0000001011100212 */ /* 0x000fc800078e3cff */
[----:B------:R-:W-:-:S05]  /*19a80*/  @P0 LOP3.LUT R17, R17, R16, RZ, 0x3c, !PT ;  /* 0x0000001011110212 */ /* 0x000fca00078e3cff */
[----:B------:R0:W4:Y:S04]  /*19a90*/  @P0 LDG.E.U8 R9, desc[UR60][R16.64] ;  /* 0x0000003c10090981 */ /* 0x000128000c1e1100 */
[----:B------:R-:W0:Y:S04]  /*19aa0*/  LDL R16, [R1+0x2cd0] ;  /* 0x002cd00001107983 */ /* 0x000e280000100800 */
[----:B------:R-:W0:Y:S01]  /*19ab0*/  LDL R17, [R1+0x2cd4] ;  /* 0x002cd40001117983 */ /* 0x000e220000100800 */
[----:B------:R-:W-:Y:S02]  /*19ac0*/  ISETP.GT.AND P1, PT, R12, 0xa, PT ;  /* 0x0000000a0c00780c */ /* 0x000fe40003f24270 */
[----:B------:R-:W-:-:S11]  /*19ad0*/  PRMT R252, RZ, 0x7610, R252 ;  /* 0x00007610fffc7816 */ /* 0x000fd600000000fc */
[----:B0-----:R-:W-:-:S04]  /*19ae0*/  @P1 LOP3.LUT R17, R17, R16, RZ, 0x3c, !PT ;  /* 0x0000001011111212 */ /* 0x001fc800078e3cff */
[----:B------:R-:W-:-:S04]  /*19af0*/  @P1 LOP3.LUT R16, R17, R16, RZ, 0x3c, !PT ;  /* 0x0000001011101212 */ /* 0x000fc800078e3cff */
[----:B------:R-:W-:-:S05]  /*19b00*/  @P1 LOP3.LUT R17, R17, R16, RZ, 0x3c, !PT ;  /* 0x0000001011111212 */ /* 0x000fca00078e3cff */
[----:B------:R-:W2:Y:S04]  /*19b10*/  @P1 LDG.E.U8 R252, desc[UR60][R16.64] ;  /* 0x0000003c10fc1981 */ /* 0x000ea8000c1e1100 */
[----:B--2---:R0:W-:Y:S04]  /*19b20*/  STL [R1+0x10], R252 ;  /* 0x000010fc01007387 */ /* 0x0041e80000100800 */
[----:B0-----:R-:W2:Y:S04]  /*19b30*/  LDL.LU R252, [R1+0x3c54] ;  /* 0x003c540001fc7983 */ /* 0x001ea80000300800 */
        /* <DEDUP_REMOVED lines=11> */
[----:B--2---:R-:W-:-:S02]  /*19bf0*/  PRMT R252, RZ, 0x7610, R252 ;  /* 0x00007610fffc7816 */ /* 0x004fc400000000fc */
[----:B-----5:R-:W-:-:S04]  /*19c00*/  @P3 LOP3.LUT R17, R17, R16, RZ, 0x3c, !PT ;  /* 0x0000001011113212 */ /* 0x020fc800078e3cff */
[----:B------:R-:W-:-:S04]  /*19c10*/  @P3 LOP3.LUT R16, R17, R16, RZ, 0x3c, !PT ;  /* 0x0000001011103212 */ /* 0x000fc800078e3cff */
[----:B------:R-:W-:-:S05]  /*19c20*/  @P3 LOP3.LUT R17, R17, R16, RZ, 0x3c, !PT ;  /* 0x0000001011113212 */ /* 0x000fca00078e3cff */
[----:B------:R-:W2:Y:S04]  /*19c30*/  @P3 LDG.E.U8 R252, desc[UR60][R16.64] ;  /* 0x0000003c10fc3981 */ /* 0x000ea8000c1e1100 */
[----:B--2---:R0:W-:Y:S04]  /*19c40*/  STL [R1+0x68], R252 ;  /* 0x000068fc01007387 */ /* 0x0041e80000100800 */
[----:B0-----:R-:W2:Y:S04]  /*19c50*/  LDL.LU R252, [R1+0x3c4c] ;  /* 0x003c4c0001fc7983 */ /* 0x001ea80000300800 */
        /* <DEDUP_REMOVED lines=110> */
[----:B--2---:R-:W-:-:S02]  /*1a340*/  PRMT R252, RZ, 0x7610, R252 ;  /* 0x00007610fffc7816 */ /* 0x004fc400000000fc */
[----:B-----5:R-:W-:-:S04]  /*1a350*/  @P2 LOP3.LUT R17, R17, R16, RZ, 0x3c, !PT ;  /* 0x0000001011112212 */ /* 0x020fc800078e3cff */
[----:B------:R-:W-:-:S04]  /*1a360*/  @P2 LOP3.LUT R16, R17, R16, RZ, 0x3c, !PT ;  /* 0x0000001011102212 */ /* 0x000fc800078e3cff */
[----:B------:R-:W-:-:S05]  /*1a370*/  @P2 LOP3.LUT R17, R17, R16, RZ, 0x3c, !PT ;  /* 0x0000001011112212 */ /* 0x000fca00078e3cff */
[----:B------:R-:W2:Y:S01]  /*1a380*/  @P2 LDG.E.U8 R252, desc[UR60][R16.64] ;  /* 0x0000003c10fc2981 */ /* 0x000ea2000c1e1100 */
[----:B------:R-:W-:-:S03]  /*1a390*/  ISETP.GT.AND P6, PT, R12, 0xb, PT ;  /* 0x0000000b0c00780c */ /* 0x000fc60003fc4270 */
        /* <DEDUP_REMOVED lines=8> */
[----:B------:R-:W3:Y:S01]  /*1a420*/  @P6 LDG.E.U8 R251, desc[UR60][R16.64] ;  /* 0x0000003c10fb6981 */ /* 0x000ee2000c1e1100 */
[----:B------:R-:W-:-:S03]  /*1a430*/  ISETP.GT.AND P5, PT, R12, 0xc, PT ;  /* 0x0000000c0c00780c */ /* 0x000fc60003fa4270 */
        /* <DEDUP_REMOVED lines=367> */
[----:B---3--:R0:W-:Y:S04]  /*1bb30*/  STL [R1], R251 ;  /* 0x000000fb01007387 */ /* 0x0081e80000100800 */
        /* <DEDUP_REMOVED lines=8> */
[----:B------:R-:W5:Y:S04]  /*1bbc0*/  LDL R16, [R1+0x2ba8] ;  /* 0x002ba80001107983 */ /* 0x000f680000100800 */
[----:B------:R-:W5:Y:S01]  /*1bbd0*/  LDL R17, [R1+0x2bac] ;  /* 0x002bac0001117983 */ /* 0x000f620000100800 */
[----:B------:R-:W-:Y:S02]  /*1bbe0*/  ISETP.GT.AND P0, PT, R12, 0x14, PT ;  /* 0x000000140c00780c */ /* 0x000fe40003f04270 */
[----:B---3--:R-:W-:Y:S01]  /*1bbf0*/  PRMT R251, RZ, 0x7610, R251 ;  /* 0x00007610fffb7816 */ /* 0x008fe200000000fb */
[----:B--2---:R-:W-:Y:S10]  /*1bc00*/  STL [R1+0x2f90], R252 ;  /* 0x002f90fc01007387 */ /* 0x004ff40000100800 */
[----:B-----5:R-:W-:-:S04]  /*1bc10*/  @P0 LOP3.LUT R17, R17, R16, RZ, 0x3c, !PT ;  /* 0x0000001011110212 */ /* 0x020fc800078e3cff */
[----:B------:R-:W-:-:S04]  /*1bc20*/  @P0 LOP3.LUT R16, R17, R16, RZ, 0x3c, !PT ;  /* 0x0000001011100212 */ /* 0x000fc800078e3cff */
[----:B------:R-:W-:-:S05]  /*1bc30*/  @P0 LOP3.LUT R17, R17, R16, RZ, 0x3c, !PT ;  /* 0x0000001011110212 */ /* 0x000fca00078e3cff */
[----:B------:R0:W2:Y:S04]  /*1bc40*/  @P0 LDG.E.U8 R251, desc[UR60][R16.64] ;  /* 0x0000003c10fb0981 */ /* 0x0000a8000c1e1100 */
[----:B------:R-:W0:Y:S04]  /*1bc50*/  LDL R16, [R1+0x2ba0] ;  /* 0x002ba00001107983 */ /* 0x000e280000100800 */
[----:B------:R-:W0:Y:S01]  /*1bc60*/  LDL R17, [R1+0x2ba4] ;  /* 0x002ba40001117983 */ /* 0x000e220000100800 */
[----:B------:R-:W-:Y:S02]  /*1bc70*/  PRMT R158, RZ, 0x7610, R158 ;  /* 0x00007610ff9e7816 */ /* 0x000fe4000000009e */
[----:B0-----:R-:W-:-:S04]  /*1bc80*/  @P0 LOP3.LUT R17, R17, R16, RZ, 0x3c, !PT ;  /* 0x0000001011110212 */ /* 0x001fc800078e3cff */
[----:B------:R-:W-:-:S04]  /*1bc90*/  @P0 LOP3.LUT R16, R17, R16, RZ, 0x3c, !PT ;  /* 0x0000001011100212 */ /* 0x000fc800078e3cff */
[----:B------:R-:W-:-:S05]  /*1bca0*/  @P0 LOP3.LUT R17, R17, R16, RZ, 0x3c, !PT ;  /* 0x0000001011110212 */ /* 0x000fca00078e3cff */
[----:B------:R-:W3:Y:S04]  /*1bcb0*/  @P0 LDG.E.U8 R158, desc[UR60][R16.64] ;  /* 0x0000003c109e0981 */ /* 0x000ee8000c1e1100 */
[----:B---3--:R0:W-:Y:S04]  /*1bcc0*/  STL [R1+0xd2c], R158 ;  /* 0x000d2c9e01007387 */ /* 0x0081e80000100800 */
[----:B0-----:R-:W3:Y:S04]  /*1bcd0*/  LDL.LU R158, [R1+0x3b70] ;  /* 0x003b7000019e7983 */ /* 0x001ee80000300800 */
[----:B------:R-:W5:Y:S04]  /*1bce0*/  LDL R16, [R1+0x2b98] ;  /* 0x002b980001107983 */ /* 0x000f680000100800 */
[----:B------:R-:W5:Y:S01]  /*1bcf0*/  LDL R17, [R1+0x2b9c] ;  /* 0x002b9c0001117983 */ /* 0x000f620000100800 */
[----:B------:R-:W-:-:S02]  /*1bd00*/  PRMT R117, RZ, 0x7610, R117 ;  /* 0x00007610ff757816 */ /* 0x000fc40000000075 */
[----:B-----5:R-:W-:-:S04]  /*1bd10*/  @P0 LOP3.LUT R17, R17, R16, RZ, 0x3c, !PT ;  /* 0x0000001011110212 */ /* 0x020fc800078e3cff */
[----:B------:R-:W-:-:S04]  /*1bd20*/  @P0 LOP3.LUT R16, R17, R16, RZ, 0x3c, !PT ;  /* 0x0000001011100212 */ /* 0x000fc800078e3cff */
[----:B------:R-:W-:-:S05]  /*1bd30*/  @P0 LOP3.LUT R17, R17, R16, RZ, 0x3c, !PT ;  /* 0x0000001011110212 */ /* 0x000fca00078e3cff */
[----:B------:R-:W5:Y:S04]  /*1bd40*/  @P0 LDG.E.U8 R117, desc[UR60][R16.64] ;  /* 0x0000003c10750981 */ /* 0x000f68000c1e1100 */
[----:B-----5:R0:W-:Y:S04]  /*1bd50*/  STL [R1+0xd24], R117 ;  /* 0x000d247501007387 */ /* 0x0201e80000100800 */
[----:B0-----:R-:W5:Y:S04]  /*1bd60*/  LDL.LU R117, [R1+0x3b6c] ;  /* 0x003b6c0001757983 */ /* 0x001f680000300800 */
[----:B------:R-:W4:Y:S04]  /*1bd70*/  LDL R16, [R1+0x2b90] ;  /* 0x002b900001107983 */ /* 0x000f280000100800 */
[----:B------:R-:W4:Y:S01]  /*1bd80*/  LDL R17, [R1+0x2b94] ;  /* 0x002b940001117983 */ /* 0x000f220000100800 */
[----:B---3--:R-:W-:-:S02]  /*1bd90*/  PRMT R158, RZ, 0x7610, R158 ;  /* 0x00007610ff9e7816 */ /* 0x008fc4000000009e */
[----:B----4-:R-:W-:-:S04]  /*1bda0*/  @P0 LOP3.LUT R17, R17, R16, RZ, 0x3c, !PT ;  /* 0x0000001011110212 */ /* 0x010fc800078e3cff */
[----:B------:R-:W-:-:S04]  /*1bdb0*/  @P0 LOP3.LUT R16, R17, R16, RZ, 0x3c, !PT ;  /* 0x0000001011100212 */ /* 0x000fc800078e3cff */
[----:B------:R-:W-:-:S05]  /*1bdc0*/  @P0 LOP3.LUT R17, R17, R16, RZ, 0x3c, !PT ;  /* 0x0000001011110212 */ /* 0x000fca00078e3cff */
[----:B------:R-:W3:Y:S01]  /*1bdd0*/  @P0 LDG.E.U8 R158, desc[UR60][R16.64] ;  /* 0x0000003c109e0981 */ /* 0x000ee2000c1e1100 */
[----:B------:R-:W-:-:S03]  /*1bde0*/  ISETP.GT.AND P1, PT, R12, 0x15, PT ;  /* 0x000000150c00780c */ /* 0x000fc60003f24270 */
[----:B---3--:R0:W-:Y:S04]  /*1bdf0*/  STL [R1+0xd28], R158 ;  /* 0x000d289e01007387 */ /* 0x0081e80000100800 */
[----:B0-----:R-:W3:Y:S04]  /*1be00*/  LDL.LU R158, [R1+0x3b68] ;  /* 0x003b6800019e7983 */ /* 0x001ee80000300800 */
[----:B------:R-:W4:Y:S04]  /*1be10*/  LDL R16, [R1+0x2b88] ;  /* 0x002b880001107983 */ /* 0x000f280000100800 */
[----:B------:R-:W4:Y:S01]  /*1be20*/  LDL R17, [R1+0x2b8c] ;  /* 0x002b8c0001117983 */ /* 0x000f220000100800 */
[----:B-----5:R-:W-:-:S02]  /*1be30*/  PRMT R117, RZ, 0x7610, R117 ;  /* 0x00007610ff757816 */ /* 0x020fc40000000075 */
[----:B----4-:R-:W-:-:S04]  /*1be40*/  @P1 LOP3.LUT R17, R17, R16, RZ, 0x3c, !PT ;  /* 0x0000001011111212 */ /* 0x010fc800078e3cff */
        /* <DEDUP_REMOVED lines=3850> */
[----:B------:R0:W5:Y:S04]  /*2aef0*/  @P1 LDG.E.U8 R8, desc[UR60][R16.64] ;  /* 0x0000003c10081981 */ /* 0x000168000c1e1100 */
[----:B------:R-:W0:Y:S04]  /*2af00*/  LDL R16, [R1+0x1e80] ;  /* 0x001e800001107983 */ /* 0x000e280000100800 */
[----:B------:R-:W0:Y:S01]  /*2af10*/  LDL R17, [R1+0x1e84] ;  /* 0x001e840001117983 */ /* 0x000e220000100800 */
[----:B------:R-:W-:Y:S02]  /*2af20*/  PRMT R7, RZ, 0x7610, R7 ;  /* 0x00007610ff077816 */ /* 0x000fe40000000007 */
[----:B0-----:R-:W-:-:S04]  /*2af30*/  @P1 LOP3.LUT R17, R17, R16, RZ, 0x3c, !PT ;  /* 0x0000001011111212 */ /* 0x001fc800078e3cff */
        /* <DEDUP_REMOVED lines=24> */
[----:B------:R-:W4:Y:S04]  /*2b0c0*/  @P0 LDG.E.U8 R117, desc[UR60][R16.64] ;  /* 0x0000003c10750981 */ /* 0x000f28000c1e1100 */
[----:B----4-:R0:W-:Y:S04]  /*2b0d0*/  STL [R1+0x690], R117 ;  /* 0x0006907501007387 */ /* 0x0101e80000100800 */
[----:B0-----:R-:W4:Y:S04]  /*2b0e0*/  LDL.LU R117, [R1+0x34e4] ;  /* 0x0034e40001757983 */ /* 0x001f280000300800 */
[----:B------:R-:W2:Y:S04]  /*2b0f0*/  LDL R16, [R1+0x1e60] ;  /* 0x001e600001107983 */ /* 0x000ea80000100800 */
[----:B------:R-:W2:Y:S01]  /*2b100*/  LDL R17, [R1+0x1e64] ;  /* 0x001e640001117983 */ /* 0x000ea20000100800 */
[----:B---3--:R-:W-:-:S02]  /*2b110*/  PRMT R158, RZ, 0x7610, R158 ;  /* 0x00007610ff9e7816 */ /* 0x008fc4000000009e */
[----:B--2---:R-:W-:-:S04]  /*2b120*/  @P0 LOP3.LUT R17, R17, R16, RZ, 0x3c, !PT ;  /* 0x0000001011110212 */ /* 0x004fc800078e3cff */
[----:B------:R-:W-:-:S04]  /*2b130*/  @P0 LOP3.LUT R16, R17, R16, RZ, 0x3c, !PT ;  /* 0x0000001011100212 */ /* 0x000fc800078e3cff */
[----:B------:R-:W-:-:S05]  /*2b140*/  @P0 LOP3.LUT R17, R17, R16, RZ, 0x3c, !PT ;  /* 0x0000001011110212 */ /* 0x000fca00078e3cff */
[----:B------:R-:W2:Y:S04]  /*2b150*/  @P0 LDG.E.U8 R158, desc[UR60][R16.64] ;  /* 0x0000003c109e0981 */ /* 0x000ea8000c1e1100 */
[----:B--2---:R0:W-:Y:S04]  /*2b160*/  STL [R1+0x68c], R158 ;  /* 0x00068c9e01007387 */ /* 0x0041e80000100800 */
[----:B0-----:R-:W2:Y:S04]  /*2b170*/  LDL.LU R158, [R1+0x34e0] ;  /* 0x0034e000019e7983 */ /* 0x001ea80000300800 */
[----:B------:R-:W3:Y:S04]  /*2b180*/  LDL R16, [R1+0x1e58] ;  /* 0x001e580001107983 */ /* 0x000ee80000100800 */
[----:B------:R-:W3:Y:S01]  /*2b190*/  LDL R17, [R1+0x1e5c] ;  /* 0x001e5c0001117983 */ /* 0x000ee20000100800 */
[----:B----4-:R-:W-:-:S02]  /*2b1a0*/  PRMT R117, RZ, 0x7610, R117 ;  /* 0x00007610ff757816 */ /* 0x010fc40000000075 */
[----:B---3--:R-:W-:-:S04]  /*2b1b0*/  @P0 LOP3.LUT R17, R17, R16, RZ, 0x3c, !PT ;  /* 0x0000001011110212 */ /* 0x008fc800078e3cff */
[----:B------:R-:W-:-:S04]  /*2b1c0*/  @P0 LOP3.LUT R16, R17, R16, RZ, 0x3c, !PT ;  /* 0x0000001011100212 */ /* 0x000fc800078e3cff */
[----:B------:R-:W-:-:S05]  /*2b1d0*/  @P0 LOP3.LUT R17, R17, R16, RZ, 0x3c, !PT ;  /* 0x0000001011110212 */ /* 0x000fca00078e3cff */
[----:B------:R-:W3:Y:S04]  /*2b1e0*/  @P0 LDG.E.U8 R117, desc[UR60][R16.64] ;  /* 0x0000003c10750981 */ /* 0x000ee8000c1e1100 */
[----:B---3--:R0:W-:Y:S04]  /*2b1f0*/  STL [R1+0x688], R117 ;  /* 0x0006887501007387 */ /* 0x0081e80000100800 */
[----:B0-----:R-:W3:Y:S04]  /*2b200*/  LDL.LU R117, [R1+0x34dc] ;  /* 0x0034dc0001757983 */ /* 0x001ee80000300800 */
[----:B------:R-:W4:Y:S04]  /*2b210*/  LDL R16, [R1+0x1e50] ;  /* 0x001e500001107983 */ /* 0x000f280000100800 */
[----:B------:R-:W4:Y:S01]  /*2b220*/  LDL R17, [R1+0x1e54] ;  /* 0x001e540001117983 */ /* 0x000f220000100800 */
[----:B--2---:R-:W-:-:S02]  /*2b230*/  PRMT R158, RZ, 0x7610, R158 ;  /* 0x00007610ff9e7816 */ /* 0x004fc4000000009e */
[----:B----4-:R-:W-:-:S04]  /*2b240*/  @P0 LOP3.LUT R17, R17, R16, RZ, 0x3c, !PT ;  /* 0x0000001011110212 */ /* 0x010fc800078e3cff */
[----:B------:R-:W-:-:S04]  /*2b250*/  @P0 LOP3.LUT R16, R17, R16, RZ, 0x3c, !PT ;  /* 0x0000001011100212 */ /* 0x000fc800078e3cff */
[----:B------:R-:W-:-:S05]  /*2b260*/  @P0 LOP3.LUT R17, R17, R16, RZ, 0x3c, !PT ;  /* 0x0000001011110212 */ /* 0x000fca00078e3cff */
[----:B------:R-:W2:Y:S01]  /*2b270*/  @P0 LDG.E.U8 R158, desc[UR60][R16.64] ;  /* 0x0000003c109e0981 */ /* 0x000ea2000c1e1100 */
[----:B------:R-:W-:-:S03]  /*2b280*/  ISETP.GT.AND P1, PT, R12, 0x7f, PT ;  /* 0x0000007f0c00780c */ /* 0x000fc60003f24270 */
[----:B--2---:R0:W-:Y:S04]  /*2b290*/  STL [R1+0x684], R158 ;  /* 0x0006849e01007387 */ /* 0x0041e80000100800 */
[----:B0-----:R-:W2:Y:S04]  /*2b2a0*/  LDL.LU R158, [R1+0x34d8] ;  /* 0x0034d800019e7983 */ /* 0x001ea80000300800 */
[----:B------:R-:W4:Y:S04]  /*2b2b0*/  LDL R16, [R1+0x1e48] ;  /* 0x001e480001107983 */ /* 0x000f280000100800 */
[----:B------:R-:W4:Y:S01]  /*2b2c0*/  LDL R17, [R1+0x1e4c] ;  /* 0x001e4c0001117983 */ /* 0x000f220000100800 */
[----:B------:R-:W-:-:S02]  /*2b2d0*/  PRMT R4, RZ, 0x7610, R4 ;  /* 0x00007610ff047816 */ /* 0x000fc40000000004 */
[----:B----4-:R-:W-:-:S04]  /*2b2e0*/  @P1 LOP3.LUT R17, R17, R16, RZ, 0x3c, !PT ;  /* 0x0000001011111212 */ /* 0x010fc800078e3cff */
[----:B------:R-:W-:-:S04]  /*2b2f0*/  @P1 LOP3.LUT R16, R17, R16, RZ, 0x3c, !PT ;  /* 0x0000001011101212 */ /* 0x000fc800078e3cff */
[----:B------:R-:W-:-:S05]  /*2b300*/  @P1 LOP3.LUT R17, R17, R16, RZ, 0x3c, !PT ;  /* 0x0000001011111212 */ /* 0x000fca00078e3cff */
[----:B------:R0:W4:Y:S04]  /*2b310*/  @P1 LDG.E.U8 R4, desc[UR60][R16.64] ;  /* 0x0000003c10041981 */ /* 0x000128000c1e1100 */
[----:B------:R-:W0:Y:S04]  /*2b320*/  LDL R16, [R1+0x1e40] ;  /* 0x001e400001107983 */ /* 0x000e280000100800 */
[----:B------:R-:W0:Y:S01]  /*2b330*/  LDL R17, [R1+0x1e44] ;  /* 0x001e440001117983 */ /* 0x000e220000100800 */
[----:B------:R-:W-:Y:S02]  /*2b340*/  PRMT R3, RZ, 0x7610, R3 ;  /* 0x00007610ff037816 */ /* 0x000fe40000000003 */
[----:B0-----:R-:W-:-:S04]  /*2b350*/  @P1 LOP3.LUT R17, R17, R16, RZ, 0x3c, !PT ;  /* 0x0000001011111212 */ /* 0x001fc800078e3cff */
        /* <DEDUP_REMOVED lines=19> */
[----:B------:R-:W-:Y:S02]  /*2b490*/  ISETP.GT.AND P0, PT, R12, 0x80, PT ;  /* 0x000000800c00780c */ /* 0x000fe40003f04270 */
[----:B--2---:R-:W-:-:S11]  /*2b4a0*/  PRMT R158, RZ, 0x7610, R158 ;  /* 0x00007610ff9e7816 */ /* 0x004fd6000000009e */
[----:B0-----:R-:W-:-:S04]  /*2b4b0*/  @P0 LOP3.LUT R17, R17, R16, RZ, 0x3c, !PT ;  /* 0x0000001011110212 */ /* 0x001fc800078e3cff */
        /* <DEDUP_REMOVED lines=1635> */
[----:B------:R-:W-:-:S02]  /*31af0*/  PRMT R116, RZ, 0x7610, R116 ;  /* 0x00007610ff747816 */ /* 0x000fc40000000074 */
[----:B----4-:R-:W-:-:S04]  /*31b00*/  @P0 LOP3.LUT R17, R17, R16, RZ, 0x3c, !PT ;  /* 0x0000001011110212 */ /* 0x010fc800078e3cff */
[----:B------:R-:W-:-:S04]  /*31b10*/  @P0 LOP3.LUT R16, R17, R16, RZ, 0x3c, !PT ;  /* 0x0000001011100212 */ /* 0x000fc800078e3cff */
[----:B------:R-:W-:-:S05]  /*31b20*/  @P0 LOP3.LUT R17, R17, R16, RZ, 0x3c, !PT ;  /* 0x0000001011110212 */ /* 0x000fca00078e3cff */
[----:B------:R-:W4:Y:S04]  /*31b30*/  @P0 LDG.E.U8 R116, desc[UR60][R16.64] ;  /* 0x0000003c10740981 */ /* 0x000f28000c1e1100 */
[----:B----4-:R0:W-:Y:S04]  /*31b40*/  STL [R1+0x3ac], R116 ;  /* 0x0003ac7401007387 */ /* 0x0101e80000100800 */
[----:B0-----:R-:W4:Y:S04]  /*31b50*/  LDL.LU R116, [R1+0x3210] ;  /* 0x0032100001747983 */ /* 0x001f280000300800 */
[----:B------:R-:W2:Y:S04]  /*31b60*/  LDL R16, [R1+0x1898] ;  /* 0x0018980001107983 */ /* 0x000ea80000100800 */
[----:B------:R-:W2:Y:S01]  /*31b70*/  LDL R17, [R1+0x189c] ;  /* 0x00189c0001117983 */ /* 0x000ea20000100800 */
[----:B------:R-:W-:-:S02]  /*31b80*/  PRMT R250, RZ, 0x7610, R250 ;  /* 0x00007610fffa7816 */ /* 0x000fc400000000fa */
        /* <DEDUP_REMOVED lines=1343> */
[----:B--2---:R0:W-:Y:S04]  /*36f80*/  STL [R1+0x168], R252 ;  /* 0x000168fc01007387 */ /* 0x0041e80000100800 */
[----:B0-----:R-:W2:Y:S04]  /*36f90*/  LDL R252, [R1+0x13ec] ;  /* 0x0013ec0001fc7983 */ /* 0x001ea80000100800 */
[----:B---3--:R0:W-:Y:S04]  /*36fa0*/  STL [R1+0x164], R212 ;  /* 0x000164d401007387 */ /* 0x0081e80000100800 */
[----:B0-----:R-:W3:Y:S04]  /*36fb0*/  LDL.LU R212, [R1+0x2fcc] ;  /* 0x002fcc0001d47983 */ /* 0x001ee80000300800 */
[----:B------:R-:W5:Y:S04]  /*36fc0*/  LDL R16, [R1+0x1408] ;  /* 0x0014080001107983 */ /* 0x000f680000100800 */
[----:B------:R-:W5:Y:S01]  /*36fd0*/  LDL R17, [R1+0x140c] ;  /* 0x00140c0001117983 */ /* 0x000f620000100800 */
[----:B------:R-:W-:-:S02]  /*36fe0*/  ISETP.GT.AND P1, PT, R12, 0xd1, PT ;  /* 0x000000d10c00780c */ /* 0x000fc40003f24270 */
[----:B------:R-:W-:-:S11]  /*36ff0*/  PRMT R214, RZ, 0x7610, R214 ;  /* 0x00007610ffd67816 */ /* 0x000fd600000000d6 */
        /* <DEDUP_REMOVED lines=31> */
[----:B------:R-:W-:Y:S02]  /*371f0*/  ISETP.GT.AND P0, PT, R12, 0xd2, PT ;  /* 0x000000d20c00780c */ /* 0x000fe40003f04270 */
[----:B------:R-:W-:Y:S01]  /*37200*/  PRMT R158, RZ, 0x7610, R158 ;  /* 0x00007610ff9e7816 */ /* 0x000fe2000000009e */
[----:B---3--:R0:W-:Y:S04]  /*37210*/  STL [R1+0x154], R220 ;  /* 0x000154dc01007387 */ /* 0x0081e80000100800 */
[----:B0-----:R-:W3:Y:S04]  /*37220*/  LDL.LU R220, [R1+0x2fbc] ;  /* 0x002fbc0001dc7983 */ /* 0x001ee80000300800 */
[----:B------:R-:W5:Y:S02]  /*37230*/  LDL R17, [R1+0x13e8] ;  /* 0x0013e80001117983 */ /* 0x000f640000100800 */
[----:B------:R-:W-:Y:S01]  /*37240*/  @P0 IMAD.MOV.U32 R16, RZ, RZ, R252 ;  /* 0x000000ffff100224 */ /* 0x000fe200078e00fc */
[----:B------:R-:W-:Y:S01]  /*37250*/  PRMT R222, RZ, 0x7610, R222 ;  /* 0x00007610ffde7816 */ /* 0x000fe200000000de */
[----:B------:R-:W4:Y:S04]  /*37260*/  LDL R252, [R1+0x13b8] ;  /* 0x0013b80001fc7983 */ /* 0x000f280000100800 */
[----:B-----5:R0:W5:Y:S04]  /*37270*/  @P0 LDG.E.U8 R158, desc[UR60][R16.64] ;  /* 0x0000003c109e0981 */ /* 0x020168000c1e1100 */
[----:B------:R-:W0:Y:S04]  /*37280*/  LDL R16, [R1+0x13e0] ;  /* 0x0013e00001107983 */ /* 0x000e280000100800 */
[----:B------:R-:W0:Y:S02]  /*37290*/  LDL R17, [R1+0x13e4] ;  /* 0x0013e40001117983 */ /* 0x000e240000100800 */
[----:B0-----:R-:W-:-:S04]  /*372a0*/  @P0 LOP3.LUT R17, R17, R16, RZ, 0x3c, !PT ;  /* 0x0000001011110212 */ /* 0x001fc800078e3cff */
[----:B------:R-:W-:-:S04]  /*372b0*/  @P0 LOP3.LUT R16, R17, R16, RZ, 0x3c, !PT ;  /* 0x0000001011100212 */ /* 0x000fc800078e3cff */
[----:B------:R-:W-:-:S05]  /*372c0*/  @P0 LOP3.LUT R17, R17, R16, RZ, 0x3c, !PT ;  /* 0x0000001011110212 */ /* 0x000fca00078e3cff */
[----:B------:R-:W2:Y:S04]  /*372d0*/  @P0 LDG.E.U8 R222, desc[UR60][R16.64] ;  /* 0x0000003c10de0981 */ /* 0x000ea8000c1e1100 */
[----:B-----5:R0:W-:Y:S04]  /*372e0*/  STL [R1+0x150], R158 ;  /* 0x0001509e01007387 */ /* 0x0201e80000100800 */
[----:B0-----:R-:W5:Y:S04]  /*372f0*/  LDL R158, [R1+0x13bc] ;  /* 0x0013bc00019e7983 */ /* 0x001f680000100800 */
        /* <DEDUP_REMOVED lines=13> */
[----:B------:R-:W-:-:S02]  /*373d0*/  PRMT R226, RZ, 0x7610, R226 ;  /* 0x00007610ffe27816 */ /* 0x000fc400000000e2 */
[----:B----4-:R-:W-:-:S04]  /*373e0*/  @P0 LOP3.LUT R17, R17, R16, RZ, 0x3c, !PT ;  /* 0x0000001011110212 */ /* 0x010fc800078e3cff */
[----:B------:R-:W-:-:S04]  /*373f0*/  @P0 LOP3.LUT R16, R17, R16, RZ, 0x3c, !PT ;  /* 0x0000001011100212 */ /* 0x000fc800078e3cff */
[----:B------:R-:W-:-:S05]  /*37400*/  @P0 LOP3.LUT R17, R17, R16, RZ, 0x3c, !PT ;  /* 0x0000001011110212 */ /* 0x000fca00078e3cff */
[----:B------:R-:W4:Y:S01]  /*37410*/  @P0 LDG.E.U8 R226, desc[UR60][R16.64] ;  /* 0x0000003c10e20981 */ /* 0x000f22000c1e1100 */
[----:B------:R-:W-:-:S03]  /*37420*/  ISETP.GT.AND P1, PT, R12, 0xd3, PT ;  /* 0x000000d30c00780c */ /* 0x000fc60003f24270 */
[----:B----4-:R0:W-:Y:S04]  /*37430*/  STL [R1+0x144], R226 ;  /* 0x000144e201007387 */ /* 0x0101e80000100800 */
[----:B0-----:R-:W4:Y:S04]  /*37440*/  LDL.LU R226, [R1+0x2fb0] ;  /* 0x002fb00001e27983 */ /* 0x001f280000300800 */
        /* <DEDUP_REMOVED lines=9> */
[----:B------:R-:W2:Y:S04]  /*374e0*/  LDL R16, [R1+0x13c0] ;  /* 0x0013c00001107983 */ /* 0x000ea80000100800 */
[----:B------:R-:W2:Y:S01]  /*374f0*/  LDL R17, [R1+0x13c4] ;  /* 0x0013c40001117983 */ /* 0x000ea20000100800 */
[----:B------:R-:W-:-:S02]  /*37500*/  PRMT R229, RZ, 0x7610, R229 ;  /* 0x00007610ffe57816 */ /* 0x000fc400000000e5 */
[----:B--2---:R-:W-:-:S04]  /*37510*/  @P1 LOP3.LUT R17, R17, R16, RZ, 0x3c, !PT ;  /* 0x0000001011111212 */ /* 0x004fc800078e3cff */
[----:B------:R-:W-:-:S04]  /*37520*/  @P1 LOP3.LUT R16, R17, R16, RZ, 0x3c, !PT ;  /* 0x0000001011101212 */ /* 0x000fc800078e3cff */
[----:B------:R-:W-:-:S05]  /*37530*/  @P1 LOP3.LUT R17, R17, R16, RZ, 0x3c, !PT ;  /* 0x0000001011111212 */ /* 0x000fca00078e3cff */
[----:B------:R0:W2:Y:S01]  /*37540*/  @P1 LDG.E.U8 R229, desc[UR60][R16.64] ;  /* 0x0000003c10e51981 */ /* 0x0000a2000c1e1100 */
[----:B------:R-:W-:Y:S01]  /*37550*/  PRMT R117, RZ, 0x7610, R117 ;  /* 0x00007610ff757816 */ /* 0x000fe20000000075 */
[----:B0-----:R-:W-:Y:S02]  /*37560*/  @P1 IMAD.MOV.U32 R16, RZ, RZ, R158 ;  /* 0x000000ffff101224 */ /* 0x001fe400078e009e */
[----:B------:R-:W-:-:S05]  /*37570*/  @P1 IMAD.MOV.U32 R17, RZ, RZ, R252 ;  /* 0x000000ffff111224 */ /* 0x000fca00078e00fc */
[----:B------:R0:W3:Y:S04]  /*37580*/  @P1 LDG.E.U8 R117, desc[UR60][R16.64] ;  /* 0x0000003c10751981 */ /* 0x0000e8000c1e1100 */
[----:B--2---:R1:W-:Y:S04]  /*37590*/  STL [R1+0x13c], R229 ;  /* 0x00013ce501007387 */ /* 0x0043e80000100800 */
[----:B-1----:R-:W2:Y:S04]  /*375a0*/  LDL.LU R229, [R1+0x2fa8] ;  /* 0x002fa80001e57983 */ /* 0x002ea80000300800 */
[----:B------:R-:W0:Y:S04]  /*375b0*/  LDL R16, [R1+0x13b0] ;  /* 0x0013b00001107983 */ /* 0x000e280000100800 */
[----:B------:R-:W0:Y:S01]  /*375c0*/  LDL R17, [R1+0x13b4] ;  /* 0x0013b40001117983 */ /* 0x000e220000100800 */
[----:B------:R-:W-:-:S03]  /*375d0*/  PRMT R231, RZ, 0x7610, R231 ;  /* 0x00007610ffe77816 */ /* 0x000fc600000000e7 */
[----:B------:R-:W4:Y:S04]  /*375e0*/  LDL R252, [R1+0x1394] ;  /* 0x0013940001fc7983 */ /* 0x000f280000100800 */
[----:B------:R-:W5:Y:S01]  /*375f0*/  LDL R158, [R1+0x1388] ;  /* 0x00138800019e7983 */ /* 0x000f620000100800 */
[----:B0-----:R-:W-:-:S04]  /*37600*/  @P1 LOP3.LUT R17, R17, R16, RZ, 0x3c, !PT ;  /* 0x0000001011111212 */ /* 0x001fc800078e3cff */
[----:B------:R-:W-:-:S04]  /*37610*/  @P1 LOP3.LUT R16, R17, R16, RZ, 0x3c, !PT ;  /* 0x0000001011101212 */ /* 0x000fc800078e3cff */
[----:B------:R-:W-:-:S05]  /*37620*/  @P1 LOP3.LUT R17, R17, R16, RZ, 0x3c, !PT ;  /* 0x0000001011111212 */ /* 0x000fca00078e3cff */
[----:B------:R-:W2:Y:S04]  /*37630*/  @P1 LDG.E.U8 R231, desc[UR60][R16.64] ;  /* 0x0000003c10e71981 */ /* 0x000ea8000c1e1100 */
[----:B---3--:R0:W-:Y:S04]  /*37640*/  STL [R1+0x138], R117 ;  /* 0x0001387501007387 */ /* 0x0081e80000100800 */
[----:B0-----:R-:W3:Y:S04]  /*37650*/  LDL R117, [R1+0x138c] ;  /* 0x00138c0001757983 */ /* 0x001ee80000100800 */
[----:B--2---:R0:W-:Y:S04]  /*37660*/  STL [R1+0x134], R231 ;  /* 0x000134e701007387 */ /* 0x0041e80000100800 */
[----:B0-----:R-:W2:Y:S04]  /*37670*/  LDL.LU R231, [R1+0x2fa4] ;  /* 0x002fa40001e77983 */ /* 0x001ea80000300800 */
[----:B------:R-:W4:Y:S04]  /*37680*/  LDL R16, [R1+0x13a8] ;  /* 0x0013a80001107983 */ /* 0x000f280000100800 */
[----:B------:R-:W4:Y:S01]  /*37690*/  LDL R17, [R1+0x13ac] ;  /* 0x0013ac0001117983 */ /* 0x000f220000100800 */
[----:B------:R-:W-:-:S02]  /*376a0*/  ISETP.GT.AND P0, PT, R12, 0xd4, PT ;  /* 0x000000d40c00780c */ /* 0x000fc40003f04270 */
[----:B------:R-:W-:-:S11]  /*376b0*/  PRMT R233, RZ, 0x7610, R233 ;  /* 0x00007610ffe97816 */ /* 0x000fd600000000e9 */
        /* <DEDUP_REMOVED lines=26> */
[----:B------:R-:W2:Y:S01]  /*37860*/  LDL R17, [R1+0x1390] ;  /* 0x0013900001117983 */ /* 0x000ea20000100800 */
[----:B------:R-:W-:Y:S01]  /*37870*/  @P0 IMAD.MOV.U32 R16, RZ, RZ, R252 ;  /* 0x000000ffff100224 */ /* 0x000fe200078e00fc */
[----:B------:R-:W-:-:S02]  /*37880*/  PRMT R116, RZ, 0x7610, R116 ;  /* 0x00007610ff747816 */ /* 0x000fc40000000074 */
[----:B------:R-:W-:Y:S01]  /*37890*/  PRMT R239, RZ, 0x7610, R239 ;  /* 0x00007610ffef7816 */ /* 0x000fe200000000ef */
[----:B------:R-:W4:Y:S04]  /*378a0*/  LDL R252, [R1+0x136c] ;  /* 0x00136c0001fc7983 */ /* 0x000f280000100800 */
[----:B--2---:R0:W2:Y:S02]  /*378b0*/  @P0 LDG.E.U8 R159, desc[UR60][R16.64] ;  /* 0x0000003c109f0981 */ /* 0x0040a4000c1e1100 */
[----:B0-----:R-:W-:Y:S02]  /*378c0*/  @P1 IMAD.MOV.U32 R16, RZ, RZ, R117 ;  /* 0x000000ffff101224 */ /* 0x001fe400078e0075 */
[----:B------:R-:W-:-:S05]  /*378d0*/  @P1 IMAD.MOV.U32 R17, RZ, RZ, R158 ;  /* 0x000000ffff111224 */ /* 0x000fca00078e009e */
[----:B------:R0:W5:Y:S04]  /*378e0*/  @P1 LDG.E.U8 R116, desc[UR60][R16.64] ;  /* 0x0000003c10741981 */ /* 0x000168000c1e1100 */
[----:B------:R-:W0:Y:S04]  /*378f0*/  LDL R16, [R1+0x1380] ;  /* 0x0013800001107983 */ /* 0x000e280000100800 */
[----:B------:R-:W0:Y:S02]  /*37900*/  LDL R17, [R1+0x1384] ;  /* 0x0013840001117983 */ /* 0x000e240000100800 */
[----:B0-----:R-:W-:-:S04]  /*37910*/  @P1 LOP3.LUT R17, R17, R16, RZ, 0x3c, !PT ;  /* 0x0000001011111212 */ /* 0x001fc800078e3cff */
[----:B------:R-:W-:-:S04]  /*37920*/  @P1 LOP3.LUT R16, R17, R16, RZ, 0x3c, !PT ;  /* 0x0000001011101212 */ /* 0x000fc800078e3cff */
[----:B------:R-:W-:-:S05]  /*37930*/  @P1 LOP3.LUT R17, R17, R16, RZ, 0x3c, !PT ;  /* 0x0000001011111212 */ /* 0x000fca00078e3cff */
[----:B------:R-:W3:Y:S04]  /*37940*/  @P1 LDG.E.U8 R239, desc[UR60][R16.64] ;  /* 0x0000003c10ef1981 */ /* 0x000ee8000c1e1100 */
[----:B--2---:R0:W-:Y:S04]  /*37950*/  STL [R1+0x124], R159 ;  /* 0x0001249f01007387 */ /* 0x0041e80000100800 */
[----:B------:R-:W2:Y:S04]  /*37960*/  LDL R158, [R1+0x1364] ;  /* 0x00136400019e7983 */ /* 0x000ea80000100800 */
[----:B------:R-:W2:Y:S04]  /*37970*/  LDL R117, [R1+0x1358] ;  /* 0x0013580001757983 */ /* 0x000ea80000100800 */
[----:B0-----:R-:W2:Y:S04]  /*37980*/  LDL R159, [R1+0x1360] ;  /* 0x00136000019f7983 */ /* 0x001ea80000100800 */
[----:B-----5:R0:W-:Y:S04]  /*37990*/  STL [R1+0x120], R116 ;  /* 0x0001207401007387 */ /* 0x0201e80000100800 */
[----:B0-----:R-:W5:Y:S04]  /*379a0*/  LDL R116, [R1+0x135c] ;  /* 0x00135c0001747983 */ /* 0x001f680000100800 */
        /* <DEDUP_REMOVED lines=12> */
[----:B------:R-:W-:-:S02]  /*37a70*/  ISETP.GT.AND P0, PT, R12, 0xd6, PT ;  /* 0x000000d60c00780c */ /* 0x000fc40003f04270 */
[----:B0-----:R-:W-:-:S04]  /*37a80*/  @P1 LOP3.LUT R17, R17, R16, RZ, 0x3c, !PT ;  /* 0x0000001011111212 */ /* 0x001fc800078e3cff */
[----:B------:R-:W-:-:S04]  /*37a90*/  @P1 LOP3.LUT R16, R17, R16, RZ, 0x3c, !PT ;  /* 0x0000001011101212 */ /* 0x000fc800078e3cff */
[----:B------:R-:W-:-:S05]  /*37aa0*/  @P1 LOP3.LUT R17, R17, R16, RZ, 0x3c, !PT ;  /* 0x0000001011111212 */ /* 0x000fca00078e3cff */
[----:B------:R0:W4:Y:S04]  /*37ab0*/  @P1 LDG.E.U8 R250, desc[UR60][R16.64] ;  /* 0x0000003c10fa1981 */ /* 0x000128000c1e1100 */
[----:B------:R-:W2:Y:S01]  /*37ac0*/  LDL R17, [R1+0x1368] ;  /* 0x0013680001117983 */ /* 0x000ea20000100800 */
[----:B------:R-:W-:Y:S01]  /*37ad0*/  PRMT R249, RZ, 0x7610, R249 ;  /* 0x00007610fff97816 */ /* 0x000fe200000000f9 */
[----:B0-----:R-:W-:Y:S01]  /*37ae0*/  @P0 IMAD.MOV.U32 R16, RZ, RZ, R252 ;  /* 0x000000ffff100224 */ /* 0x001fe200078e00fc */
[----:B------:R-:W-:Y:S02]  /*37af0*/  PRMT R248, RZ, 0x7610, R248 ;  /* 0x00007610fff87816 */ /* 0x000fe400000000f8 */
[----:B------:R-:W-:Y:S02]  /*37b00*/  PRMT R247, RZ, 0x7610, R247 ;  /* 0x00007610fff77816 */ /* 0x000fe400000000f7 */
[----:B------:R-:W-:-:S02]  /*37b10*/  PRMT R246, RZ, 0x7610, R246 ;  /* 0x00007610fff67816 */ /* 0x000fc400000000f6 */
[----:B------:R-:W-:Y:S02]  /*37b20*/  ISETP.GT.AND P1, PT, R12, 0xd7, PT ;  /* 0x000000d70c00780c */ /* 0x000fe40003f24270 */
[----:B------:R-:W-:Y:S02]  /*37b30*/  PRMT R245, RZ, 0x7610, R245 ;  /* 0x00007610fff57816 */ /* 0x000fe400000000f5 */
[----:B------:R-:W-:Y:S01]  /*37b40*/  PRMT R244, RZ, 0x7610, R244 ;  /* 0x00007610fff47816 */ /* 0x000fe200000000f4 */
[----:B------:R-:W3:Y:S04]  /*37b50*/  LDL R252, [R1+0x133c] ;  /* 0x00133c0001fc7983 */ /* 0x000ee80000100800 */
[----:B--2---:R0:W2:Y:S02]  /*37b60*/  @P0 LDG.E.U8 R249, desc[UR60][R16.64] ;  /* 0x0000003c10f90981 */ /* 0x0040a4000c1e1100 */
[----:B0-----:R-:W-:-:S02]  /*37b70*/  @P0 IMAD.MOV.U32 R16, RZ, RZ, R158 ;  /* 0x000000ffff100224 */ /* 0x001fc400078e009e */
[----:B------:R-:W-:Y:S01]  /*37b80*/  @P0 IMAD.MOV.U32 R17, RZ, RZ, R159 ;  /* 0x000000ffff110224 */ /* 0x000fe200078e009f */
[----:B------:R-:W4:Y:S04]  /*37b90*/  LDL R158, [R1+0x1334] ;  /* 0x00133400019e7983 */ /* 0x000f280000100800 */
[----:B------:R-:W2:Y:S04]  /*37ba0*/  LDL R159, [R1+0x1330] ;  /* 0x00133000019f7983 */ /* 0x000ea80000100800 */
[----:B------:R5:W2:Y:S02]  /*37bb0*/  @P0 LDG.E.U8 R248, desc[UR60][R16.64] ;  /* 0x0000003c10f80981 */ /* 0x000aa4000c1e1100 */
[----:B-----5:R-:W-:-:S02]  /*37bc0*/  @P0 IMAD.MOV.U32 R16, RZ, RZ, R116 ;  /* 0x000000ffff100224 */ /* 0x020fc400078e0074 */
[----:B------:R-:W-:Y:S01]  /*37bd0*/  @P0 IMAD.MOV.U32 R17, RZ, RZ, R117 ;  /* 0x000000ffff110224 */ /* 0x000fe200078e0075 */
[----:B------:R-:W5:Y:S04]  /*37be0*/  LDL R116, [R1+0x132c] ;  /* 0x00132c0001747983 */ /* 0x000f680000100800 */
[----:B------:R-:W5:Y:S04]  /*37bf0*/  LDL R117, [R1+0x1328] ;  /* 0x0013280001757983 */ /* 0x000f680000100800 */
[----:B------:R0:W5:Y:S04]  /*37c00*/  @P0 LDG.E.U8 R247, desc[UR60][R16.64] ;  /* 0x0000003c10f70981 */ /* 0x000168000c1e1100 */
[----:B------:R-:W0:Y:S04]  /*37c10*/  LDL R16, [R1+0x1350] ;  /* 0x0013500001107983 */ /* 0x000e280000100800 */
[----:B------:R-:W0:Y:S02]  /*37c20*/  LDL R17, [R1+0x1354] ;  /* 0x0013540001117983 */ /* 0x000e240000100800 */
[----:B0-----:R-:W-:-:S04]  /*37c30*/  @P0 LOP3.LUT R17, R17, R16, RZ, 0x3c, !PT ;  /* 0x0000001011110212 */ /* 0x001fc800078e3cff */
[----:B------:R-:W-:-:S04]  /*37c40*/  @P0 LOP3.LUT R16, R17, R16, RZ, 0x3c, !PT ;  /* 0x0000001011100212 */ /* 0x000fc800078e3cff */
[----:B------:R-:W-:-:S05]  /*37c50*/  @P0 LOP3.LUT R17, R17, R16, RZ, 0x3c, !PT ;  /* 0x0000001011110212 */ /* 0x000fca00078e3cff */
        /* <DEDUP_REMOVED lines=13> */
[----:B------:R-:W4:Y:S01]  /*37d30*/  LDL R17, [R1+0x1338] ;  /* 0x0013380001117983 */ /* 0x000f220000100800 */
[----:B------:R-:W-:Y:S02]  /*37d40*/  PRMT R243, RZ, 0x7610, R243 ;  /* 0x00007610fff37816 */ /* 0x000fe400000000f3 */
[----:B------:R-:W-:Y:S01]  /*37d50*/  ISETP.GT.AND P0, PT, R12, 0xd8, PT ;  /* 0x000000d80c00780c */ /* 0x000fe20003f04270 */
[----:B---3--:R-:W-:Y:S01]  /*37d60*/  @P1 IMAD.MOV.U32 R16, RZ, RZ, R252 ;  /* 0x000000ffff101224 */ /* 0x008fe200078e00fc */
[----:B------:R-:W-:Y:S02]  /*37d70*/  PRMT R242, RZ, 0x7610, R242 ;  /* 0x00007610fff27816 */ /* 0x000fe400000000f2 */
[----:B------:R-:W-:-:S02]  /*37d80*/  PRMT R241, RZ, 0x7610, R241 ;  /* 0x00007610fff17816 */ /* 0x000fc400000000f1 */
[----:B------:R-:W-:Y:S02]  /*37d90*/  PRMT R240, RZ, 0x7610, R240 ;  /* 0x00007610fff07816 */ /* 0x000fe400000000f0 */
[----:B------:R-:W-:Y:S02]  /*37da0*/  PRMT R238, RZ, 0x7610, R238 ;  /* 0x00007610ffee7816 */ /* 0x000fe400000000ee */
[----:B------:R-:W-:Y:S01]  /*37db0*/  PRMT R236, RZ, 0x7610, R236 ;  /* 0x00007610ffec7816 */ /* 0x000fe200000000ec */
[----:B------:R-:W3:Y:S04]  /*37dc0*/  LDL R252, [R1+0x130c] ;  /* 0x00130c0001fc7983 */ /* 0x000ee80000100800 */
[----:B----4-:R0:W4:Y:S02]  /*37dd0*/  @P1 LDG.E.U8 R243, desc[UR60][R16.64] ;  /* 0x0000003c10f31981 */ /* 0x010124000c1e1100 */
[----:B0-----:R-:W-:-:S02]  /*37de0*/  @P1 IMAD.MOV.U32 R16, RZ, RZ, R158 ;  /* 0x000000ffff101224 */ /* 0x001fc400078e009e */
[----:B--2---:R-:W-:Y:S01]  /*37df0*/  @P1 IMAD.MOV.U32 R17, RZ, RZ, R159 ;  /* 0x000000ffff111224 */ /* 0x004fe200078e009f */
[----:B------:R-:W2:Y:S04]  /*37e00*/  LDL R158, [R1+0x1304] ;  /* 0x00130400019e7983 */ /* 0x000ea80000100800 */
[----:B------:R-:W4:Y:S04]  /*37e10*/  LDL R159, [R1+0x1300] ;  /* 0x00130000019f7983 */ /* 0x000f280000100800 */
[----:B------:R5:W4:Y:S02]  /*37e20*/  @P1 LDG.E.U8 R242, desc[UR60][R16.64] ;  /* 0x0000003c10f21981 */ /* 0x000b24000c1e1100 */
        /* <DEDUP_REMOVED lines=18> */
[----:B------:R-:W0:Y:S01]  /*37f50*/  LDL R17, [R1+0x1314] ;  /* 0x0013140001117983 */ /* 0x000e220000100800 */
[----:B------:R-:W-:Y:S02]  /*37f60*/  ISETP.GT.AND P1, PT, R12, 0xd9, PT ;  /* 0x000000d90c00780c */ /* 0x000fe40003f24270 */
[----:B0-----:R-:W-:-:S04]  /*37f70*/  @P0 LOP3.LUT R17, R17, R16, RZ, 0x3c, !PT ;  /* 0x0000001011110212 */ /* 0x001fc800078e3cff */
[----:B------:R-:W-:-:S04]  /*37f80*/  @P0 LOP3.LUT R16, R17, R16, RZ, 0x3c, !PT ;  /* 0x0000001011100212 */ /* 0x000fc800078e3cff */
[----:B------:R-:W-:-:S05]  /*37f90*/  @P0 LOP3.LUT R17, R17, R16, RZ, 0x3c, !PT ;  /* 0x0000001011110212 */ /* 0x000fca00078e3cff */
[----:B------:R3:W5:Y:S04]  /*37fa0*/  @P0 LDG.E.U8 R236, desc[UR60][R16.64] ;  /* 0x0000003c10ec0981 */ /* 0x000768000c1e1100 */
[----:B------:R-:W2:Y:S01]  /*37fb0*/  LDL R17, [R1+0x1308] ;  /* 0x0013080001117983 */ /* 0x000ea20000100800 */
[----:B------:R-:W-:Y:S01]  /*37fc0*/  PRMT R234, RZ, 0x7610, R234 ;  /* 0x00007610ffea7816 */ /* 0x000fe200000000ea */
[----:B---3--:R-:W-:Y:S01]  /*37fd0*/  @P1 IMAD.MOV.U32 R16, RZ, RZ, R252 ;  /* 0x000000ffff101224 */ /* 0x008fe200078e00fc */
        /* <DEDUP_REMOVED lines=9> */
[----:B----4-:R-:W-:Y:S01]  /*38070*/  @P1 IMAD.MOV.U32 R17, RZ, RZ, R159 ;  /* 0x000000ffff111224 */ /* 0x010fe200078e009f */
        /* <DEDUP_REMOVED lines=599> */
[----:B------:R0:W4:Y:S04]  /*3a5f0*/  @P0 LDG.E.U8 R90, desc[UR60][R16.64] ;  /* 0x0000003c105a0981 */ /* 0x000128000c1e1100 */
[----:B------:R-:W0:Y:S04]  /*3a600*/  LDL R16, [R1+0x1020] ;  /* 0x0010200001107983 */ /* 0x000e280000100800 */
[----:B------:R-:W0:Y:S02]  /*3a610*/  LDL R17, [R1+0x1024] ;  /* 0x0010240001117983 */ /* 0x000e240000100800 */
[----:B0-----:R-:W-:-:S04]  /*3a620*/  @P0 LOP3.LUT R17, R17, R16, RZ, 0x3c, !PT ;  /* 0x0000001011110212 */ /* 0x001fc800078e3cff */
[----:B------:R-:W-:-:S04]  /*3a630*/  @P0 LOP3.LUT R16, R17, R16, RZ, 0x3c, !PT ;  /* 0x0000001011100212 */ /* 0x000fc800078e3cff */
[----:B------:R-:W-:-:S05]  /*3a640*/  @P0 LOP3.LUT R17, R17, R16, RZ, 0x3c, !PT ;  /* 0x0000001011110212 */ /* 0x000fca00078e3cff */
        /* <DEDUP_REMOVED lines=8> */
[----:B------:R-:W0:Y:S01]  /*3a6d0*/  LDL R17, [R1+0x1014] ;  /* 0x0010140001117983 */ /* 0x000e220000100800 */
[----:B------:R-:W-:Y:S02]  /*3a6e0*/  ISETP.GT.AND P1, PT, R12, 0xf1, PT ;  /* 0x000000f10c00780c */ /* 0x000fe40003f24270 */
[----:B0-----:R-:W-:-:S04]  /*3a6f0*/  @P0 LOP3.LUT R17, R17, R16, RZ, 0x3c, !PT ;  /* 0x0000001011110212 */ /* 0x001fc800078e3cff */
[----:B------:R-:W-:-:S04]  /*3a700*/  @P0 LOP3.LUT R16, R17, R16, RZ, 0x3c, !PT ;  /* 0x0000001011100212 */ /* 0x000fc800078e3cff */
[----:B------:R-:W-:-:S05]  /*3a710*/  @P0 LOP3.LUT R17, R17, R16, RZ, 0x3c, !PT ;  /* 0x0000001011110212 */ /* 0x000fca00078e3cff */
[----:B------:R3:W4:Y:S04]  /*3a720*/  @P0 LDG.E.U8 R121, desc[UR60][R16.64] ;  /* 0x0000003c10790981 */ /* 0x000728000c1e1100 */
[----:B------:R-:W2:Y:S01]  /*3a730*/  LDL R17, [R1+0x1008] ;  /* 0x0010080001117983 */ /* 0x000ea20000100800 */
[----:B------:R-:W-:Y:S01]  /*3a740*/  PRMT R120, RZ, 0x7610, R120 ;  /* 0x00007610ff787816 */ /* 0x000fe20000000078 */
[----:B---3--:R-:W-:Y:S01]  /*3a750*/  @P1 IMAD.MOV.U32 R16, RZ, RZ, R252 ;  /* 0x000000ffff101224 */ /* 0x008fe200078e00fc */
[----:B------:R-:W-:Y:S02]  /*3a760*/  PRMT R18, RZ, 0x7610, R18 ;  /* 0x00007610ff127816 */ /* 0x000fe40000000012 */
[----:B------:R-:W-:Y:S02]  /*3a770*/  ISETP.GT.AND P0, PT, R12, 0xf2, PT ;  /* 0x000000f20c00780c */ /* 0x000fe40003f04270 */
[----:B------:R-:W-:-:S02]  /*3a780*/  PRMT R15, RZ, 0x7610, R15 ;  /* 0x00007610ff0f7816 */ /* 0x000fc4000000000f */
[----:B------:R-:W-:Y:S02]  /*3a790*/  PRMT R119, RZ, 0x7610, R119 ;  /* 0x00007610ff777816 */ /* 0x000fe40000000077 */
[----:B------:R-:W-:Y:S01]  /*3a7a0*/  PRMT R118, RZ, 0x7610, R118 ;  /* 0x00007610ff767816 */ /* 0x000fe20000000076 */
[----:B------:R-:W3:Y:S04]  /*3a7b0*/  LDL R252, [R1+0xfcc] ;  /* 0x000fcc0001fc7983 */ /* 0x000ee80000100800 */
[----:B--2---:R0:W2:Y:S02]  /*3a7c0*/  @P1 LDG.E.U8 R120, desc[UR60][R16.64] ;  /* 0x0000003c10781981 */ /* 0x0040a4000c1e1100 */
[----:B0-----:R-:W-:-:S06]  /*3a7d0*/  PRMT R16, RZ, 0x7610, R16 ;  /* 0x00007610ff107816 */ /* 0x001fcc0000000010 */
[----:B-----5:R0:W5:Y:S02]  /*3a7e0*/  @P1 LDG.E.U8 R16, desc[UR60][R116.64] ;  /* 0x0000003c74101981 */ /* 0x020164000c1e1100 */
[----:B0-----:R-:W-:Y:S02]  /*3a7f0*/  @P1 IMAD.MOV.U32 R116, RZ, RZ, R158 ;  /* 0x000000ffff741224 */ /* 0x001fe400078e009e */
[----:B----4-:R-:W-:Y:S01]  /*3a800*/  @P1 IMAD.MOV.U32 R117, RZ, RZ, R159 ;  /* 0x000000ffff751224 */ /* 0x010fe200078e009f */
[----:B------:R-:W-:Y:S01]  /*3a810*/  PRMT R17, RZ, 0x7610, R17 ;  /* 0x00007610ff117816 */ /* 0x000fe20000000011 */
[----:B------:R-:W4:Y:S04]  /*3a820*/  LDL R159, [R1+0xfd0] ;  /* 0x000fd000019f7983 */ /* 0x000f280000100800 */
[----:B------:R0:W2:Y:S04]  /*3a830*/  @P1 LDG.E.U8 R18, desc[UR60][R116.64] ;  /* 0x0000003c74121981 */ /* 0x0000a8000c1e1100 */
[----:B------:R-:W4:Y:S04]  /*3a840*/  LDL R158, [R1+0xfd4] ;  /* 0x000fd400019e7983 */ /* 0x000f280000100800 */
        /* <DEDUP_REMOVED lines=23> */
[----:B------:R0:W5:Y:S02]  /*3a9c0*/  @P0 LDG.E.U8 R118, desc[UR60][R116.64] ;  /* 0x0000003c74760981 */ /* 0x000164000c1e1100 */
[----:B0-----:R-:W-:-:S06]  /*3a9d0*/  PRMT R117, RZ, 0x7610, R117 ;  /* 0x00007610ff757816 */ /* 0x001fcc0000000075 */
[----:B----4-:R3:W4:Y:S04]  /*3a9e0*/  @P0 LDG.E.U8 R117, desc[UR60][R158.64] ;  /* 0x0000003c9e750981 */ /* 0x010728000c1e1100 */
[----:B------:R-:W2:Y:S01]  /*3a9f0*/  LDL R159, [R1+0xfc8] ;  /* 0x000fc800019f7983 */ /* 0x000ea20000100800 */
[----:B------:R-:W-:Y:S02]  /*3aa00*/  ISETP.GT.AND P1, PT, R12, 0xf3, PT ;  /* 0x000000f30c00780c */ /* 0x000fe40003f24270 */
[----:B------:R-:W-:-:S11]  /*3aa10*/  PRMT R116, RZ, 0x7610, R116 ;  /* 0x00007610ff747816 */ /* 0x000fd60000000074 */
[----:B---3--:R-:W-:Y:S01]  /*3aa20*/  @P1 IMAD.MOV.U32 R158, RZ, RZ, R252 ;  /* 0x000000ffff9e1224 */ /* 0x008fe200078e00fc */
[----:B------:R-:W-:Y:S02]  /*3aa30*/  PRMT R160, RZ, 0x7610, R160 ;  /* 0x00007610ffa07816 */ /* 0x000fe400000000a0 */
[----:B------:R-:W-:Y:S02]  /*3aa40*/  PRMT R161, RZ, 0x7610, R161 ;  /* 0x00007610ffa17816 */ /* 0x000fe400000000a1 */
[----:B------:R-:W-:Y:S02]  /*3aa50*/  PRMT R162, RZ, 0x7610, R162 ;  /* 0x00007610ffa27816 */ /* 0x000fe400000000a2 */
[----:B------:R-:W-:Y:S02]  /*3aa60*/  ISETP.GT.AND P0, PT, R12, 0xf4, PT ;  /* 0x000000f40c00780c */ /* 0x000fe40003f04270 */
[----:B------:R-:W-:Y:S02]  /*3aa70*/  PRMT R163, RZ, 0x7610, R163 ;  /* 0x00007610ffa37816 */ /* 0x000fe400000000a3 */
[----:B------:R-:W-:Y:S01]  /*3aa80*/  PRMT R164, RZ, 0x7610, R164 ;  /* 0x00007610ffa47816 */ /* 0x000fe200000000a4 */
[----:B------:R-:W3:Y:S04]  /*3aa90*/  LDL R252, [R1+0xf9c] ;  /* 0x000f9c0001fc7983 */ /* 0x000ee80000100800 */
[----:B--2---:R0:W2:Y:S04]  /*3aaa0*/  @P1 LDG.E.U8 R116, desc[UR60][R158.64] ;  /* 0x0000003c9e741981 */ /* 0x0040a8000c1e1100 */
        /* <DEDUP_REMOVED lines=29> */
[----:B------:R3:W2:Y:S04]  /*3ac80*/  @P0 LDG.E.U8 R164, desc[UR60][R158.64] ;  /* 0x0000003c9ea40981 */ /* 0x0006a8000c1e1100 */
[----:B------:R-:W4:Y:S01]  /*3ac90*/  LDL R159, [R1+0xf98] ;  /* 0x000f9800019f7983 */ /* 0x000f220000100800 */
[----:B------:R-:W-:Y:S01]  /*3aca0*/  PRMT R165, RZ, 0x7610, R165 ;  /* 0x00007610ffa57816 */ /* 0x000fe200000000a5 */
[----:B---3--:R-:W-:Y:S01]  /*3acb0*/  @P0 IMAD.MOV.U32 R158, RZ, RZ, R252 ;  /* 0x000000ffff9e0224 */ /* 0x008fe200078e00fc */
[----:B------:R-:W-:Y:S02]  /*3acc0*/  PRMT R166, RZ, 0x7610, R166 ;  /* 0x00007610ffa67816 */ /* 0x000fe400000000a6 */
[----:B------:R-:W-:Y:S02]  /*3acd0*/  ISETP.GT.AND P1, PT, R12, 0xf5, PT ;  /* 0x000000f50c00780c */ /* 0x000fe40003f24270 */
[----:B------:R-:W-:-:S02]  /*3ace0*/  PRMT R167, RZ, 0x7610, R167 ;  /* 0x00007610ffa77816 */ /* 0x000fc400000000a7 */
[----:B------:R-:W-:Y:S02]  /*3acf0*/  PRMT R168, RZ, 0x7610, R168 ;  /* 0x00007610ffa87816 */ /* 0x000fe400000000a8 */
[----:B------:R-:W-:Y:S02]  /*3ad00*/  PRMT R170, RZ, 0x7610, R170 ;  /* 0x00007610ffaa7816 */ /* 0x000fe400000000aa */
[----:B------:R-:W-:Y:S01]  /*3ad10*/  PRMT R172, RZ, 0x7610, R172 ;  /* 0x00007610ffac7816 */ /* 0x000fe200000000ac */
[----:B------:R-:W3:Y:S04]  /*3ad20*/  LDL R252, [R1+0xf6c] ;  /* 0x000f6c0001fc7983 */ /* 0x000ee80000100800 */
[----:B----4-:R0:W4:Y:S04]  /*3ad30*/  @P0 LDG.E.U8 R165, desc[UR60][R158.64] ;  /* 0x0000003c9ea50981 */ /* 0x010128000c1e1100 */
        /* <DEDUP_REMOVED lines=71> */
[----:B------:R3:W5:Y:S04]  /*3b1b0*/  @P1 LDG.E.U8 R184, desc[UR60][R158.64] ;  /* 0x0000003c9eb81981 */ /* 0x000768000c1e1100 */
        /* <DEDUP_REMOVED lines=166> */
[----:B------:R-:W5:Y:S01]  /*3bc20*/  LDL R159, [R1+0xe78] ;  /* 0x000e7800019f7983 */ /* 0x000f620000100800 */
[----:B------:R-:W-:Y:S01]  /*3bc30*/  PRMT R231, RZ, 0x7610, R231 ;  /* 0x00007610ffe77816 */ /* 0x000fe200000000e7 */
[----:B---3--:R-:W-:Y:S01]  /*3bc40*/  @P1 IMAD.MOV.U32 R158, RZ, RZ, R252 ;  /* 0x000000ffff9e1224 */ /* 0x008fe200078e00fc */
[----:B------:R-:W-:Y:S02]  /*3bc50*/  PRMT R233, RZ, 0x7610, R233 ;  /* 0x00007610ffe97816 */ /* 0x000fe400000000e9 */
[----:B------:R-:W-:Y:S02]  /*3bc60*/  ISETP.GT.AND P0, PT, R12, 0xfe, PT ;  /* 0x000000fe0c00780c */ /* 0x000fe40003f04270 */
[----:B------:R-:W-:-:S02]  /*3bc70*/  PRMT R235, RZ, 0x7610, R235 ;  /* 0x00007610ffeb7816 */ /* 0x000fc400000000eb */
[----:B------:R-:W-:Y:S02]  /*3bc80*/  PRMT R237, RZ, 0x7610, R237 ;  /* 0x00007610ffed7816 */ /* 0x000fe400000000ed */
[----:B------:R-:W-:Y:S01]  /*3bc90*/  LOP3.LUT R157, R157, 0xffff, RZ, 0xc0, !PT ;  /* 0x0000ffff9d9d7812 */ /* 0x000fe200078ec0ff */
[----:B------:R-:W3:Y:S04]  /*3bca0*/  LDL R252, [R1+0xe54] ;  /* 0x000e540001fc7983 */ /* 0x000ee80000100800 */
[----:B-----5:R0:W5:Y:S04]  /*3bcb0*/  @P1 LDG.E.U8 R231, desc[UR60][R158.64] ;  /* 0x0000003c9ee71981 */ /* 0x020168000c1e1100 */
        /* <DEDUP_REMOVED lines=20> */
[----:B------:R-:W-:-:S04]  /*3be00*/  LOP3.LUT R156, R156, 0xffff, RZ, 0xc0, !PT ;  /* 0x0000ffff9c9c7812 */ /* 0x000fc800078ec0ff */
[----:B------:R-:W-:Y:S02]  /*3be10*/  PRMT R156, R156, 0x3340, R157 ;  /* 0x000033409c9c7816 */ /* 0x000fe4000000009d */
[----:B------:R-:W5:Y:S01]  /*3be20*/  LDL R157, [R1+0xe50] ;  /* 0x000e5000019d7983 */ /* 0x000f620000100800 */
[----:B------:R-:W-:Y:S02]  /*3be30*/  PRMT R239, RZ, 0x7610, R239 ;  /* 0x00007610ffef7816 */ /* 0x000fe400000000ef */
[----:B------:R-:W-:Y:S02]  /*3be40*/  LOP3.LUT R154, R154, 0xffff, RZ, 0xc0, !PT ;  /* 0x0000ffff9a9a7812 */ /* 0x000fe400078ec0ff */
[----:B------:R-:W-:-:S04]  /*3be50*/  LOP3.LUT R155, R155, 0xffff, RZ, 0xc0, !PT ;  /* 0x0000ffff9b9b7812 */ /* 0x000fc800078ec0ff */
[----:B------:R-:W-:Y:S02]  /*3be60*/  PRMT R155, R155, 0x3340, R154 ;  /* 0x000033409b9b7816 */ /* 0x000fe4000000009a */
[----:B0-----:R-:W-:-:S04]  /*3be70*/  @P0 LOP3.LUT R159, R159, R158, RZ, 0x3c, !PT ;  /* 0x0000009e9f9f0212 */ /* 0x001fc800078e3cff */
[----:B------:R-:W-:-:S04]  /*3be80*/  @P0 LOP3.LUT R158, R159, R158, RZ, 0x3c, !PT ;  /* 0x0000009e9f9e0212 */ /* 0x000fc800078e3cff */
[----:B------:R-:W-:-:S05]  /*3be90*/  @P0 LOP3.LUT R159, R159, R158, RZ, 0x3c, !PT ;  /* 0x0000009e9f9f0212 */ /* 0x000fca00078e3cff */
[----:B------:R0:W2:Y:S04]  /*3bea0*/  @P0 LDG.E.U8 R239, desc[UR60][R158.64] ;  /* 0x0000003c9eef0981 */ /* 0x0000a8000c1e1100 */
[----:B------:R-:W4:Y:S04]  /*3beb0*/  LDL R159, [R1+0xe4c] ;  /* 0x000e4c00019f7983 */ /* 0x000f280000100800 */
[----:B------:R3:W-:Y:S04]  /*3bec0*/  STL [R1+0x2eb8], R156 ;  /* 0x002eb89c01007387 */ /* 0x0007e80000100800 */
[----:B------:R-:W2:Y:S01]  /*3bed0*/  LDL R154, [R1+0xe48] ;  /* 0x000e4800019a7983 */ /* 0x000ea20000100800 */
[----:B0-----:R-:W-:Y:S01]  /*3bee0*/  PRMT R158, RZ, 0x7610, R158 ;  /* 0x00007610ff9e7816 */ /* 0x001fe2000000009e */
[----:B---3--:R-:W-:-:S02]  /*3bef0*/  @P0 IMAD.MOV.U32 R156, RZ, RZ, R252 ;  /* 0x000000ffff9c0224 */ /* 0x008fc400078e00fc */
[----:B------:R-:W3:Y:S04]  /*3bf00*/  LDL.LU R252, [R1+0xc] ;  /* 0x00000c0001fc7983 */ /* 0x000ee80000300800 */
[----:B-----5:R0:W5:Y:S01]  /*3bf10*/  @P0 LDG.E.U8 R158, desc[UR60][R156.64] ;  /* 0x0000003c9c9e0981 */ /* 0x020162000c1e1100 */
[----:B------:R-:W-:-:S03]  /*3bf20*/  ISETP.GT.AND P0, PT, R12, 0xff, PT ;  /* 0x000000ff0c00780c */ /* 0x000fc60003f04270 */
[----:B------:R2:W-:Y:S01]  /*3bf30*/  STL [R1+0x2eb4], R155 ;  /* 0x002eb49b01007387 */ /* 0x0005e20000100800 */
[----:B0-----:R-:W-:-:S09]  /*3bf40*/  PRMT R156, RZ, 0x7610, R156 ;  /* 0x00007610ff9c7816 */ /* 0x001fd2000000009c */
[----:B--2---:R-:W-:Y:S02]  /*3bf50*/  @P0 IMAD.MOV.U32 R155, RZ, RZ, R154 ;  /* 0x000000ffff9b0224 */ /* 0x004fe400078e009a */
[----:B----4-:R-:W-:Y:S01]  /*3bf60*/  @P0 IMAD.MOV.U32 R154, RZ, RZ, R159 ;  /* 0x000000ffff9a0224 */ /* 0x010fe200078e009f */
[----:B------:R-:W-:Y:S02]  /*3bf70*/  LOP3.LUT R115, R115, 0xffff, RZ, 0xc0, !PT ;  /* 0x0000ffff73737812 */ /* 0x000fe400078ec0ff */
[----:B------:R-:W-:Y:S02]  /*3bf80*/  LOP3.LUT R10, R10, 0xffff, RZ, 0xc0, !PT ;  /* 0x0000ffff0a0a7812 */ /* 0x000fe400078ec0ff */
[----:B------:R-:W-:Y:S02]  /*3bf90*/  PRMT R157, RZ, 0x7610, R157 ;  /* 0x00007610ff9d7816 */ /* 0x000fe4000000009d */
[----:B------:R-:W-:Y:S01]  /*3bfa0*/  LOP3.LUT R13, R13, 0xffff, RZ, 0xc0, !PT ;  /* 0x0000ffff0d0d7812 */ /* 0x000fe200078ec0ff */
[----:B------:R0:W2:Y:S01]  /*3bfb0*/  @P0 LDG.E.U8 R156, desc[UR60][R154.64] ;  /* 0x0000003c9a9c0981 */ /* 0x0000a2000c1e1100 */
[----:B------:R-:W-:-:S03]  /*3bfc0*/  LOP3.LUT R11, R11, 0xffff, RZ, 0xc0, !PT ;  /* 0x0000ffff0b0b7812 */ /* 0x000fc600078ec0ff */
[----:B------:R-:W4:Y:S04]  /*3bfd0*/  LDL R159, [R1+0xe34] ;  /* 0x000e3400019f7983 */ /* 0x000f280000100800 */
[----:B------:R-:W0:Y:S04]  /*3bfe0*/  LDL R154, [R1+0xe40] ;  /* 0x000e4000019a7983 */ /* 0x000e280000100800 */
[----:B------:R-:W0:Y:S01]  /*3bff0*/  LDL R155, [R1+0xe44] ;  /* 0x000e4400019b7983 */ /* 0x000e220000100800 */
[----:B------:R-:W-:Y:S02]  /*3c000*/  PRMT R10, R115, 0x3340, R10 ;  /* 0x00003340730a7816 */ /* 0x000fe4000000000a */
[----:B------:R-:W-:-:S03]  /*3c010*/  PRMT R11, R13, 0x3340, R11 ;  /* 0x000033400d0b7816 */ /* 0x000fc6000000000b */
[----:B------:R1:W-:Y:S04]  /*3c020*/  STL [R1+0x2eb0], R10 ;  /* 0x002eb00a01007387 */ /* 0x0003e80000100800 */
[----:B-1----:R-:W3:Y:S01]  /*3c030*/  LDL R10, [R1+0xe3c] ;  /* 0x000e3c00010a7983 */ /* 0x002ee20000100800 */
[----:B0-----:R-:W-:-:S04]  /*3c040*/  @P0 LOP3.LUT R155, R155, R154, RZ, 0x3c, !PT ;  /* 0x0000009a9b9b0212 */ /* 0x001fc800078e3cff */
[----:B------:R-:W-:-:S04]  /*3c050*/  @P0 LOP3.LUT R154, R155, R154, RZ, 0x3c, !PT ;  /* 0x0000009a9b9a0212 */ /* 0x000fc800078e3cff */
[----:B------:R-:W-:-:S05]  /*3c060*/  @P0 LOP3.LUT R155, R155, R154, RZ, 0x3c, !PT ;  /* 0x0000009a9b9b0212 */ /* 0x000fca00078e3cff */
[----:B------:R-:W5:Y:S04]  /*3c070*/  @P0 LDG.E.U8 R157, desc[UR60][R154.64] ;  /* 0x0000003c9a9d0981 */ /* 0x000f68000c1e1100 */
[----:B------:R-:W2:Y:S04]  /*3c080*/  LDL.LU R154, [R1+0x20] ;  /* 0x00002000019a7983 */ /* 0x000ea80000300800 */
[----:B------:R-:W5:Y:S04]  /*3c090*/  LDL.LU R155, [R1+0x14] ;  /* 0x00001400019b7983 */ /* 0x000f680000300800 */
[----:B------:R0:W-:Y:S04]  /*3c0a0*/  STL [R1+0x2eac], R11 ;  /* 0x002eac0b01007387 */ /* 0x0001e80000100800 */
[----:B0-----:R-:W3:Y:S01]  /*3c0b0*/  LDL R11, [R1+0xe38] ;  /* 0x000e3800010b7983 */ /* 0x001ee20000100800 */
[----:B------:R-:W-:-:S02]  /*3c0c0*/  PRMT R13, RZ, 0x7610, R13 ;  /* 0x00007610ff0d7816 */ /* 0x000fc4000000000d */
[----:B------:R-:W-:Y:S02]  /*3c0d0*/  LOP3.LUT R14, R14, 0xffff, RZ, 0xc0, !PT ;  /* 0x0000ffff0e0e7812 */ /* 0x000fe400078ec0ff */
[----:B------:R-:W-:Y:S02]  /*3c0e0*/  LOP3.LUT R9, R9, 0xffff, RZ, 0xc0, !PT ;  /* 0x0000ffff09097812 */ /* 0x000fe400078ec0ff */
[----:B------:R-:W-:Y:S01]  /*3c0f0*/  PRMT R115, RZ, 0x7610, R115 ;  /* 0x00007610ff737816 */ /* 0x000fe20000000073 */
[----:B---3--:R4:W3:Y:S04]  /*3c100*/  @P0 LDG.E.U8 R13, desc[UR60][R10.64] ;  /* 0x0000003c0a0d0981 */ /* 0x0088e8000c1e1100 */
[----:B------:R-:W2:Y:S01]  /*3c110*/  LDL R11, [R1+0xe30] ;  /* 0x000e3000010b7983 */ /* 0x000ea20000100800 */
[----:B------:R-:W-:Y:S01]  /*3c120*/  PRMT R9, R14, 0x3340, R9 ;  /* 0x000033400e097816 */ /* 0x000fe20000000009 */
[----:B----4-:R-:W-:-:S04]  /*3c130*/  @P0 IMAD.MOV.U32 R10, RZ, RZ, R159 ;  /* 0x000000ffff0a0224 */ /* 0x010fc800078e009f */
[----:B------:R0:W-:Y:S04]  /*3c140*/  STL [R1+0x2ea4], R9 ;  /* 0x002ea40901007387 */ /* 0x0001e80000100800 */
[----:B------:R-:W4:Y:S01]  /*3c150*/  LDL.LU R159, [R1+0x3c] ;  /* 0x00003c00019f7983 */ /* 0x000f220000300800 */
[----:B------:R-:W1:Y:S03]  /*3c160*/  S2R R14, SR_TID.X ;  /* 0x00000000000e7919 */ /* 0x000e660000002100 */
[----:B--2---:R2:W3:Y:S01]  /*3c170*/  @P0 LDG.E.U8 R115, desc[UR60][R10.64] ;  /* 0x0000003c0a730981 */ /* 0x0044e2000c1e1100 */
[----:B------:R-:W-:Y:S02]  /*3c180*/  LOP3.LUT R251, R251, 0xffff, RZ, 0xc0, !PT ;  /* 0x0000fffffbfb7812 */ /* 0x000fe400078ec0ff */
[----:B------:R-:W-:-:S02]  /*3c190*/  LOP3.LUT R250, R250, 0xffff, RZ, 0xc0, !PT ;  /* 0x0000fffffafa7812 */ /* 0x000fc400078ec0ff */
[----:B------:R-:W-:Y:S01]  /*3c1a0*/  LOP3.LUT R249, R249, 0xffff, RZ, 0xc0, !PT ;  /* 0x0000fffff9f97812 */ /* 0x000fe200078ec0ff */
[----:B------:R-:W5:Y:S01]  /*3c1b0*/  LDL.LU R11, [R1+0x10] ;  /* 0x00001000010b7983 */ /* 0x000f620000300800 */
[----:B--2---:R-:W0:Y:S01]  /*3c1c0*/  S2R R10, SR_TID.X ;  /* 0x00000000000a7919 */ /* 0x004e220000002100 */
[----:B------:R-:W-:Y:S02]  /*3c1d0*/  LOP3.LUT R245, R245, 0xffff, RZ, 0xc0, !PT ;  /* 0x0000fffff5f57812 */ /* 0x000fe400078ec0ff */
[----:B------:R-:W-:Y:S02]  /*3c1e0*/  LOP3.LUT R248, R248, 0xffff, RZ, 0xc0, !PT ;  /* 0x0000fffff8f87812 */ /* 0x000fe400078ec0ff */
[----:B------:R-:W-:Y:S01]  /*3c1f0*/  LOP3.LUT R244, R244, 0xffff, RZ, 0xc0, !PT ;  /* 0x0000fffff4f47812 */ /* 0x000fe200078ec0ff */
[C---:B0-----:R-:W-:Y:S01]  /*3c200*/  IMAD.SHL.U32 R9, R10.reuse, 0x10, RZ ;  /* 0x000000100a097824 */ /* 0x041fe200078e00ff */
[----:B------:R-:W-:-:S04]  /*3c210*/  LOP3.LUT R10, R10, 0x7f, RZ, 0xc0, !PT ;  /* 0x0000007f0a0a7812 */ /* 0x000fc800078ec0ff */
[----:B------:R-:W-:-:S05]  /*3c220*/  LOP3.LUT R9, R9, 0x70, RZ, 0xc0, !PT ;  /* 0x0000007009097812 */ /* 0x000fca00078ec0ff */
[----:B------:R-:W-:Y:S01]  /*3c230*/  IMAD R9, R10, 0x80, R9 ;  /* 0x000000800a097824 */ /* 0x000fe200078e0209 */
[----:B------:R-:W-:Y:S02]  /*3c240*/  LOP3.LUT R247, R247, 0xffff, RZ, 0xc0, !PT ;  /* 0x0000fffff7f77812 */ /* 0x000fe400078ec0ff */
[----:B------:R-:W-:Y:S02]  /*3c250*/  LOP3.LUT R243, R243, 0xffff, RZ, 0xc0, !PT ;  /* 0x0000fffff3f37812 */ /* 0x000fe400078ec0ff */
[----:B------:R-:W-:Y:S02]  /*3c260*/  LOP3.LUT R246, R246, 0xffff, RZ, 0xc0, !PT ;  /* 0x0000fffff6f67812 */ /* 0x000fe400078ec0ff */
[----:B------:R-:W-:Y:S02]  /*3c270*/  LOP3.LUT R242, R242, 0xffff, RZ, 0xc0, !PT ;  /* 0x0000fffff2f27812 */ /* 0x000fe400078ec0ff */
[----:B------:R-:W-:Y:S02]  /*3c280*/  LOP3.LUT R241, R241, 0xffff, RZ, 0xc0, !PT ;  /* 0x0000fffff1f17812 */ /* 0x000fe400078ec0ff */
[----:B------:R-:W-:-:S02]  /*3c290*/  LOP3.LUT R234, R234, 0xffff, RZ, 0xc0, !PT ;  /* 0x0000ffffeaea7812 */ /* 0x000fc400078ec0ff */
        /* <DEDUP_REMOVED lines=43> */
[----:B------:R-:W-:Y:S01]  /*3c550*/  LOP3.LUT R140, R140, 0xffff, RZ, 0xc0, !PT ;  /* 0x0000ffff8c8c7812 */ /* 0x000fe200078ec0ff */
[----:B------:R-:W-:Y:S01]  /*3c560*/  BAR.SYNC.DEFER_BLOCKING 0x0 ;  /* 0x0000000000007b1d */ /* 0x000fe20000010000 */
[----:B-----5:R-:W-:Y:S02]  /*3c570*/  LOP3.LUT R10, R11, 0xffff, RZ, 0xc0, !PT ;  /* 0x0000ffff0b0a7812 */ /* 0x020fe400078ec0ff */
[----:B------:R-:W-:-:S04]  /*3c580*/  LOP3.LUT R11, R252, 0xffff, RZ, 0xc0, !PT ;  /* 0x0000fffffc0b7812 */ /* 0x000fc800078ec0ff */
[----:B------:R-:W-:Y:S02]  /*3c590*/  PRMT R252, R10, 0x3340, R11 ;  /* 0x000033400afc7816 */ /* 0x000fe4000000000b */
[----:B------:R-:W2:Y:S04]  /*3c5a0*/  LDL.LU R10, [R1+0x1c] ;  /* 0x00001c00010a7983 */ /* 0x000ea80000300800 */
[----:B------:R-:W5:Y:S04]  /*3c5b0*/  LDL.LU R11, [R1+0x18] ;  /* 0x00001800010b7983 */ /* 0x000f680000300800 */
[----:B------:R1:W-:Y:S02]  /*3c5c0*/  STL [R1+0x2e98], R252 ;  /* 0x002e98fc01007387 */ /* 0x0003e40000100800 */
[----:B-1----:R-:W-:-:S04]  /*3c5d0*/  LOP3.LUT R252, R14, 0x7f, RZ, 0xc0, !PT ;  /* 0x0000007f0efc7812 */ /* 0x002fc800078ec0ff */
[C---:B------:R-:W-:Y:S02]  /*3c5e0*/  LOP3.LUT R14, R252.reuse, 0x80, RZ, 0xfc, !PT ;  /* 0x00000080fc0e7812 */ /* 0x040fe400078efcff */
[-C--:B------:R-:W-:Y:S02]  /*3c5f0*/  ISETP.GE.AND P0, PT, R252, R12.reuse, PT ;  /* 0x0000000cfc00720c */ /* 0x080fe40003f06270 */
[----:B------:R-:W-:Y:S02]  /*3c600*/  ISETP.GE.AND P1, PT, R14, R12, PT ;  /* 0x0000000c0e00720c */ /* 0x000fe40003f26270 */
[----:B------:R-:W4:Y:S04]  /*3c610*/  LDL.LU R14, [R1+0x24] ;  /* 0x00002400010e7983 */ /* 0x000f280000300800 */
[----:B------:R-:W3:Y:S04]  /*3c620*/  LDL.LU R252, [R1+0x2f90] ;  /* 0x002f900001fc7983 */ /* 0x000ee80000300800 */
[----:B------:R-:W4:Y:S01]  /*3c630*/  LDL.LU R12, [R1+0x28] ;  /* 0x00002800010c7983 */ /* 0x000f220000300800 */
[----:B--2---:R-:W-:-:S02]  /*3c640*/  LOP3.LUT R10, R10, 0xffff, RZ, 0xc0, !PT ;  /* 0x0000ffff0a0a7812 */ /* 0x004fc400078ec0ff */
[----:B-----5:R-:W-:-:S04]  /*3c650*/  LOP3.LUT R11, R11, 0xffff, RZ, 0xc0, !PT ;  /* 0x0000ffff0b0b7812 */ /* 0x020fc800078ec0ff */
[----:B------:R-:W-:-:S05]  /*3c660*/  PRMT R11, R10, 0x3340, R11 ;  /* 0x000033400a0b7816 */ /* 0x000fca000000000b */
[----:B------:R0:W-:Y:S01]  /*3c670*/  STL [R1+0x2ea8], R11 ;  /* 0x002ea80b01007387 */ /* 0x0001e20000100800 */
[----:B----4-:R-:W-:Y:S02]  /*3c680*/  LOP3.LUT R10, R12, 0xffff, RZ, 0xc0, !PT ;  /* 0x0000ffff0c0a7812 */ /* 0x010fe400078ec0ff */
[----:B------:R-:W-:Y:S02]  /*3c690*/  LOP3.LUT R12, R154, 0xffff, RZ, 0xc0, !PT ;  /* 0x0000ffff9a0c7812 */ /* 0x000fe400078ec0ff */
[----:B0-----:R-:W-:Y:S02]  /*3c6a0*/  LOP3.LUT R11, R14, 0xffff, RZ, 0xc0, !PT ;  /* 0x0000ffff0e0b7812 */ /* 0x001fe400078ec0ff */
[----:B------:R-:W-:Y:S01]  /*3c6b0*/  LOP3.LUT R14, R155, 0xffff, RZ, 0xc0, !PT ;  /* 0x0000ffff9b0e7812 */ /* 0x000fe200078ec0ff */
[----:B------:R-:W2:Y:S01]  /*3c6c0*/  LDL.LU R154, [R1+0x70] ;  /* 0x00007000019a7983 */ /* 0x000ea20000300800 */
[----:B------:R-:W-:-:S03]  /*3c6d0*/  PRMT R12, R10, 0x3340, R12 ;  /* 0x000033400a0c7816 */ /* 0x000fc6000000000c */
[----:B------:R-:W4:Y:S04]  /*3c6e0*/  LDL.LU R155, [R1+0x6c] ;  /* 0x00006c00019b7983 */ /* 0x000f280000300800 */
[----:B------:R-:W5:Y:S01]  /*3c6f0*/  LDL.LU R10, [R1+0x38] ;  /* 0x00003800010a7983 */ /* 0x000f620000300800 */
[----:B------:R-:W-:-:S03]  /*3c700*/  PRMT R14, R11, 0x3340, R14 ;  /* 0x000033400b0e7816 */ /* 0x000fc6000000000e */
[----:B------:R0:W-:Y:S04]  /*3c710*/  STL [R1+0x2ea0], R12 ;  /* 0x002ea00c01007387 */ /* 0x0001e80000100800 */
[----:B0-----:R-:W3:Y:S04]  /*3c720*/  LDL.LU R12, [R1+0x30] ;  /* 0x00003000010c7983 */ /* 0x001ee80000300800 */
[----:B------:R-:W2:Y:S04]  /*3c730*/  LDL.LU R11, [R1+0x34] ;  /* 0x00003400010b7983 */ /* 0x000ea80000300800 */
[----:B------:R0:W-:Y:S04]  /*3c740*/  STL [R1+0x2e9c], R14 ;  /* 0x002e9c0e01007387 */ /* 0x0001e80000100800 */
[----:B0-----:R-:W4:Y:S01]  /*3c750*/  LDL.LU R14, [R1+0x2c] ;  /* 0x00002c00010e7983 */ /* 0x001f220000300800 */
[----:B-----5:R-:W-:-:S02]  /*3c760*/  LOP3.LUT R10, R10, 0xffff, RZ, 0xc0, !PT ;  /* 0x0000ffff0a0a7812 */ /* 0x020fc400078ec0ff */
[----:B--2---:R-:W-:Y:S02]  /*3c770*/  LOP3.LUT R11, R11, 0xffff, RZ, 0xc0, !PT ;  /* 0x0000ffff0b0b7812 */ /* 0x004fe400078ec0ff */
[----:B---3--:R-:W-:Y:S02]  /*3c780*/  LOP3.LUT R12, R12, 0xffff, RZ, 0xc0, !PT ;  /* 0x0000ffff0c0c7812 */ /* 0x008fe400078ec0ff */
[----:B------:R-:W-:Y:S02]  /*3c790*/  PRMT R11, R10, 0x3340, R11 ;  /* 0x000033400a0b7816 */ /* 0x000fe4000000000b */
[----:B------:R-:W2:Y:S04]  /*3c7a0*/  LDL.LU R10, [R1+0x48] ;  /* 0x00004800010a7983 */ /* 0x000ea80000300800 */
[----:B------:R0:W-:Y:S01]  /*3c7b0*/  STL [R1+0x2e8c], R11 ;  /* 0x002e8c0b01007387 */ /* 0x0001e20000100800 */
[----:B----4-:R-:W-:-:S04]  /*3c7c0*/  LOP3.LUT R14, R14, 0xffff, RZ, 0xc0, !PT ;  /* 0x0000ffff0e0e7812 */ /* 0x010fc800078ec0ff */
[----:B------:R-:W-:Y:S01]  /*3c7d0*/  PRMT R12, R12, 0x3340, R14 ;  /* 0x000033400c0c7816 */ /* 0x000fe2000000000e */
[----:B0-----:R-:W3:Y:S04]  /*3c7e0*/  LDL.LU R11, [R1+0x44] ;  /* 0x00004400010b7983 */ /* 0x001ee80000300800 */
[----:B------:R-:W4:Y:S04]  /*3c7f0*/  LDL.LU R14, [R1+0x40] ;  /* 0x00004000010e7983 */ /* 0x000f280000300800 */
[----:B------:R4:W-:Y:S01]  /*3c800*/  STL [R1+0x2e88], R12 ;  /* 0x002e880c01007387 */ /* 0x0009e20000100800 */
[----:B--2---:R-:W-:-:S02]  /*3c810*/  LOP3.LUT R10, R10, 0xffff, RZ, 0xc0, !PT ;  /* 0x0000ffff0a0a7812 */ /* 0x004fc400078ec0ff */
[----:B----4-:R-:W-:Y:S02]  /*3c820*/  LOP3.LUT R12, R14, 0xffff, RZ, 0xc0, !PT ;  /* 0x0000ffff0e0c7812 */ /* 0x010fe400078ec0ff */
[----:B------:R-:W-:Y:S02]  /*3c830*/  LOP3.LUT R14, R159, 0xffff, RZ, 0xc0, !PT ;  /* 0x0000ffff9f0e7812 */ /* 0x000fe400078ec0ff */
[----:B---3--:R-:W-:Y:S02]  /*3c840*/  LOP3.LUT R11, R11, 0xffff, RZ, 0xc0, !PT ;  /* 0x0000ffff0b0b7812 */ /* 0x008fe400078ec0ff */
[----:B------:R-:W-:Y:S02]  /*3c850*/  PRMT R159, R10, 0x3340, R12 ;  /* 0x000033400a9f7816 */ /* 0x000fe4000000000c */
[----:B------:R-:W2:Y:S04]  /*3c860*/  LDL.LU R10, [R1+0x58] ;  /* 0x00005800010a7983 */ /* 0x000ea80000300800 */
[----:B------:R-:W3:Y:S04]  /*3c870*/  LDL.LU R12, [R1+0x50] ;  /* 0x00005000010c7983 */ /* 0x000ee80000300800 */
[----:B------:R0:W-:Y:S01]  /*3c880*/  STL [R1+0x2e94], R159 ;  /* 0x002e949f01007387 */ /* 0x0001e20000100800 */
[----:B------:R-:W-:-:S03]  /*3c890*/  PRMT R14, R11, 0x3340, R14 ;  /* 0x000033400b0e7816 */ /* 0x000fc6000000000e */
[----:B0-----:R-:W4:Y:S04]  /*3c8a0*/  LDL.LU R159, [R1+0x8c] ;  /* 0x00008c00019f7983 */ /* 0x001f280000300800 */
[----:B------:R-:W5:Y:S04]  /*3c8b0*/  LDL.LU R11, [R1+0x54] ;  /* 0x00005400010b7983 */ /* 0x000f680000300800 */
[----:B------:R0:W-:Y:S04]  /*3c8c0*/  STL [R1+0x2e90], R14 ;  /* 0x002e900e01007387 */ /* 0x0001e80000100800 */
[----:B0-----:R-:W4:Y:S01]  /*3c8d0*/  LDL.LU R14, [R1+0x4c] ;  /* 0x00004c00010e7983 */ /* 0x001f220000300800 */
[----:B--2---:R-:W-:-:S02]  /*3c8e0*/  LOP3.LUT R10, R10, 0xffff, RZ, 0xc0, !PT ;  /* 0x0000ffff0a0a7812 */ /* 0x004fc400078ec0ff */
[----:B---3--:R-:W-:Y:S02]  /*3c8f0*/  LOP3.LUT R12, R12, 0xffff, RZ, 0xc0, !PT ;  /* 0x0000ffff0c0c7812 */ /* 0x008fe400078ec0ff */
[----:B-----5:R-:W-:-:S04]  /*3c900*/  LOP3.LUT R11, R11, 0xffff, RZ, 0xc0, !PT ;  /* 0x0000ffff0b0b7812 */ /* 0x020fc800078ec0ff */
[----:B------:R-:W-:Y:S02]  /*3c910*/  PRMT R11, R10, 0x3340, R11 ;  /* 0x000033400a0b7816 */ /* 0x000fe4000000000b */
[----:B------:R-:W2:Y:S04]  /*3c920*/  LDL.LU R10, [R1+0x68] ;  /* 0x00006800010a7983 */ /* 0x000ea80000300800 */
[----:B------:R0:W-:Y:S01]  /*3c930*/  STL [R1+0x2e84], R11 ;  /* 0x002e840b01007387 */ /* 0x0001e20000100800 */
[----:B----4-:R-:W-:-:S04]  /*3c940*/  LOP3.LUT R14, R14, 0xffff, RZ, 0xc0, !PT ;  /* 0x0000ffff0e0e7812 */ /* 0x010fc800078ec0ff */
[----:B------:R-:W-:Y:S01]  /*3c950*/  PRMT R14, R12, 0x3340, R14 ;  /* 0x000033400c0e7816 */ /* 0x000fe2000000000e */
[----:B0-----:R-:W3:Y:S04]  /*3c960*/  LDL.LU R11, [R1+0x64] ;  /* 0x00006400010b7983 */ /* 0x001ee80000300800 */
[----:B------:R-:W4:Y:S04]  /*3c970*/  LDL.LU R12, [R1+0x60] ;  /* 0x00006000010c7983 */ /* 0x000f280000300800 */
[----:B------:R0:W-:Y:S04]  /*3c980*/  STL [R1+0x2e80], R14 ;  /* 0x002e800e01007387 */ /* 0x0001e80000100800 */
[----:B0-----:R-:W5:Y:S01]  /*3c990*/  LDL.LU R14, [R1+0x5c] ;  /* 0x00005c00010e7983 */ /* 0x001f620000300800 */
[----:B--2---:R-:W-:-:S02]  /*3c9a0*/  LOP3.LUT R10, R10, 0xffff, RZ, 0xc0, !PT ;  /* 0x0000ffff0a0a7812 */ /* 0x004fc400078ec0ff */
[----:B----4-:R-:W-:-:S04]  /*3c9b0*/  LOP3.LUT R12, R12, 0xffff, RZ, 0xc0, !PT ;  /* 0x0000ffff0c0c7812 */ /* 0x010fc800078ec0ff */
[----:B------:R-:W-:Y:S02]  /*3c9c0*/  PRMT R12, R10, 0x3340, R12 ;  /* 0x000033400a0c7816 */ /* 0x000fe4000000000c */
[----:B------:R-:W2:Y:S04]  /*3c9d0*/  LDL.LU R10, [R1+0x78] ;  /* 0x00007800010a7983 */ /* 0x000ea80000300800 */
[----:B------:R0:W-:Y:S04]  /*3c9e0*/  STL [R1+0x2e7c], R12 ;  /* 0x002e7c0c01007387 */ /* 0x0001e80000100800 */
[----:B0-----:R-:W4:Y:S01]  /*3c9f0*/  LDL.LU R12, [R1+0x74] ;  /* 0x00007400010c7983 */ /* 0x001f220000300800 */
[----:B---3--:R-:W-:-:S02]  /*3ca00*/  LOP3.LUT R11, R11, 0xffff, RZ, 0xc0, !PT ;  /* 0x0000ffff0b0b7812 */ /* 0x008fc400078ec0ff */
[----:B-----5:R-:W-:-:S04]  /*3ca10*/  LOP3.LUT R14, R14, 0xffff, RZ, 0xc0, !PT ;  /* 0x0000ffff0e0e7812 */ /* 0x020fc800078ec0ff */
[----:B------:R-:W-:-:S05]  /*3ca20*/  PRMT R14, R11, 0x3340, R14 ;  /* 0x000033400b0e7816 */ /* 0x000fca000000000e */
[----:B------:R0:W-:Y:S02]  /*3ca30*/  STL [R1+0x2e78], R14 ;  /* 0x002e780e01007387 */ /* 0x0001e40000100800 */
[----:B0-----:R-:W-:Y:S02]  /*3ca40*/  LOP3.LUT R14, R155, 0xffff, RZ, 0xc0, !PT ;  /* 0x0000ffff9b0e7812 */ /* 0x001fe400078ec0ff */
[----:B--2---:R-:W-:Y:S02]  /*3ca50*/  LOP3.LUT R10, R10, 0xffff, RZ, 0xc0, !PT ;  /* 0x0000ffff0a0a7812 */ /* 0x004fe400078ec0ff */
[----:B----4-:R-:W-:Y:S02]  /*3ca60*/  LOP3.LUT R11, R12, 0xffff, RZ, 0xc0, !PT ;  /* 0x0000ffff0c0b7812 */ /* 0x010fe400078ec0ff */
[----:B------:R-:W-:Y:S02]  /*3ca70*/  LOP3.LUT R12, R154, 0xffff, RZ, 0xc0, !PT ;  /* 0x0000ffff9a0c7812 */ /* 0x000fe400078ec0ff */
[----:B------:R-:W2:Y:S04]  /*3ca80*/  LDL.LU R154, [R1+0xc0] ;  /* 0x0000c000019a7983 */ /* 0x000ea80000300800 */
[----:B------:R-:W3:Y:S01]  /*3ca90*/  LDL.LU R155, [R1+0xbc] ;  /* 0x0000bc00019b7983 */ /* 0x000ee20000300800 */
[----:B------:R-:W-:-:S03]  /*3caa0*/  PRMT R12, R10, 0x3340, R12 ;  /* 0x000033400a0c7816 */ /* 0x000fc6000000000c */
[----:B------:R-:W4:Y:S04]  /*3cab0*/  LDL.LU R10, [R1+0x88] ;  /* 0x00008800010a7983 */ /* 0x000f280000300800 */
[----:B------:R0:W-:Y:S01]  /*3cac0*/  STL [R1+0x2e74], R12 ;  /* 0x002e740c01007387 */ /* 0x0001e20000100800 */
[----:B------:R-:W-:-:S03]  /*3cad0*/  PRMT R14, R11, 0x3340, R14 ;  /* 0x000033400b0e7816 */ /* 0x000fc6000000000e */
[----:B0-----:R-:W5:Y:S04]  /*3cae0*/  LDL.LU R12, [R1+0x80] ;  /* 0x00008000010c7983 */ /* 0x001f680000300800 */
[----:B------:R-:W2:Y:S04]  /*3caf0*/  LDL.LU R11, [R1+0x84] ;  /* 0x00008400010b7983 */ /* 0x000ea80000300800 */
[----:B------:R0:W-:Y:S04]  /*3cb00*/  STL [R1+0x2e70], R14 ;  /* 0x002e700e01007387 */ /* 0x0001e80000100800 */
[----:B0-----:R-:W3:Y:S01]  /*3cb10*/  LDL.LU R14, [R1+0x7c] ;  /* 0x00007c00010e7983 */ /* 0x001ee20000300800 */
[----:B----4-:R-:W-:-:S02]  /*3cb20*/  LOP3.LUT R10, R10, 0xffff, RZ, 0xc0, !PT ;  /* 0x0000ffff0a0a7812 */ /* 0x010fc400078ec0ff */
[----:B--2---:R-:W-:Y:S02]  /*3cb30*/  LOP3.LUT R11, R11, 0xffff, RZ, 0xc0, !PT ;  /* 0x0000ffff0b0b7812 */ /* 0x004fe400078ec0ff */
[----:B-----5:R-:W-:Y:S02]  /*3cb40*/  LOP3.LUT R12, R12, 0xffff, RZ, 0xc0, !PT ;  /* 0x0000ffff0c0c7812 */ /* 0x020fe400078ec0ff */
[----:B------:R-:W-:Y:S02]  /*3cb50*/  PRMT R11, R10, 0x3340, R11 ;  /* 0x000033400a0b7816 */ /* 0x000fe4000000000b */
[----:B------:R-:W2:Y:S04]  /*3cb60*/  LDL.LU R10, [R1+0x98] ;  /* 0x00009800010a7983 */ /* 0x000ea80000300800 */
[----:B------:R0:W-:Y:S01]  /*3cb70*/  STL [R1+0x2e6c], R11 ;  /* 0x002e6c0b01007387 */ /* 0x0001e20000100800 */
[----:B---3--:R-:W-:-:S04]  /*3cb80*/  LOP3.LUT R14, R14, 0xffff, RZ, 0xc0, !PT ;  /* 0x0000ffff0e0e7812 */ /* 0x008fc800078ec0ff */
[----:B------:R-:W-:Y:S01]  /*3cb90*/  PRMT R12, R12, 0x3340, R14 ;  /* 0x000033400c0c7816 */ /* 0x000fe2000000000e */
[----:B0-----:R-:W3:Y:S04]  /*3cba0*/  LDL.LU R11, [R1+0x94] ;  /* 0x00009400010b7983 */ /* 0x001ee80000300800 */
[----:B------:R-:W4:Y:S04]  /*3cbb0*/  LDL.LU R14, [R1+0x90] ;  /* 0x00009000010e7983 */ /* 0x000f280000300800 */
[----:B------:R4:W-:Y:S01]  /*3cbc0*/  STL [R1+0x2e68], R12 ;  /* 0x002e680c01007387 */ /* 0x0009e20000100800 */
[----:B--2---:R-:W-:-:S02]  /*3cbd0*/  LOP3.LUT R10, R10, 0xffff, RZ, 0xc0, !PT ;  /* 0x0000ffff0a0a7812 */ /* 0x004fc400078ec0ff */
[----:B----4-:R-:W-:Y:S02]  /*3cbe0*/  LOP3.LUT R12, R14, 0xffff, RZ, 0xc0, !PT ;  /* 0x0000ffff0e0c7812 */ /* 0x010fe400078ec0ff */
[----:B---3--:R-:W-:Y:S02]  /*3cbf0*/  LOP3.LUT R11, R11, 0xffff, RZ, 0xc0, !PT ;  /* 0x0000ffff0b0b7812 */ /* 0x008fe400078ec0ff */
[----:B------:R-:W-:Y:S02]  /*3cc00*/  LOP3.LUT R14, R159, 0xffff, RZ, 0xc0, !PT ;  /* 0x0000ffff9f0e7812 */ /* 0x000fe400078ec0ff */
[----:B------:R-:W-:Y:S02]  /*3cc10*/  PRMT R159, R10, 0x3340, R12 ;  /* 0x000033400a9f7816 */ /* 0x000fe4000000000c */
[----:B------:R-:W2:Y:S04]  /*3cc20*/  LDL.LU R10, [R1+0xa8] ;  /* 0x0000a800010a7983 */ /* 0x000ea80000300800 */
[----:B------:R-:W3:Y:S01]  /*3cc30*/  LDL.LU R12, [R1+0xa0] ;  /* 0x0000a000010c7983 */ /* 0x000ee20000300800 */
[----:B------:R-:W-:-:S03]  /*3cc40*/  PRMT R14, R11, 0x3340, R14 ;  /* 0x000033400b0e7816 */ /* 0x000fc6000000000e */
[----:B------:R0:W-:Y:S04]  /*3cc50*/  STL [R1+0x2e64], R159 ;  /* 0x002e649f01007387 */ /* 0x0001e80000100800 */
[----:B0-----:R-:W4:Y:S04]  /*3cc60*/  LDL.LU R159, [R1+0xe8] ;  /* 0x0000e800019f7983 */ /* 0x001f280000300800 */
[----:B------:R-:W5:Y:S04]  /*3cc70*/  LDL.LU R11, [R1+0xa4] ;  /* 0x0000a400010b7983 */ /* 0x000f680000300800 */
[----:B------:R0:W-:Y:S04]  /*3cc80*/  STL [R1+0x2e60], R14 ;  /* 0x002e600e01007387 */ /* 0x0001e80000100800 */
[----:B0-----:R-:W4:Y:S01]  /*3cc90*/  LDL.LU R14, [R1+0x9c] ;  /* 0x00009c00010e7983 */ /* 0x001f220000300800 */
[----:B--2---:R-:W-:-:S02]  /*3cca0*/  LOP3.LUT R10, R10, 0xffff, RZ, 0xc0, !PT ;  /* 0x0000ffff0a0a7812 */ /* 0x004fc400078ec0ff */
[----:B---3--:R-:W-:-:S04]  /*3ccb0*/  LOP3.LUT R12, R12, 0xffff, RZ, 0xc0, !PT ;  /* 0x0000ffff0c0c7812 */ /* 0x008fc800078ec0ff */
[----:B------:R-:W-:Y:S02]  /*3ccc0*/  PRMT R12, R10, 0x3340, R12 ;  /* 0x000033400a0c7816 */ /* 0x000fe4000000000c */
[----:B------:R-:W2:Y:S04]  /*3ccd0*/  LDL.LU R10, [R1+0xb8] ;  /* 0x0000b800010a7983 */ /* 0x000ea80000300800 */
[----:B------:R0:W-:Y:S01]  /*3cce0*/  STL [R1+0x2e5c], R12 ;  /* 0x002e5c0c01007387 */ /* 0x0001e20000100800 */
[----:B-----5:R-:W-:-:S03]  /*3ccf0*/  LOP3.LUT R11, R11, 0xffff, RZ, 0xc0, !PT ;  /* 0x0000ffff0b0b7812 */ /* 0x020fc600078ec0ff */
[----:B0-----:R-:W3:Y:S01]  /*3cd00*/  LDL.LU R12, [R1+0xb0] ;  /* 0x0000b000010c7983 */ /* 0x001ee20000300800 */
[----:B----4-:R-:W-:-:S04]  /*3cd10*/  LOP3.LUT R14, R14, 0xffff, RZ, 0xc0, !PT ;  /* 0x0000ffff0e0e7812 */ /* 0x010fc800078ec0ff */
[----:B------:R-:W-:Y:S02]  /*3cd20*/  PRMT R14, R11, 0x3340, R14 ;  /* 0x000033400b0e7816 */ /* 0x000fe4000000000e */
        /* <DEDUP_REMOVED lines=12> */
[----:B------:R0:W-:Y:S01]  /*3cdf0*/  STL [R1+0x2e50], R12 ;  /* 0x002e500c01007387 */ /* 0x0001e20000100800 */
[----:B------:R-:W-:Y:S02]  /*3ce00*/  LOP3.LUT R14, R155, 0xffff, RZ, 0xc0, !PT ;  /* 0x0000ffff9b0e7812 */ /* 0x000fe400078ec0ff */
[----:B0-----:R-:W-:Y:S02]  /*3ce10*/  LOP3.LUT R12, R154, 0xffff, RZ, 0xc0, !PT ;  /* 0x0000ffff9a0c7812 */ /* 0x001fe400078ec0ff */
[----:B------:R-:W3:Y:S04]  /*3ce20*/  LDL.LU R154, [R1+0x4] ;  /* 0x00000400019a7983 */ /* 0x000ee80000300800 */
[----:B------:R-:W5:Y:S01]  /*3ce30*/  LDL.LU R155, [R1] ;  /* 0x00000000019b7983 */ /* 0x000f620000300800 */
[----:B--2---:R-:W-:-:S04]  /*3ce40*/  LOP3.LUT R10, R10, 0xffff, RZ, 0xc0, !PT ;  /* 0x0000ffff0a0a7812 */ /* 0x004fc800078ec0ff */
[----:B------:R-:W-:Y:S02]  /*3ce50*/  PRMT R12, R10, 0x3340, R12 ;  /* 0x000033400a0c7816 */ /* 0x000fe4000000000c */
[----:B------:R-:W2:Y:S04]  /*3ce60*/  LDL.LU R10, [R1+0xd8] ;  /* 0x0000d800010a7983 */ /* 0x000ea80000300800 */
[----:B------:R0:W-:Y:S01]  /*3ce70*/  STL [R1+0x2e4c], R12 ;  /* 0x002e4c0c01007387 */ /* 0x0001e20000100800 */
[----:B----4-:R-:W-:-:S04]  /*3ce80*/  LOP3.LUT R11, R11, 0xffff, RZ, 0xc0, !PT ;  /* 0x0000ffff0b0b7812 */ /* 0x010fc800078ec0ff */
[----:B------:R-:W-:Y:S01]  /*3ce90*/  PRMT R14, R11, 0x3340, R14 ;  /* 0x000033400b0e7816 */ /* 0x000fe2000000000e */
[----:B0-----:R-:W4:Y:S04]  /*3cea0*/  LDL.LU R12, [R1+0xd0] ;  /* 0x0000d000010c7983 */ /* 0x001f280000300800 */
[----:B------:R-:W3:Y:S04]  /*3ceb0*/  LDL.LU R11, [R1+0xd4] ;  /* 0x0000d400010b7983 */ /* 0x000ee80000300800 */
[----:B------:R0:W-:Y:S04]  /*3cec0*/  STL [R1+0x2e44], R14 ;  /* 0x002e440e01007387 */ /* 0x0001e80000100800 */
[----:B0-----:R-:W5:Y:S01]  /*3ced0*/  LDL.LU R14, [R1+0xcc] ;  /* 0x0000cc00010e7983 */ /* 0x001f620000300800 */
[----:B--2---:R-:W-:-:S02]  /*3cee0*/  LOP3.LUT R10, R10, 0xffff, RZ, 0xc0, !PT ;  /* 0x0000ffff0a0a7812 */ /* 0x004fc400078ec0ff */
[----:B----4-:R-:W-:Y:S02]  /*3cef0*/  LOP3.LUT R12, R12, 0xffff, RZ, 0xc0, !PT ;  /* 0x0000ffff0c0c7812 */ /* 0x010fe400078ec0ff */
[----:B---3--:R-:W-:Y:S02]  /*3cf00*/  LOP3.LUT R11, R11, 0xffff, RZ, 0xc0, !PT ;  /* 0x0000ffff0b0b7812 */ /* 0x008fe400078ec0ff */
[----:B------:R-:W-:Y:S02]  /*3cf10*/  PRMT R10, R10, 0x3340, R12 ;  /* 0x000033400a0a7816 */ /* 0x000fe4000000000c */
[----:B------:R-:W2:Y:S04]  /*3cf20*/  LDL.LU R12, [R1+0xe0] ;  /* 0x0000e000010c7983 */ /* 0x000ea80000300800 */
[----:B------:R0:W-:Y:S01]  /*3cf30*/  STL [R1+0x2e3c], R10 ;  /* 0x002e3c0a01007387 */ /* 0x0001e20000100800 */
[----:B-----5:R-:W-:-:S04]  /*3cf40*/  LOP3.LUT R14, R14, 0xffff, RZ, 0xc0, !PT ;  /* 0x0000ffff0e0e7812 */ /* 0x020fc800078ec0ff */
[----:B0-----:R-:W-:Y:S02]  /*3cf50*/  PRMT R10, R11, 0x3340, R14 ;  /* 0x000033400b0a7816 */ /* 0x001fe4000000000e */
[----:B------:R-:W3:Y:S04]  /*3cf60*/  LDL.LU R11, [R1+0xe4] ;  /* 0x0000e400010b7983 */ /* 0x000ee80000300800 */
[----:B------:R-:W4:Y:S04]  /*3cf70*/  LDL.LU R14, [R1+0xdc] ;  /* 0x0000dc00010e7983 */ /* 0x000f280000300800 */
[----:B------:R0:W-:Y:S02]  /*3cf80*/  STL [R1+0x2e38], R10 ;  /* 0x002e380a01007387 */ /* 0x0001e40000100800 */
[----:B0-----:R-:W-:-:S02]  /*3cf90*/  LOP3.LUT R10, R159, 0xffff, RZ, 0xc0, !PT ;  /* 0x0000ffff9f0a7812 */ /* 0x001fc400078ec0ff */
[----:B------:R-:W5:Y:S01]  /*3cfa0*/  LDL.LU R159, [R1+0xd1c] ;  /* 0x000d1c00019f7983 */ /* 0x000f620000300800 */
[----:B--2---:R-:W-:Y:S02]  /*3cfb0*/  LOP3.LUT R12, R12, 0xffff, RZ, 0xc0, !PT ;  /* 0x0000ffff0c0c7812 */ /* 0x004fe400078ec0ff */
[----:B---3--:R-:W-:Y:S02]  /*3cfc0*/  LOP3.LUT R11, R11, 0xffff, RZ, 0xc0, !PT ;  /* 0x0000ffff0b0b7812 */ /* 0x008fe400078ec0ff */
[----:B----4-:R-:W-:Y:S02]  /*3cfd0*/  LOP3.LUT R14, R14, 0xffff, RZ, 0xc0, !PT ;  /* 0x0000ffff0e0e7812 */ /* 0x010fe400078ec0ff */
[----:B------:R-:W-:Y:S02]  /*3cfe0*/  PRMT R11, R10, 0x3340, R11 ;  /* 0x000033400a0b7816 */ /* 0x000fe4000000000b */
[----:B------:R-:W2:Y:S04]  /*3cff0*/  LDL.LU R10, [R1+0xf8] ;  /* 0x0000f800010a7983 */ /* 0x000ea80000300800 */
[----:B------:R0:W-:Y:S01]  /*3d000*/  STL [R1+0x2e2c], R11 ;  /* 0x002e2c0b01007387 */ /* 0x0001e20000100800 */
[----:B------:R-:W-:-:S03]  /*3d010*/  PRMT R14, R12, 0x3340, R14 ;  /* 0x000033400c0e7816 */ /* 0x000fc6000000000e */
[----:B0-----:R-:W3:Y:S04]  /*3d020*/  LDL.LU R11, [R1+0xf4] ;  /* 0x0000f400010b7983 */ /* 0x001ee80000300800 */
[----:B------:R-:W4:Y:S04]  /*3d030*/  LDL.LU R12, [R1+0xf0] ;  /* 0x0000f000010c7983 */ /* 0x000f280000300800 */
        /* <DEDUP_REMOVED lines=17> */
[----:B------:R-:W2:Y:S01]  /*3d150*/  LDL.LU R10, [R1+0x110] ;  /* 0x00011000010a7983 */ /* 0x000ea20000300800 */
[----:B---3--:R-:W-:Y:S02]  /*3d160*/  LOP3.LUT R12, R12, 0xffff, RZ, 0xc0, !PT ;  /* 0x0000ffff0c0c7812 */ /* 0x008fe400078ec0ff */
[----:B-----5:R-:W-:Y:S01]  /*3d170*/  LOP3.LUT R14, R14, 0xffff, RZ, 0xc0, !PT ;  /* 0x0000ffff0e0e7812 */ /* 0x020fe200078ec0ff */
[----:B------:R0:W-:Y:S03]  /*3d180*/  STL [R1+0x2e48], R11 ;  /* 0x002e480b01007387 */ /* 0x0001e60000100800 */
[----:B------:R-:W-:Y:S01]  /*3d190*/  PRMT R12, R12, 0x3340, R14 ;  /* 0x000033400c0c7816 */ /* 0x000fe2000000000e */
[----:B0-----:R-:W3:Y:S04]  /*3d1a0*/  LDL.LU R11, [R1+0x10c] ;  /* 0x00010c00010b7983 */ /* 0x001ee80000300800 */
[----:B------:R0:W-:Y:S02]  /*3d1b0*/  STL [R1+0x2e24], R12 ;  /* 0x002e240c01007387 */ /* 0x0001e40000100800 */
[----:B0-----:R-:W-:-:S02]  /*3d1c0*/  LOP3.LUT R12, R154, 0xffff, RZ, 0xc0, !PT ;  /* 0x0000ffff9a0c7812 */ /* 0x001fc400078ec0ff */
[----:B--2---:R-:W-:-:S04]  /*3d1d0*/  LOP3.LUT R10, R10, 0xffff, RZ, 0xc0, !PT ;  /* 0x0000ffff0a0a7812 */ /* 0x004fc800078ec0ff */
[----:B------:R-:W-:Y:S02]  /*3d1e0*/  PRMT R154, R10, 0x3340, R12 ;  /* 0x000033400a9a7816 */ /* 0x000fe4000000000c */
[----:B------:R-:W2:Y:S01]  /*3d1f0*/  LDL.LU R10, [R1+0xfc] ;  /* 0x0000fc00010a7983 */ /* 0x000ea20000300800 */
[----:B------:R-:W-:-:S03]  /*3d200*/  LOP3.LUT R14, R155, 0xffff, RZ, 0xc0, !PT ;  /* 0x0000ffff9b0e7812 */ /* 0x000fc600078ec0ff */
[----:B------:R-:W4:Y:S04]  /*3d210*/  LDL.LU R12, [R1+0xd20] ;  /* 0x000d2000010c7983 */ /* 0x000f280000300800 */
[----:B------:R0:W-:Y:S01]  /*3d220*/  STL [R1+0x2e20], R154 ;  /* 0x002e209a01007387 */ /* 0x0001e20000100800 */
[----:B---3--:R-:W-:Y:S02]  /*3d230*/  LOP3.LUT R11, R11, 0xffff, RZ, 0xc0, !PT ;  /* 0x0000ffff0b0b7812 */ /* 0x008fe400078ec0ff */
[----:B------:R-:W-:Y:S01]  /*3d240*/  LOP3.LUT R252, R252, 0xffff, RZ, 0xc0, !PT ;  /* 0x0000fffffcfc7812 */ /* 0x000fe200078ec0ff */
[----:B0-----:R-:W3:Y:S01]  /*3d250*/  LDL.LU R154, [R1+0xcf0] ;  /* 0x000cf000019a7983 */ /* 0x001ee20000300800 */
[----:B------:R-:W-:-:S03]  /*3d260*/  PRMT R11, R11, 0x3340, R14 ;  /* 0x000033400b0b7816 */ /* 0x000fc6000000000e */
[----:B------:R-:W5:Y:S04]  /*3d270*/  LDL.LU R155, [R1+0xcdc] ;  /* 0x000cdc00019b7983 */ /* 0x000f680000300800 */
[----:B------:R-:W3:Y:S04]  /*3d280*/  LDL.LU R14, [R1+0xd18] ;  /* 0x000d1800010e7983 */ /* 0x000ee80000300800 */
[----:B------:R0:W-:Y:S02]  /*3d290*/  STL [R1+0x2e1c], R11 ;  /* 0x002e1c0b01007387 */ /* 0x0001e40000100800 */
[----:B0-----:R-:W-:-:S02]  /*3d2a0*/  LOP3.LUT R11, R159, 0xffff, RZ, 0xc0, !PT ;  /* 0x0000ffff9f0b7812 */ /* 0x001fc400078ec0ff */
[----:B--2---:R-:W-:-:S04]  /*3d2b0*/  LOP3.LUT R10, R10, 0xffff, RZ, 0xc0, !PT ;  /* 0x0000ffff0a0a7812 */ /* 0x004fc800078ec0ff */
[----:B------:R-:W-:Y:S02]  /*3d2c0*/  PRMT R159, R10, 0x3340, R252 ;  /* 0x000033400a9f7816 */ /* 0x000fe400000000fc */
[----:B------:R-:W2:Y:S04]  /*3d2d0*/  LDL.LU R10, [R1+0xd2c] ;  /* 0x000d2c00010a7983 */ /* 0x000ea80000300800 */
[----:B------:R-:W5:Y:S04]  /*3d2e0*/  LDL.LU R252, [R1+0xcf4] ;  /* 0x000cf40001fc7983 */ /* 0x000f680000300800 */
[----:B------:R0:W-:Y:S02]  /*3d2f0*/  STL [R1+0x2e28], R159 ;  /* 0x002e289f01007387 */ /* 0x0001e40000100800 */
[----:B0-----:R-:W-:-:S02]  /*3d300*/  PRMT R159, R251, 0x3340, R11 ;  /* 0x00003340fb9f7816 */ /* 0x001fc4000000000b */
[----:B------:R-:W5:Y:S01]  /*3d310*/  LDL.LU R11, [R1+0xd24] ;  /* 0x000d2400010b7983 */ /* 0x000f620000300800 */
[----:B----4-:R-:W-:-:S03]  /*3d320*/  LOP3.LUT R12, R12, 0xffff, RZ, 0xc0, !PT ;  /* 0x0000ffff0c0c7812 */ /* 0x010fc600078ec0ff */
[----:B------:R-:W4:Y:S04]  /*3d330*/  LDL.LU R251, [R1+0xce0] ;  /* 0x000ce00001fb7983 */ /* 0x000f280000300800 */
[----:B------:R0:W-:Y:S01]  /*3d340*/  STL [R1+0x2e18], R159 ;  /* 0x002e189f01007387 */ /* 0x0001e20000100800 */
[----:B---3--:R-:W-:-:S03]  /*3d350*/  LOP3.LUT R14, R14, 0xffff, RZ, 0xc0, !PT ;  /* 0x0000ffff0e0e7812 */ /* 0x008fc600078ec0ff */
[----:B0-----:R-:W3:Y:S01]  /*3d360*/  LDL.LU R159, [R1+0xcd8] ;  /* 0x000cd800019f7983 */ /* 0x001ee20000300800 */
[----:B--2---:R-:W-:-:S04]  /*3d370*/  LOP3.LUT R10, R10, 0xffff, RZ, 0xc0, !PT ;  /* 0x0000ffff0a0a7812 */ /* 0x004fc800078ec0ff */
[----:B------:R-:W-:Y:S02]  /*3d380*/  PRMT R12, R10, 0x3340, R12 ;  /* 0x000033400a0c7816 */ /* 0x000fe4000000000c */
[----:B------:R-:W2:Y:S04]  /*3d390*/  LDL.LU R10, [R1+0xd28] ;  /* 0x000d2800010a7983 */ /* 0x000ea80000300800 */
[----:B------:R0:W-:Y:S01]  /*3d3a0*/  STL [R1+0xd1c], R12 ;  /* 0x000d1c0c01007387 */ /* 0x0001e20000100800 */
[----:B-----5:R-:W-:-:S03]  /*3d3b0*/  LOP3.LUT R11, R11, 0xffff, RZ, 0xc0, !PT ;  /* 0x0000ffff0b0b7812 */ /* 0x020fc600078ec0ff */
[----:B0-----:R-:W5:Y:S01]  /*3d3c0*/  LDL.LU R12, [R1+0xd10] ;  /* 0x000d1000010c7983 */ /* 0x001f620000300800 */
[----:B------:R-:W-:-:S03]  /*3d3d0*/  PRMT R14, R11, 0x3340, R14 ;  /* 0x000033400b0e7816 */ /* 0x000fc6000000000e */
[----:B------:R-:W4:Y:S04]  /*3d3e0*/  LDL.LU R11, [R1+0xd14] ;  /* 0x000d1400010b7983 */ /* 0x000f280000300800 */
[----:B------:R0:W-:Y:S04]  /*3d3f0*/  STL [R1+0xd18], R14 ;  /* 0x000d180e01007387 */ /* 0x0001e80000100800 */
[----:B0-----:R-:W3:Y:S01]  /*3d400*/  LDL.LU R14, [R1+0xcfc] ;  /* 0x000cfc00010e7983 */ /* 0x001ee20000300800 */
[----:B--2---:R-:W-:Y:S02]  /*3d410*/  LOP3.LUT R10, R10, 0xffff, RZ, 0xc0, !PT ;  /* 0x0000ffff0a0a7812 */ /* 0x004fe400078ec0ff */
[----:B----4-:R-:W-:-:S02]  /*3d420*/  LOP3.LUT R11, R11, 0xffff, RZ, 0xc0, !PT ;  /* 0x0000ffff0b0b7812 */ /* 0x010fc400078ec0ff */
[----:B-----5:R-:W-:Y:S02]  /*3d430*/  LOP3.LUT R12, R12, 0xffff, RZ, 0xc0, !PT ;  /* 0x0000ffff0c0c7812 */ /* 0x020fe400078ec0ff */
[----:B------:R-:W-:Y:S02]  /*3d440*/  PRMT R11, R10, 0x3340, R11 ;  /* 0x000033400a0b7816 */ /* 0x000fe4000000000b */
[----:B------:R-:W2:Y:S04]  /*3d450*/  LDL.LU R10, [R1+0xd0c] ;  /* 0x000d0c00010a7983 */ /* 0x000ea80000300800 */
[----:B------:R0:W-:Y:S01]  /*3d460*/  STL [R1+0xd14], R11 ;  /* 0x000d140b01007387 */ /* 0x0001e20000100800 */
[----:B---3--:R-:W-:-:S03]  /*3d470*/  LOP3.LUT R14, R14, 0xffff, RZ, 0xc0, !PT ;  /* 0x0000ffff0e0e7812 */ /* 0x008fc600078ec0ff */
[----:B0-----:R-:W3:Y:S01]  /*3d480*/  LDL.LU R11, [R1+0xd04] ;  /* 0x000d0400010b7983 */ /* 0x001ee20000300800 */
[----:B------:R-:W-:-:S03]  /*3d490*/  PRMT R14, R12, 0x3340, R14 ;  /* 0x000033400c0e7816 */ /* 0x000fc6000000000e */
[----:B------:R-:W4:Y:S04]  /*3d4a0*/  LDL.LU R12, [R1+0xd00] ;  /* 0x000d0000010c7983 */ /* 0x000f280000300800 */
[----:B------:R0:W-:Y:S04]  /*3d4b0*/  STL [R1+0xd10], R14 ;  /* 0x000d100e01007387 */ /* 0x0001e80000100800 */
[----:B0-----:R-:W5:Y:S01]  /*3d4c0*/  LDL.LU R14, [R1+0xcf8] ;  /* 0x000cf800010e7983 */ /* 0x001f620000300800 */
[----:B--2---:R-:W-:Y:S02]  /*3d4d0*/  LOP3.LUT R10, R10, 0xffff, RZ, 0xc0, !PT ;  /* 0x0000ffff0a0a7812 */ /* 0x004fe400078ec0ff */
[----:B----4-:R-:W-:-:S04]  /*3d4e0*/  LOP3.LUT R12, R12, 0xffff, RZ, 0xc0, !PT ;  /* 0x0000ffff0c0c7812 */ /* 0x010fc800078ec0ff */
[----:B------:R-:W-:Y:S02]  /*3d4f0*/  PRMT R10, R10, 0x3340, R12 ;  /* 0x000033400a0a7816 */ /* 0x000fe4000000000c */
[----:B------:R-:W2:Y:S01]  /*3d500*/  LDL.LU R12, [R1+0xd08] ;  /* 0x000d0800010c7983 */ /* 0x000ea20000300800 */
[----:B---3--:R-:W-:-:S03]  /*3d510*/  LOP3.LUT R11, R11, 0xffff, RZ, 0xc0, !PT ;  /* 0x0000ffff0b0b7812 */ /* 0x008fc600078ec0ff */
[----:B------:R2:W-:Y:S01]  /*3d520*/  STL [R1+0xcfc], R10 ;  /* 0x000cfc0a01007387 */ /* 0x0005e20000100800 */
[----:B-----5:R-:W-:-:S04]  /*3d530*/  LOP3.LUT R14, R14, 0xffff, RZ, 0xc0, !PT ;  /* 0x0000ffff0e0e7812 */ /* 0x020fc800078ec0ff */
[----:B------:R-:W-:Y:S02]  /*3d540*/  PRMT R14, R11, 0x3340, R14 ;  /* 0x000033400b0e7816 */ /* 0x000fe4000000000e */
[----:B------:R-:W-:-:S03]  /*3d550*/  LOP3.LUT R11, R252, 0xffff, RZ, 0xc0, !PT ;  /* 0x0000fffffc0b7812 */ /* 0x000fc600078ec0ff */
[----:B------:R0:W-:Y:S01]  /*3d560*/  STL [R1+0xcf8], R14 ;  /* 0x000cf80e01007387 */ /* 0x0001e20000100800 */
[----:B--2---:R-:W-:Y:S02]  /*3d570*/  LOP3.LUT R10, R12, 0xffff, RZ, 0xc0, !PT ;  /* 0x0000ffff0c0a7812 */ /* 0x004fe400078ec0ff */
[----:B------:R-:W-:Y:S02]  /*3d580*/  LOP3.LUT R12, R154, 0xffff, RZ, 0xc0, !PT ;  /* 0x0000ffff9a0c7812 */ /* 0x000fe400078ec0ff */
[----:B------:R-:W-:Y:S02]  /*3d590*/  PRMT R154, R10, 0x3340, R11 ;  /* 0x000033400a9a7816 */ /* 0x000fe4000000000b */
[----:B------:R-:W2:Y:S04]  /*3d5a0*/  LDL.LU R10, [R1+0xcec] ;  /* 0x000cec00010a7983 */ /* 0x000ea80000300800 */
[----:B------:R-:W3:Y:S01]  /*3d5b0*/  LDL.LU R11, [R1+0xce4] ;  /* 0x000ce400010b7983 */ /* 0x000ee20000300800 */
[----:B0-----:R-:W-:-:S03]  /*3d5c0*/  LOP3.LUT R14, R155, 0xffff, RZ, 0xc0, !PT ;  /* 0x0000ffff9b0e7812 */ /* 0x001fc600078ec0ff */
[----:B------:R0:W-:Y:S04]  /*3d5d0*/  STL [R1+0xcf4], R154 ;  /* 0x000cf49a01007387 */ /* 0x0001e80000100800 */
[----:B------:R-:W4:Y:S01]  /*3d5e0*/  LDL.LU R252, [R1+0xca4] ;  /* 0x000ca40001fc7983 */ /* 0x000f220000300800 */
[----:B------:R-:W-:Y:S02]  /*3d5f0*/  PRMT R12, R12, 0x3340, R14 ;  /* 0x000033400c0c7816 */ /* 0x000fe4000000000e */
[----:B------:R-:W-:Y:S01]  /*3d600*/  LOP3.LUT R14, R159, 0xffff, RZ, 0xc0, !PT ;  /* 0x0000ffff9f0e7812 */ /* 0x000fe200078ec0ff */
[----:B0-----:R-:W5:Y:S04]  /*3d610*/  LDL.LU R154, [R1+0xca0] ;  /* 0x000ca000019a7983 */ /* 0x001f680000300800 */
[----:B------:R-:W4:Y:S04]  /*3d620*/  LDL.LU R155, [R1+0xc98] ;  /* 0x000c9800019b7983 */ /* 0x000f280000300800 */
[----:B------:R0:W-:Y:S02]  /*3d630*/  STL [R1+0xcf0], R12 ;  /* 0x000cf00c01007387 */ /* 0x0001e40000100800 */
[----:B0-----:R-:W-:-:S02]  /*3d640*/  LOP3.LUT R12, R251, 0xffff, RZ, 0xc0, !PT ;  /* 0x0000fffffb0c7812 */ /* 0x001fc400078ec0ff */
[----:B--2---:R-:W-:Y:S02]  /*3d650*/  LOP3.LUT R10, R10, 0xffff, RZ, 0xc0, !PT ;  /* 0x0000ffff0a0a7812 */ /* 0x004fe400078ec0ff */
[----:B---3--:R-:W-:Y:S02]  /*3d660*/  LOP3.LUT R11, R11, 0xffff, RZ, 0xc0, !PT ;  /* 0x0000ffff0b0b7812 */ /* 0x008fe400078ec0ff */
[----:B------:R-:W-:Y:S02]  /*3d670*/  PRMT R159, R10, 0x3340, R12 ;  /* 0x000033400a9f7816 */ /* 0x000fe4000000000c */
[----:B------:R-:W2:Y:S04]  /*3d680*/  LDL.LU R10, [R1+0xce8] ;  /* 0x000ce800010a7983 */ /* 0x000ea80000300800 */
[----:B------:R-:W3:Y:S04]  /*3d690*/  LDL.LU R12, [R1+0xcd0] ;  /* 0x000cd000010c7983 */ /* 0x000ee80000300800 */
[----:B------:R0:W-:Y:S02]  /*3d6a0*/  STL [R1+0xcdc], R159 ;  /* 0x000cdc9f01007387 */ /* 0x0001e40000100800 */
[----:B0-----:R-:W-:-:S02]  /*3d6b0*/  PRMT R159, R11, 0x3340, R14 ;  /* 0x000033400b9f7816 */ /* 0x001fc4000000000e */
[----:B------:R-:W5:Y:S04]  /*3d6c0*/  LDL.LU R11, [R1+0xcd4] ;  /* 0x000cd400010b7983 */ /* 0x000f680000300800 */
[----:B------:R-:W4:Y:S04]  /*3d6d0*/  LDL.LU R14, [R1+0xcbc] ;  /* 0x000cbc00010e7983 */ /* 0x000f280000300800 */
[----:B------:R0:W-:Y:S04]  /*3d6e0*/  STL [R1+0xcd8], R159 ;  /* 0x000cd89f01007387 */ /* 0x0001e80000100800 */
[----:B------:R-:W4:Y:S04]  /*3d6f0*/  LDL.LU R251, [R1+0xc90] ;  /* 0x000c900001fb7983 */ /* 0x000f280000300800 */
[----:B0-----:R-:W4:Y:S01]  /*3d700*/  LDL.LU R159, [R1+0xc7c] ;  /* 0x000c7c00019f7983 */ /* 0x001f220000300800 */
[----:B--2---:R-:W-:-:S02]  /*3d710*/  LOP3.LUT R10, R10, 0xffff, RZ, 0xc0, !PT ;  /* 0x0000ffff0a0a7812 */ /* 0x004fc400078ec0ff */
[----:B---3--:R-:W-:Y:S02]  /*3d720*/  LOP3.LUT R12, R12, 0xffff, RZ, 0xc0, !PT ;  /* 0x0000ffff0c0c7812 */ /* 0x008fe400078ec0ff */
[----:B-----5:R-:W-:Y:S02]  /*3d730*/  LOP3.LUT R11, R11, 0xffff, RZ, 0xc0, !PT ;  /* 0x0000ffff0b0b7812 */ /* 0x020fe400078ec0ff */
        /* <DEDUP_REMOVED lines=26> */
[----:B-----5:R-:W-:-:S04]  /*3d8e0*/  LOP3.LUT R14, R14, 0xffff, RZ, 0xc0, !PT ;  /* 0x0000ffff0e0e7812 */ /* 0x020fc800078ec0ff */
[----:B------:R-:W-:Y:S01]  /*3d8f0*/  PRMT R12, R12, 0x3340, R14 ;  /* 0x000033400c0c7816 */ /* 0x000fe2000000000e */
[----:B------:R-:W-:Y:S04]  /*3d900*/  STL [R1+0xcb0], R10 ;  /* 0x000cb00a01007387 */ /* 0x000fe80000100800 */
[----:B------:R0:W-:Y:S02]  /*3d910*/  STL [R1+0xc9c], R12 ;  /* 0x000c9c0c01007387 */ /* 0x0001e40000100800 */
[----:B0-----:R-:W-:Y:S02]  /*3d920*/  LOP3.LUT R12, R154, 0xffff, RZ, 0xc0, !PT ;  /* 0x0000ffff9a0c7812 */ /* 0x001fe400078ec0ff */
[----:B--2---:R-:W-:-:S04]  /*3d930*/  LOP3.LUT R10, R11, 0xffff, RZ, 0xc0, !PT ;  /* 0x0000ffff0b0a7812 */ /* 0x004fc800078ec0ff */
[----:B------:R-:W-:Y:S02]  /*3d940*/  PRMT R154, R10, 0x3340, R12 ;  /* 0x000033400a9a7816 */ /* 0x000fe4000000000c */
[----:B------:R-:W2:Y:S04]  /*3d950*/  LDL.LU R10, [R1+0xca8] ;  /* 0x000ca800010a7983 */ /* 0x000ea80000300800 */
[----:B------:R-:W3:Y:S01]  /*3d960*/  LDL.LU R12, [R1+0xc94] ;  /* 0x000c9400010c7983 */ /* 0x000ee20000300800 */
[----:B------:R-:W-:Y:S02]  /*3d970*/  LOP3.LUT R11, R252, 0xffff, RZ, 0xc0, !PT ;  /* 0x0000fffffc0b7812 */ /* 0x000fe400078ec0ff */
[----:B------:R-:W-:Y:S01]  /*3d980*/  LOP3.LUT R14, R155, 0xffff, RZ, 0xc0, !PT ;  /* 0x0000ffff9b0e7812 */ /* 0x000fe200078ec0ff */
[----:B------:R0:W-:Y:S04]  /*3d990*/  STL [R1+0xca0], R154 ;  /* 0x000ca09a01007387 */ /* 0x0001e80000100800 */
[----:B------:R-:W4:Y:S01]  /*3d9a0*/  LDL.LU R252, [R1+0xc54] ;  /* 0x000c540001fc7983 */ /* 0x000f220000300800 */
[----:B------:R-:W-:-:S03]  /*3d9b0*/  PRMT R14, R11, 0x3340, R14 ;  /* 0x000033400b0e7816 */ /* 0x000fc6000000000e */
[----:B0-----:R-:W5:Y:S04]  /*3d9c0*/  LDL.LU R154, [R1+0xc50] ;  /* 0x000c5000019a7983 */ /* 0x001f680000300800 */
[----:B------:R-:W5:Y:S04]  /*3d9d0*/  LDL.LU R155, [R1+0xc3c] ;  /* 0x000c3c00019b7983 */ /* 0x000f680000300800 */
[----:B------:R0:W-:Y:S02]  /*3d9e0*/  STL [R1+0xc98], R14 ;  /* 0x000c980e01007387 */ /* 0x0001e40000100800 */
[----:B0-----:R-:W-:-:S02]  /*3d9f0*/  LOP3.LUT R14, R159, 0xffff, RZ, 0xc0, !PT ;  /* 0x0000ffff9f0e7812 */ /* 0x001fc400078ec0ff */
[----:B--2---:R-:W-:Y:S02]  /*3da00*/  LOP3.LUT R10, R10, 0xffff, RZ, 0xc0, !PT ;  /* 0x0000ffff0a0a7812 */ /* 0x004fe400078ec0ff */
[----:B---3--:R-:W-:Y:S02]  /*3da10*/  LOP3.LUT R11, R12, 0xffff, RZ, 0xc0, !PT ;  /* 0x0000ffff0c0b7812 */ /* 0x008fe400078ec0ff */
[----:B------:R-:W-:Y:S02]  /*3da20*/  LOP3.LUT R12, R251, 0xffff, RZ, 0xc0, !PT ;  /* 0x0000fffffb0c7812 */ /* 0x000fe400078ec0ff */
[----:B------:R-:W-:Y:S02]  /*3da30*/  PRMT R159, R10, 0x3340, R11 ;  /* 0x000033400a9f7816 */ /* 0x000fe4000000000b */
[----:B------:R-:W2:Y:S04]  /*3da40*/  LDL.LU R10, [R1+0xc8c] ;  /* 0x000c8c00010a7983 */ /* 0x000ea80000300800 */
[----:B------:R-:W3:Y:S04]  /*3da50*/  LDL.LU R11, [R1+0xc84] ;  /* 0x000c8400010b7983 */ /* 0x000ee80000300800 */
[----:B------:R0:W-:Y:S02]  /*3da60*/  STL [R1+0xc90], R159 ;  /* 0x000c909f01007387 */ /* 0x0001e40000100800 */
[----:B0-----:R-:W-:-:S02]  /*3da70*/  PRMT R159, R12, 0x3340, R14 ;  /* 0x000033400c9f7816 */ /* 0x001fc4000000000e */
[----:B------:R-:W4:Y:S04]  /*3da80*/  LDL.LU R12, [R1+0xc80] ;  /* 0x000c8000010c7983 */ /* 0x000f280000300800 */
[----:B------:R-:W5:Y:S04]  /*3da90*/  LDL.LU R14, [R1+0xc78] ;  /* 0x000c7800010e7983 */ /* 0x000f680000300800 */
[----:B------:R0:W-:Y:S04]  /*3daa0*/  STL [R1+0xc7c], R159 ;  /* 0x000c7c9f01007387 */ /* 0x0001e80000100800 */
[----:B------:R-:W5:Y:S04]  /*3dab0*/  LDL.LU R251, [R1+0xc40] ;  /* 0x000c400001fb7983 */ /* 0x000f680000300800 */
[----:B0-----:R-:W5:Y:S01]  /*3dac0*/  LDL.LU R159, [R1+0xc38] ;  /* 0x000c3800019f7983 */ /* 0x001f620000300800 */
[----:B--2---:R-:W-:-:S02]  /*3dad0*/  LOP3.LUT R10, R10, 0xffff, RZ, 0xc0, !PT ;  /* 0x0000ffff0a0a7812 */ /* 0x004fc400078ec0ff */
[----:B---3--:R-:W-:Y:S02]  /*3dae0*/  LOP3.LUT R11, R11, 0xffff, RZ, 0xc0, !PT ;  /* 0x0000ffff0b0b7812 */ /* 0x008fe400078ec0ff */
[----:B----4-:R-:W-:Y:S02]  /*3daf0*/  LOP3.LUT R12, R12, 0xffff, RZ, 0xc0, !PT ;  /* 0x0000ffff0c0c7812 */ /* 0x010fe400078ec0ff */
[----:B-----5:R-:W-:Y:S02]  /*3db00*/  LOP3.LUT R14, R14, 0xffff, RZ, 0xc0, !PT ;  /* 0x0000ffff0e0e7812 */ /* 0x020fe400078ec0ff */
        /* <DEDUP_REMOVED lines=698> */
[----:B------:R-:W-:-:S02]  /*406b0*/  PRMT R11, R11, 0x3340, R14 ;  /* 0x000033400b0b7816 */ /* 0x000fc4000000000e */
[----:B------:R-:W-:Y:S01]  /*406c0*/  LOP3.LUT R14, R159, 0xffff, RZ, 0xc0, !PT ;  /* 0x0000ffff9f0e7812 */ /* 0x000fe200078ec0ff */
[----:B0-----:R-:W5:Y:S04]  /*406d0*/  LDL.LU R154, [R1+0x890] ;  /* 0x00089000019a7983 */ /* 0x001f680000300800 */
[----:B------:R-:W5:Y:S04]  /*406e0*/  LDL.LU R155, [R1+0x87c] ;  /* 0x00087c00019b7983 */ /* 0x000f680000300800 */
[----:B------:R3:W-:Y:S01]  /*406f0*/  STL [R1+0x8d8], R11 ;  /* 0x0008d80b01007387 */ /* 0x0007e20000100800 */
[----:B--2---:R-:W-:-:S02]  /*40700*/  LOP3.LUT R10, R10, 0xffff, RZ, 0xc0, !PT ;  /* 0x0000ffff0a0a7812 */ /* 0x004fc400078ec0ff */
        /* <DEDUP_REMOVED lines=43> */
[----:B------:R-:W-:Y:S02]  /*409c0*/  PRMT R11, R11, 0x3340, R14 ;  /* 0x000033400b0b7816 */ /* 0x000fe4000000000e */
[----:B0-----:R-:W-:-:S02]  /*409d0*/  LOP3.LUT R10, R252, 0xffff, RZ, 0xc0, !PT ;  /* 0x0000fffffc0a7812 */ /* 0x001fc400078ec0ff */
[----:B------:R-:W3:Y:S04]  /*409e0*/  LDL.LU R252, [R1+0x868] ;  /* 0x0008680001fc7983 */ /* 0x000ee80000300800 */
[----:B------:R2:W-:Y:S02]  /*409f0*/  STL [R1+0x898], R11 ;  /* 0x0008980b01007387 */ /* 0x0005e40000100800 */
[----:B--2---:R-:W-:Y:S02]  /*40a00*/  LOP3.LUT R11, R12, 0xffff, RZ, 0xc0, !PT ;  /* 0x0000ffff0c0b7812 */ /* 0x004fe400078ec0ff */
[----:B------:R-:W-:Y:S02]  /*40a10*/  LOP3.LUT R12, R154, 0xffff, RZ, 0xc0, !PT ;  /* 0x0000ffff9a0c7812 */ /* 0x000fe400078ec0ff */
[----:B------:R-:W-:-:S02]  /*40a20*/  PRMT R154, R10, 0x3340, R11 ;  /* 0x000033400a9a7816 */ /* 0x000fc4000000000b */
[----:B------:R-:W2:Y:S04]  /*40a30*/  LDL.LU R10, [R1+0x88c] ;  /* 0x00088c00010a7983 */ /* 0x000ea80000300800 */
[----:B------:R-:W4:Y:S01]  /*40a40*/  LDL.LU R11, [R1+0x884] ;  /* 0x00088400010b7983 */ /* 0x000f220000300800 */
[----:B------:R-:W-:-:S03]  /*40a50*/  LOP3.LUT R14, R155, 0xffff, RZ, 0xc0, !PT ;  /* 0x0000ffff9b0e7812 */ /* 0x000fc600078ec0ff */
[----:B------:R0:W-:Y:S01]  /*40a60*/  STL [R1+0x890], R154 ;  /* 0x0008909a01007387 */ /* 0x0001e20000100800 */
[----:B------:R-:W-:Y:S02]  /*40a70*/  PRMT R12, R12, 0x3340, R14 ;  /* 0x000033400c0c7816 */ /* 0x000fe4000000000e */
[----:B------:R-:W-:Y:S01]  /*40a80*/  LOP3.LUT R14, R159, 0xffff, RZ, 0xc0, !PT ;  /* 0x0000ffff9f0e7812 */ /* 0x000fe200078ec0ff */
[----:B0-----:R-:W5:Y:S04]  /*40a90*/  LDL.LU R154, [R1+0x84c] ;  /* 0x00084c00019a7983 */ /* 0x001f680000300800 */
[----:B------:R-:W5:Y:S04]  /*40aa0*/  LDL.LU R155, [R1+0x844] ;  /* 0x00084400019b7983 */ /* 0x000f680000300800 */
[----:B------:R0:W-:Y:S02]  /*40ab0*/  STL [R1+0x87c], R12 ;  /* 0x00087c0c01007387 */ /* 0x0001e40000100800 */
[----:B0-----:R-:W-:-:S02]  /*40ac0*/  LOP3.LUT R12, R251, 0xffff, RZ, 0xc0, !PT ;  /* 0x0000fffffb0c7812 */ /* 0x001fc400078ec0ff */
[----:B--2---:R-:W-:Y:S02]  /*40ad0*/  LOP3.LUT R10, R10, 0xffff, RZ, 0xc0, !PT ;  /* 0x0000ffff0a0a7812 */ /* 0x004fe400078ec0ff */
[----:B----4-:R-:W-:Y:S02]  /*40ae0*/  LOP3.LUT R11, R11, 0xffff, RZ, 0xc0, !PT ;  /* 0x0000ffff0b0b7812 */ /* 0x010fe400078ec0ff */
[----:B------:R-:W-:Y:S02]  /*40af0*/  PRMT R159, R10, 0x3340, R12 ;  /* 0x000033400a9f7816 */ /* 0x000fe4000000000c */
[----:B------:R-:W2:Y:S04]  /*40b00*/  LDL.LU R10, [R1+0x888] ;  /* 0x00088800010a7983 */ /* 0x000ea80000300800 */
[----:B------:R-:W4:Y:S04]  /*40b10*/  LDL.LU R12, [R1+0x870] ;  /* 0x00087000010c7983 */ /* 0x000f280000300800 */
[----:B------:R0:W-:Y:S02]  /*40b20*/  STL [R1+0x880], R159 ;  /* 0x0008809f01007387 */ /* 0x0001e40000100800 */
[----:B0-----:R-:W-:-:S02]  /*40b30*/  PRMT R159, R11, 0x3340, R14 ;  /* 0x000033400b9f7816 */ /* 0x001fc4000000000e */
[----:B------:R-:W3:Y:S04]  /*40b40*/  LDL.LU R11, [R1+0x874] ;  /* 0x00087400010b7983 */ /* 0x000ee80000300800 */
[----:B------:R-:W5:Y:S04]  /*40b50*/  LDL.LU R14, [R1+0x85c] ;  /* 0x00085c00010e7983 */ /* 0x000f680000300800 */
[----:B------:R0:W-:Y:S04]  /*40b60*/  STL [R1+0x878], R159 ;  /* 0x0008789f01007387 */ /* 0x0001e80000100800 */
[----:B------:R-:W5:Y:S04]  /*40b70*/  LDL.LU R251, [R1+0x830] ;  /* 0x0008300001fb7983 */ /* 0x000f680000300800 */
[----:B0-----:R-:W5:Y:S01]  /*40b80*/  LDL.LU R159, [R1+0x81c] ;  /* 0x00081c00019f7983 */ /* 0x001f620000300800 */
[----:B--2---:R-:W-:-:S02]  /*40b90*/  LOP3.LUT R10, R10, 0xffff, RZ, 0xc0, !PT ;  /* 0x0000ffff0a0a7812 */ /* 0x004fc400078ec0ff */
[----:B----4-:R-:W-:Y:S02]  /*40ba0*/  LOP3.LUT R12, R12, 0xffff, RZ, 0xc0, !PT ;  /* 0x0000ffff0c0c7812 */ /* 0x010fe400078ec0ff */
[----:B---3--:R-:W-:Y:S02]  /*40bb0*/  LOP3.LUT R11, R11, 0xffff, RZ, 0xc0, !PT ;  /* 0x0000ffff0b0b7812 */ /* 0x008fe400078ec0ff */
        /* <DEDUP_REMOVED lines=26> */
[----:B------:R-:W-:Y:S02]  /*40d60*/  PRMT R10, R12, 0x3340, R14 ;  /* 0x000033400c0a7816 */ /* 0x000fe4000000000e */
[----:B------:R-:W2:Y:S04]  /*40d70*/  LDL.LU R12, [R1+0x840] ;  /* 0x00084000010c7983 */ /* 0x000ea80000300800 */
[----:B------:R-:W-:Y:S04]  /*40d80*/  STL [R1+0x854], R11 ;  /* 0x0008540b01007387 */ /* 0x000fe80000100800 */
[----:B------:R-:W3:Y:S04]  /*40d90*/  LDL.LU R14, [R1+0x838] ;  /* 0x00083800010e7983 */ /* 0x000ee80000300800 */
[----:B------:R0:W-:Y:S02]  /*40da0*/  STL [R1+0x850], R10 ;  /* 0x0008500a01007387 */ /* 0x0001e40000100800 */
[----:B0-----:R-:W-:-:S02]  /*40db0*/  LOP3.LUT R10, R154, 0xffff, RZ, 0xc0, !PT ;  /* 0x0000ffff9a0a7812 */ /* 0x001fc400078ec0ff */
[----:B------:R-:W-:Y:S01]  /*40dc0*/  LOP3.LUT R11, R155, 0xffff, RZ, 0xc0, !PT ;  /* 0x0000ffff9b0b7812 */ /* 0x000fe200078ec0ff */
[----:B------:R-:W4:Y:S04]  /*40dd0*/  LDL.LU R154, [R1+0x7fc] ;  /* 0x0007fc00019a7983 */ /* 0x000f280000300800 */
[----:B------:R-:W4:Y:S01]  /*40de0*/  LDL.LU R155, [R1+0x7f4] ;  /* 0x0007f400019b7983 */ /* 0x000f220000300800 */
[----:B--2---:R-:W-:-:S04]  /*40df0*/  LOP3.LUT R12, R12, 0xffff, RZ, 0xc0, !PT ;  /* 0x0000ffff0c0c7812 */ /* 0x004fc800078ec0ff */
[----:B------:R-:W-:Y:S02]  /*40e00*/  PRMT R12, R10, 0x3340, R12 ;  /* 0x000033400a0c7816 */ /* 0x000fe4000000000c */
[----:B------:R-:W2:Y:S04]  /*40e10*/  LDL.LU R10, [R1+0x848] ;  /* 0x00084800010a7983 */ /* 0x000ea80000300800 */
[----:B------:R0:W-:Y:S04]  /*40e20*/  STL [R1+0x83c], R12 ;  /* 0x00083c0c01007387 */ /* 0x0001e80000100800 */
[----:B0-----:R-:W5:Y:S01]  /*40e30*/  LDL.LU R12, [R1+0x834] ;  /* 0x00083400010c7983 */ /* 0x001f620000300800 */
[----:B---3--:R-:W-:-:S04]  /*40e40*/  LOP3.LUT R14, R14, 0xffff, RZ, 0xc0, !PT ;  /* 0x0000ffff0e0e7812 */ /* 0x008fc800078ec0ff */
[----:B------:R-:W-:-:S05]  /*40e50*/  PRMT R14, R11, 0x3340, R14 ;  /* 0x000033400b0e7816 */ /* 0x000fca000000000e */
[----:B------:R0:W-:Y:S02]  /*40e60*/  STL [R1+0x838], R14 ;  /* 0x0008380e01007387 */ /* 0x0001e40000100800 */
[----:B0-----:R-:W-:Y:S02]  /*40e70*/  LOP3.LUT R14, R159, 0xffff, RZ, 0xc0, !PT ;  /* 0x0000ffff9f0e7812 */ /* 0x001fe400078ec0ff */
[----:B--2---:R-:W-:Y:S02]  /*40e80*/  LOP3.LUT R10, R10, 0xffff, RZ, 0xc0, !PT ;  /* 0x0000ffff0a0a7812 */ /* 0x004fe400078ec0ff */
[----:B-----5:R-:W-:Y:S02]  /*40e90*/  LOP3.LUT R11, R12, 0xffff, RZ, 0xc0, !PT ;  /* 0x0000ffff0c0b7812 */ /* 0x020fe400078ec0ff */
[----:B------:R-:W-:Y:S02]  /*40ea0*/  LOP3.LUT R12, R251, 0xffff, RZ, 0xc0, !PT ;  /* 0x0000fffffb0c7812 */ /* 0x000fe400078ec0ff */
[----:B------:R-:W-:-:S02]  /*40eb0*/  PRMT R159, R10, 0x3340, R11 ;  /* 0x000033400a9f7816 */ /* 0x000fc4000000000b */
[----:B------:R-:W2:Y:S04]  /*40ec0*/  LDL.LU R10, [R1+0x82c] ;  /* 0x00082c00010a7983 */ /* 0x000ea80000300800 */
[----:B------:R-:W3:Y:S04]  /*40ed0*/  LDL.LU R11, [R1+0x824] ;  /* 0x00082400010b7983 */ /* 0x000ee80000300800 */
[----:B------:R0:W-:Y:S01]  /*40ee0*/  STL [R1+0x834], R159 ;  /* 0x0008349f01007387 */ /* 0x0001e20000100800 */
[----:B------:R-:W-:-:S03]  /*40ef0*/  PRMT R14, R12, 0x3340, R14 ;  /* 0x000033400c0e7816 */ /* 0x000fc6000000000e */
[----:B0-----:R-:W5:Y:S04]  /*40f00*/  LDL.LU R159, [R1+0x7d8] ;  /* 0x0007d800019f7983 */ /* 0x001f680000300800 */
[----:B------:R-:W5:Y:S04]  /*40f10*/  LDL.LU R251, [R1+0x7d4] ;  /* 0x0007d40001fb7983 */ /* 0x000f680000300800 */
[----:B------:R-:W4:Y:S04]  /*40f20*/  LDL.LU R12, [R1+0x820] ;  /* 0x00082000010c7983 */ /* 0x000f280000300800 */
[----:B------:R0:W-:Y:S04]  /*40f30*/  STL [R1+0x830], R14 ;  /* 0x0008300e01007387 */ /* 0x0001e80000100800 */
[----:B0-----:R-:W5:Y:S01]  /*40f40*/  LDL.LU R14, [R1+0x818] ;  /* 0x00081800010e7983 */ /* 0x001f620000300800 */
[----:B--2---:R-:W-:-:S02]  /*40f50*/  LOP3.LUT R10, R10, 0xffff, RZ, 0xc0, !PT ;  /* 0x0000ffff0a0a7812 */ /* 0x004fc400078ec0ff */
[----:B---3--:R-:W-:Y:S02]  /*40f60*/  LOP3.LUT R11, R11, 0xffff, RZ, 0xc0, !PT ;  /* 0x0000ffff0b0b7812 */ /* 0x008fe400078ec0ff */
[----:B----4-:R-:W-:-:S04]  /*40f70*/  LOP3.LUT R12, R12, 0xffff, RZ, 0xc0, !PT ;  /* 0x0000ffff0c0c7812 */ /* 0x010fc800078ec0ff */
[----:B------:R-:W-:Y:S02]  /*40f80*/  PRMT R12, R10, 0x3340, R12 ;  /* 0x000033400a0c7816 */ /* 0x000fe4000000000c */
[----:B------:R-:W2:Y:S04]  /*40f90*/  LDL.LU R10, [R1+0x828] ;  /* 0x00082800010a7983 */ /* 0x000ea80000300800 */
[----:B------:R0:W-:Y:S01]  /*40fa0*/  STL [R1+0x81c], R12 ;  /* 0x00081c0c01007387 */ /* 0x0001e20000100800 */
[----:B-----5:R-:W-:-:S04]  /*40fb0*/  LOP3.LUT R14, R14, 0xffff, RZ, 0xc0, !PT ;  /* 0x0000ffff0e0e7812 */ /* 0x020fc800078ec0ff */
        /* <DEDUP_REMOVED lines=8> */
[----:B------:R-:W-:Y:S01]  /*41040*/  PRMT R11, R10, 0x3340, R11 ;  /* 0x000033400a0b7816 */ /* 0x000fe2000000000b */
[----:B------:R-:W2:Y:S01]  /*41050*/  LDL.LU R252, [R1+0x7d0] ;  /* 0x0007d00001fc7983 */ /* 0x000ea20000300800 */
[----:B------:R-:W-:-:S03]  /*41060*/  PRMT R14, R12, 0x3340, R14 ;  /* 0x000033400c0e7816 */ /* 0x000fc6000000000e */
[----:B------:R-:W3:Y:S04]  /*41070*/  LDL.LU R10, [R1+0x80c] ;  /* 0x00080c00010a7983 */ /* 0x000ee80000300800 */
[----:B------:R0:W-:Y:S04]  /*41080*/  STL [R1+0x814], R11 ;  /* 0x0008140b01007387 */ /* 0x0001e80000100800 */
[----:B0-----:R-:W4:Y:S04]  /*41090*/  LDL.LU R11, [R1+0x808] ;  /* 0x00080800010b7983 */ /* 0x001f280000300800 */
[----:B------:R-:W5:Y:S04]  /*410a0*/  LDL.LU R12, [R1+0x804] ;  /* 0x00080400010c7983 */ /* 0x000f680000300800 */
[----:B------:R0:W-:Y:S04]  /*410b0*/  STL [R1+0x810], R14 ;  /* 0x0008100e01007387 */ /* 0x0001e80000100800 */
[----:B0-----:R-:W2:Y:S01]  /*410c0*/  LDL.LU R14, [R1+0x800] ;  /* 0x00080000010e7983 */ /* 0x001ea20000300800 */
[----:B------:R-:W-:-:S02]  /*410d0*/  LOP3.LUT R154, R154, 0xffff, RZ, 0xc0, !PT ;  /* 0x0000ffff9a9a7812 */ /* 0x000fc400078ec0ff */
[----:B------:R-:W-:Y:S02]  /*410e0*/  LOP3.LUT R155, R155, 0xffff, RZ, 0xc0, !PT ;  /* 0x0000ffff9b9b7812 */ /* 0x000fe400078ec0ff */
[----:B---3--:R-:W-:Y:S02]  /*410f0*/  LOP3.LUT R10, R10, 0xffff, RZ, 0xc0, !PT ;  /* 0x0000ffff0a0a7812 */ /* 0x008fe400078ec0ff */
[----:B----4-:R-:W-:Y:S02]  /*41100*/  LOP3.LUT R11, R11, 0xffff, RZ, 0xc0, !PT ;  /* 0x0000ffff0b0b7812 */ /* 0x010fe400078ec0ff */
[----:B-----5:R-:W-:Y:S02]  /*41110*/  LOP3.LUT R12, R12, 0xffff, RZ, 0xc0, !PT ;  /* 0x0000ffff0c0c7812 */ /* 0x020fe400078ec0ff */
[----:B------:R-:W-:Y:S02]  /*41120*/  PRMT R154, R11, 0x3340, R154 ;  /* 0x000033400b9a7816 */ /* 0x000fe4000000009a */
[----:B--2---:R-:W-:-:S04]  /*41130*/  LOP3.LUT R14, R14, 0xffff, RZ, 0xc0, !PT ;  /* 0x0000ffff0e0e7812 */ /* 0x004fc800078ec0ff */
[----:B------:R-:W-:Y:S02]  /*41140*/  PRMT R14, R10, 0x3340, R14 ;  /* 0x000033400a0e7816 */ /* 0x000fe4000000000e */
[----:B------:R-:W2:Y:S04]  /*41150*/  LDL.LU R10, [R1+0x7f0] ;  /* 0x0007f000010a7983 */ /* 0x000ea80000300800 */
[----:B------:R0:W-:Y:S01]  /*41160*/  STL [R1+0x7f8], R14 ;  /* 0x0007f80e01007387 */ /* 0x0001e20000100800 */
[----:B------:R-:W-:-:S03]  /*41170*/  PRMT R155, R12, 0x3340, R155 ;  /* 0x000033400c9b7816 */ /* 0x000fc6000000009b */
[----:B0-----:R-:W3:Y:S04]  /*41180*/  LDL.LU R14, [R1+0x7e4] ;  /* 0x0007e400010e7983 */ /* 0x001ee80000300800 */
[----:B------:R-:W4:Y:S04]  /*41190*/  LDL.LU R11, [R1+0x7ec] ;  /* 0x0007ec00010b7983 */ /* 0x000f280000300800 */
[----:B------:R0:W-:Y:S04]  /*411a0*/  STL [R1+0x7f4], R154 ;  /* 0x0007f49a01007387 */ /* 0x0001e80000100800 */
[----:B0-----:R-:W5:Y:S04]  /*411b0*/  LDL.LU R154, [R1+0x7e0] ;  /* 0x0007e000019a7983 */ /* 0x001f680000300800 */
[----:B------:R-:W3:Y:S04]  /*411c0*/  LDL.LU R12, [R1+0x7e8] ;  /* 0x0007e800010c7983 */ /* 0x000ee80000300800 */
[----:B------:R0:W-:Y:S04]  /*411d0*/  STL [R1+0x7fc], R155 ;  /* 0x0007fc9b01007387 */ /* 0x0001e80000100800 */
[----:B0-----:R-:W3:Y:S01]  /*411e0*/  LDL.LU R155, [R1+0x7dc] ;  /* 0x0007dc00019b7983 */ /* 0x001ee20000300800 */
[----:B------:R-:W-:-:S02]  /*411f0*/  LOP3.LUT R159, R159, 0xffff, RZ, 0xc0, !PT ;  /* 0x0000ffff9f9f7812 */ /* 0x000fc400078ec0ff */
[----:B------:R-:W-:Y:S02]  /*41200*/  LOP3.LUT R251, R251, 0xffff, RZ, 0xc0, !PT ;  /* 0x0000fffffbfb7812 */ /* 0x000fe400078ec0ff */
[----:B--2---:R-:W-:Y:S02]  /*41210*/  LOP3.LUT R10, R10, 0xffff, RZ, 0xc0, !PT ;  /* 0x0000ffff0a0a7812 */ /* 0x004fe400078ec0ff */
[----:B----4-:R-:W-:Y:S02]  /*41220*/  LOP3.LUT R11, R11, 0xffff, RZ, 0xc0, !PT ;  /* 0x0000ffff0b0b7812 */ /* 0x010fe400078ec0ff */
[----:B-----5:R-:W-:-:S04]  /*41230*/  LOP3.LUT R154, R154, 0xffff, RZ, 0xc0, !PT ;  /* 0x0000ffff9a9a7812 */ /* 0x020fc800078ec0ff */
[----:B------:R-:W-:Y:S02]  /*41240*/  PRMT R10, R10, 0x3340, R154 ;  /* 0x000033400a0a7816 */ /* 0x000fe4000000009a */
[----:B------:R-:W2:Y:S04]  /*41250*/  LDL.LU R154, [R1+0x7c0] ;  /* 0x0007c000019a7983 */ /* 0x000ea80000300800 */
[----:B------:R0:W-:Y:S01]  /*41260*/  STL [R1+0x7dc], R10 ;  /* 0x0007dc0a01007387 */ /* 0x0001e20000100800 */
[----:B---3--:R-:W-:Y:S02]  /*41270*/  LOP3.LUT R155, R155, 0xffff, RZ, 0xc0, !PT ;  /* 0x0000ffff9b9b7812 */ /* 0x008fe400078ec0ff */
[----:B------:R-:W-:Y:S02]  /*41280*/  LOP3.LUT R12, R12, 0xffff, RZ, 0xc0, !PT ;  /* 0x0000ffff0c0c7812 */ /* 0x000fe400078ec0ff */
[----:B0-----:R-:W-:-:S02]  /*41290*/  PRMT R10, R11, 0x3340, R155 ;  /* 0x000033400b0a7816 */ /* 0x001fc4000000009b */
[----:B------:R-:W3:Y:S04]  /*412a0*/  LDL.LU R11, [R1+0x7cc] ;  /* 0x0007cc00010b7983 */ /* 0x000ee80000300800 */
[----:B------:R-:W4:Y:S04]  /*412b0*/  LDL.LU R155, [R1+0x7bc] ;  /* 0x0007bc00019b7983 */ /* 0x000f280000300800 */
[----:B------:R0:W-:Y:S01]  /*412c0*/  STL [R1+0x7d8], R10 ;  /* 0x0007d80a01007387 */ /* 0x0001e20000100800 */
[----:B------:R-:W-:Y:S02]  /*412d0*/  LOP3.LUT R14, R14, 0xffff, RZ, 0xc0, !PT ;  /* 0x0000ffff0e0e7812 */ /* 0x000fe400078ec0ff */
[----:B0-----:R-:W-:-:S02]  /*412e0*/  PRMT R10, R12, 0x3340, R159 ;  /* 0x000033400c0a7816 */ /* 0x001fc4000000009f */
[----:B------:R-:W5:Y:S04]  /*412f0*/  LDL.LU R12, [R1+0x7c8] ;  /* 0x0007c800010c7983 */ /* 0x000f680000300800 */
[----:B------:R-:W5:Y:S04]  /*41300*/  LDL.LU R159, [R1+0x7b8] ;  /* 0x0007b800019f7983 */ /* 0x000f680000300800 */
[----:B------:R0:W-:Y:S02]  /*41310*/  STL [R1+0x7d4], R10 ;  /* 0x0007d40a01007387 */ /* 0x0001e40000100800 */
[----:B0-----:R-:W-:-:S02]  /*41320*/  PRMT R10, R14, 0x3340, R251 ;  /* 0x000033400e0a7816 */ /* 0x001fc400000000fb */
[----:B------:R-:W5:Y:S04]  /*41330*/  LDL.LU R14, [R1+0x7c4] ;  /* 0x0007c400010e7983 */ /* 0x000f680000300800 */
[----:B------:R-:W5:Y:S04]  /*41340*/  LDL.LU R251, [R1+0x7b4] ;  /* 0x0007b40001fb7983 */ /* 0x000f680000300800 */
[----:B------:R0:W-:Y:S02]  /*41350*/  STL [R1+0x7e0], R10 ;  /* 0x0007e00a01007387 */ /* 0x0001e40000100800 */
[----:B0-----:R-:W-:-:S02]  /*41360*/  LOP3.LUT R10, R252, 0xffff, RZ, 0xc0, !PT ;  /* 0x0000fffffc0a7812 */ /* 0x001fc400078ec0ff */
[----:B------:R-:W5:Y:S01]  /*41370*/  LDL.LU R252, [R1+0x790] ;  /* 0x0007900001fc7983 */ /* 0x000f620000300800 */
[----:B--2---:R-:W-:-:S04]  /*41380*/  LOP3.LUT R154, R154, 0xffff, RZ, 0xc0, !PT ;  /* 0x0000ffff9a9a7812 */ /* 0x004fc800078ec0ff */
[----:B------:R-:W-:Y:S02]  /*41390*/  PRMT R154, R10, 0x3340, R154 ;  /* 0x000033400a9a7816 */ /* 0x000fe4000000009a */
[----:B------:R-:W2:Y:S04]  /*413a0*/  LDL.LU R10, [R1+0x7b0] ;  /* 0x0007b000010a7983 */ /* 0x000ea80000300800 */
[----:B------:R0:W-:Y:S01]  /*413b0*/  STL [R1+0x7bc], R154 ;  /* 0x0007bc9a01007387 */ /* 0x0001e20000100800 */
[----:B---3--:R-:W-:Y:S02]  /*413c0*/  LOP3.LUT R11, R11, 0xffff, RZ, 0xc0, !PT ;  /* 0x0000ffff0b0b7812 */ /* 0x008fe400078ec0ff */
[----:B----4-:R-:W-:Y:S01]  /*413d0*/  LOP3.LUT R155, R155, 0xffff, RZ, 0xc0, !PT ;  /* 0x0000ffff9b9b7812 */ /* 0x010fe200078ec0ff */
[----:B0-----:R-:W3:Y:S03]  /*413e0*/  LDL.LU R154, [R1+0x7a0] ;  /* 0x0007a000019a7983 */ /* 0x001ee60000300800 */
[----:B------:R-:W-:-:S02]  /*413f0*/  PRMT R155, R11, 0x3340, R155 ;  /* 0x000033400b9b7816 */ /* 0x000fc4000000009b */
[----:B------:R-:W4:Y:S04]  /*41400*/  LDL.LU R11, [R1+0x7ac] ;  /* 0x0007ac00010b7983 */ /* 0x000f280000300800 */
[----:B------:R0:W-:Y:S01]  /*41410*/  STL [R1+0x7b8], R155 ;  /* 0x0007b89b01007387 */ /* 0x0001e20000100800 */
[----:B-----5:R-:W-:Y:S02]  /*41420*/  LOP3.LUT R12, R12, 0xffff, RZ, 0xc0, !PT ;  /* 0x0000ffff0c0c7812 */ /* 0x020fe400078ec0ff */
[----:B------:R-:W-:-:S04]  /*41430*/  LOP3.LUT R159, R159, 0xffff, RZ, 0xc0, !PT ;  /* 0x0000ffff9f9f7812 */ /* 0x000fc800078ec0ff */
[----:B------:R-:W-:Y:S01]  /*41440*/  PRMT R159, R12, 0x3340, R159 ;  /* 0x000033400c9f7816 */ /* 0x000fe2000000009f */
[----:B0-----:R-:W5:Y:S04]  /*41450*/  LDL.LU R155, [R1+0x79c] ;  /* 0x00079c00019b7983 */ /* 0x001f680000300800 */
[----:B------:R-:W5:Y:S04]  /*41460*/  LDL.LU R12, [R1+0x7a8] ;  /* 0x0007a800010c7983 */ /* 0x000f680000300800 */
[----:B------:R0:W-:Y:S01]  /*41470*/  STL [R1+0x7b4], R159 ;  /* 0x0007b49f01007387 */ /* 0x0001e20000100800 */
[----:B------:R-:W-:-:S02]  /*41480*/  LOP3.LUT R14, R14, 0xffff, RZ, 0xc0, !PT ;  /* 0x0000ffff0e0e7812 */ /* 0x000fc400078ec0ff */
[----:B------:R-:W-:-:S04]  /*41490*/  LOP3.LUT R251, R251, 0xffff, RZ, 0xc0, !PT ;  /* 0x0000fffffbfb7812 */ /* 0x000fc800078ec0ff */
[----:B------:R-:W-:Y:S01]  /*414a0*/  PRMT R251, R14, 0x3340, R251 ;  /* 0x000033400efb7816 */ /* 0x000fe200000000fb */
[----:B0-----:R-:W5:Y:S04]  /*414b0*/  LDL.LU R159, [R1+0x798] ;  /* 0x00079800019f7983 */ /* 0x001f680000300800 */
[----:B------:R-:W5:Y:S04]  /*414c0*/  LDL.LU R14, [R1+0x7a4] ;  /* 0x0007a400010e7983 */ /* 0x000f680000300800 */
[----:B------:R0:W-:Y:S04]  /*414d0*/  STL [R1+0x7c0], R251 ;  /* 0x0007c0fb01007387 */ /* 0x0001e80000100800 */
[----:B0-----:R-:W5:Y:S01]  /*414e0*/  LDL.LU R251, [R1+0x794] ;  /* 0x0007940001fb7983 */ /* 0x001f620000300800 */
[----:B--2---:R-:W-:-:S02]  /*414f0*/  LOP3.LUT R10, R10, 0xffff, RZ, 0xc0, !PT ;  /* 0x0000ffff0a0a7812 */ /* 0x004fc400078ec0ff */
[----:B---3--:R-:W-:Y:S02]  /*41500*/  LOP3.LUT R154, R154, 0xffff, RZ, 0xc0, !PT ;  /* 0x0000ffff9a9a7812 */ /* 0x008fe400078ec0ff */
[----:B----4-:R-:W-:Y:S02]  /*41510*/  LOP3.LUT R11, R11, 0xffff, RZ, 0xc0, !PT ;  /* 0x0000ffff0b0b7812 */ /* 0x010fe400078ec0ff */
[----:B------:R-:W-:Y:S02]  /*41520*/  PRMT R10, R10, 0x3340, R154 ;  /* 0x000033400a0a7816 */ /* 0x000fe4000000009a */
[----:B------:R-:W2:Y:S04]  /*41530*/  LDL.LU R154, [R1+0x780] ;  /* 0x00078000019a7983 */ /* 0x000ea80000300800 */
[----:B------:R0:W-:Y:S01]  /*41540*/  STL [R1+0x794], R10 ;  /* 0x0007940a01007387 */ /* 0x0001e20000100800 */
[----:B-----5:R-:W-:-:S02]  /*41550*/  LOP3.LUT R155, R155, 0xffff, RZ, 0xc0, !PT ;  /* 0x0000ffff9b9b7812 */ /* 0x020fc400078ec0ff */
[----:B------:R-:W-:Y:S02]  /*41560*/  LOP3.LUT R12, R12, 0xffff, RZ, 0xc0, !PT ;  /* 0x0000ffff0c0c7812 */ /* 0x000fe400078ec0ff */
[----:B0-----:R-:W-:Y:S02]  /*41570*/  PRMT R10, R11, 0x3340, R155 ;  /* 0x000033400b0a7816 */ /* 0x001fe4000000009b */
[----:B------:R-:W3:Y:S04]  /*41580*/  LDL.LU R11, [R1+0x78c] ;  /* 0x00078c00010b7983 */ /* 0x000ee80000300800 */
[----:B------:R-:W4:Y:S04]  /*41590*/  LDL.LU R155, [R1+0x77c] ;  /* 0x00077c00019b7983 */ /* 0x000f280000300800 */
[----:B------:R0:W-:Y:S01]  /*415a0*/  STL [R1+0x79c], R10 ;  /* 0x00079c0a01007387 */ /* 0x0001e20000100800 */
[----:B------:R-:W-:-:S02]  /*415b0*/  LOP3.LUT R159, R159, 0xffff, RZ, 0xc0, !PT ;  /* 0x0000ffff9f9f7812 */ /* 0x000fc400078ec0ff */
[----:B------:R-:W-:Y:S02]  /*415c0*/  LOP3.LUT R14, R14, 0xffff, RZ, 0xc0, !PT ;  /* 0x0000ffff0e0e7812 */ /* 0x000fe400078ec0ff */
[----:B0-----:R-:W-:Y:S02]  /*415d0*/  PRMT R10, R12, 0x3340, R159 ;  /* 0x000033400c0a7816 */ /* 0x001fe4000000009f */
[----:B------:R-:W5:Y:S04]  /*415e0*/  LDL.LU R12, [R1+0x788] ;  /* 0x00078800010c7983 */ /* 0x000f680000300800 */
[----:B------:R-:W5:Y:S04]  /*415f0*/  LDL.LU R159, [R1+0x778] ;  /* 0x00077800019f7983 */ /* 0x000f680000300800 */
[----:B------:R0:W-:Y:S01]  /*41600*/  STL [R1+0x798], R10 ;  /* 0x0007980a01007387 */ /* 0x0001e20000100800 */
[----:B------:R-:W-:-:S04]  /*41610*/  LOP3.LUT R251, R251, 0xffff, RZ, 0xc0, !PT ;  /* 0x0000fffffbfb7812 */ /* 0x000fc800078ec0ff */
[----:B0-----:R-:W-:Y:S02]  /*41620*/  PRMT R10, R14, 0x3340, R251 ;  /* 0x000033400e0a7816 */ /* 0x001fe400000000fb */
        /* <DEDUP_REMOVED lines=16> */
[----:B------:R-:W-:Y:S01]  /*41730*/  LOP3.LUT R159, R159, 0xffff, RZ, 0xc0, !PT ;  /* 0x0000ffff9f9f7812 */ /* 0x000fe200078ec0ff */
[----:B0-----:R-:W5:Y:S03]  /*41740*/  LDL.LU R155, [R1+0x75c] ;  /* 0x00075c00019b7983 */ /* 0x001f660000300800 */
[----:B------:R-:W-:-:S02]  /*41750*/  PRMT R159, R12, 0x3340, R159 ;  /* 0x000033400c9f7816 */ /* 0x000fc4000000009f */
[----:B------:R-:W5:Y:S04]  /*41760*/  LDL.LU R12, [R1+0x768] ;  /* 0x00076800010c7983 */ /* 0x000f680000300800 */
[----:B------:R0:W-:Y:S01]  /*41770*/  STL [R1+0x778], R159 ;  /* 0x0007789f01007387 */ /* 0x0001e20000100800 */
[----:B------:R-:W-:Y:S02]  /*41780*/  LOP3.LUT R14, R14, 0xffff, RZ, 0xc0, !PT ;  /* 0x0000ffff0e0e7812 */ /* 0x000fe400078ec0ff */
[----:B------:R-:W-:-:S04]  /*41790*/  LOP3.LUT R251, R251, 0xffff, RZ, 0xc0, !PT ;  /* 0x0000fffffbfb7812 */ /* 0x000fc800078ec0ff */
[----:B------:R-:W-:Y:S01]  /*417a0*/  PRMT R251, R14, 0x3340, R251 ;  /* 0x000033400efb7816 */ /* 0x000fe200000000fb */
[----:B0-----:R-:W5:Y:S04]  /*417b0*/  LDL.LU R159, [R1+0x758] ;  /* 0x00075800019f7983 */ /* 0x001f680000300800 */
[----:B------:R-:W5:Y:S04]  /*417c0*/  LDL.LU R14, [R1+0x764] ;  /* 0x00076400010e7983 */ /* 0x000f680000300800 */
[----:B------:R0:W-:Y:S04]  /*417d0*/  STL [R1+0x780], R251 ;  /* 0x000780fb01007387 */ /* 0x0001e80000100800 */
[----:B0-----:R-:W5:Y:S01]  /*417e0*/  LDL.LU R251, [R1+0x754] ;  /* 0x0007540001fb7983 */ /* 0x001f620000300800 */
[----:B--2---:R-:W-:-:S02]  /*417f0*/  LOP3.LUT R10, R10, 0xffff, RZ, 0xc0, !PT ;  /* 0x0000ffff0a0a7812 */ /* 0x004fc400078ec0ff */
[----:B---3--:R-:W-:-:S04]  /*41800*/  LOP3.LUT R154, R154, 0xffff, RZ, 0xc0, !PT ;  /* 0x0000ffff9a9a7812 */ /* 0x008fc800078ec0ff */
[----:B------:R-:W-:Y:S02]  /*41810*/  PRMT R10, R10, 0x3340, R154 ;  /* 0x000033400a0a7816 */ /* 0x000fe4000000009a */
[----:B----4-:R-:W-:Y:S01]  /*41820*/  LOP3.LUT R11, R11, 0xffff, RZ, 0xc0, !PT ;  /* 0x0000ffff0b0b7812 */ /* 0x010fe200078ec0ff */
[----:B------:R-:W2:Y:S04]  /*41830*/  LDL.LU R154, [R1+0x740] ;  /* 0x00074000019a7983 */ /* 0x000ea80000300800 */
[----:B------:R0:W-:Y:S01]  /*41840*/  STL [R1+0x760], R10 ;  /* 0x0007600a01007387 */ /* 0x0001e20000100800 */
[----:B-----5:R-:W-:Y:S02]  /*41850*/  LOP3.LUT R155, R155, 0xffff, RZ, 0xc0, !PT ;  /* 0x0000ffff9b9b7812 */ /* 0x020fe400078ec0ff */
[----:B------:R-:W-:-:S02]  /*41860*/  LOP3.LUT R12, R12, 0xffff, RZ, 0xc0, !PT ;  /* 0x0000ffff0c0c7812 */ /* 0x000fc400078ec0ff */
        /* <DEDUP_REMOVED lines=34> */
[----:B------:R-:W-:Y:S01]  /*41a90*/  LOP3.LUT R251, R251, 0xffff, RZ, 0xc0, !PT ;  /* 0x0000fffffbfb7812 */ /* 0x000fe200078ec0ff */
[----:B0-----:R-:W5:Y:S03]  /*41aa0*/  LDL.LU R159, [R1+0x718] ;  /* 0x00071800019f7983 */ /* 0x001f660000300800 */
[----:B------:R-:W-:-:S02]  /*41ab0*/  PRMT R251, R14, 0x3340, R251 ;  /* 0x000033400efb7816 */ /* 0x000fc400000000fb */
[----:B------:R-:W5:Y:S04]  /*41ac0*/  LDL.LU R14, [R1+0x724] ;  /* 0x00072400010e7983 */ /* 0x000f680000300800 */
[----:B------:R0:W-:Y:S04]  /*41ad0*/  STL [R1+0x734], R251 ;  /* 0x000734fb01007387 */ /* 0x0001e80000100800 */
[----:B0-----:R-:W5:Y:S01]  /*41ae0*/  LDL.LU R251, [R1+0x714] ;  /* 0x0007140001fb7983 */ /* 0x001f620000300800 */
[----:B--2---:R-:W-:Y:S02]  /*41af0*/  LOP3.LUT R10, R10, 0xffff, RZ, 0xc0, !PT ;  /* 0x0000ffff0a0a7812 */ /* 0x004fe400078ec0ff */
[----:B---3--:R-:W-:-:S04]  /*41b00*/  LOP3.LUT R154, R154, 0xffff, RZ, 0xc0, !PT ;  /* 0x0000ffff9a9a7812 */ /* 0x008fc800078ec0ff */
[----:B------:R-:W-:Y:S02]  /*41b10*/  PRMT R154, R10, 0x3340, R154 ;  /* 0x000033400a9a7816 */ /* 0x000fe4000000009a */
[----:B----4-:R-:W-:Y:S01]  /*41b20*/  LOP3.LUT R11, R11, 0xffff, RZ, 0xc0, !PT ;  /* 0x0000ffff0b0b7812 */ /* 0x010fe200078ec0ff */
[----:B------:R-:W2:Y:S04]  /*41b30*/  LDL.LU R10, [R1+0x710] ;  /* 0x00071000010a7983 */ /* 0x000ea80000300800 */
[----:B------:R0:W-:Y:S01]  /*41b40*/  STL [R1+0x720], R154 ;  /* 0x0007209a01007387 */ /* 0x0001e20000100800 */
[----:B-----5:R-:W-:-:S03]  /*41b50*/  LOP3.LUT R155, R155, 0xffff, RZ, 0xc0, !PT ;  /* 0x0000ffff9b9b7812 */ /* 0x020fc600078ec0ff */
[----:B0-----:R-:W3:Y:S01]  /*41b60*/  LDL.LU R154, [R1+0x700] ;  /* 0x00070000019a7983 */ /* 0x001ee20000300800 */
[----:B------:R-:W-:Y:S02]  /*41b70*/  PRMT R155, R11, 0x3340, R155 ;  /* 0x000033400b9b7816 */ /* 0x000fe4000000009b */
[----:B------:R-:W-:Y:S01]  /*41b80*/  LOP3.LUT R12, R12, 0xffff, RZ, 0xc0, !PT ;  /* 0x0000ffff0c0c7812 */ /* 0x000fe200078ec0ff */
[----:B------:R-:W4:Y:S04]  /*41b90*/  LDL.LU R11, [R1+0x70c] ;  /* 0x00070c00010b7983 */ /* 0x000f280000300800 */
[----:B------:R0:W-:Y:S01]  /*41ba0*/  STL [R1+0x71c], R155 ;  /* 0x00071c9b01007387 */ /* 0x0001e20000100800 */
[----:B------:R-:W-:-:S03]  /*41bb0*/  LOP3.LUT R159, R159, 0xffff, RZ, 0xc0, !PT ;  /* 0x0000ffff9f9f7812 */ /* 0x000fc600078ec0ff */
[----:B0-----:R-:W5:Y:S01]  /*41bc0*/  LDL.LU R155, [R1+0x6fc] ;  /* 0x0006fc00019b7983 */ /* 0x001f620000300800 */
[----:B------:R-:W-:Y:S02]  /*41bd0*/  LOP3.LUT R14, R14, 0xffff, RZ, 0xc0, !PT ;  /* 0x0000ffff0e0e7812 */ /* 0x000fe400078ec0ff */
[----:B------:R-:W-:Y:S02]  /*41be0*/  PRMT R159, R12, 0x3340, R159 ;  /* 0x000033400c9f7816 */ /* 0x000fe4000000009f */
[----:B------:R-:W5:Y:S04]  /*41bf0*/  LDL.LU R12, [R1+0x708] ;  /* 0x00070800010c7983 */ /* 0x000f680000300800 */
[----:B------:R0:W-:Y:S01]  /*41c00*/  STL [R1+0x718], R159 ;  /* 0x0007189f01007387 */ /* 0x0001e20000100800 */
[----:B------:R-:W-:-:S03]  /*41c10*/  LOP3.LUT R251, R251, 0xffff, RZ, 0xc0, !PT ;  /* 0x0000fffffbfb7812 */ /* 0x000fc600078ec0ff */
[----:B0-----:R-:W5:Y:S01]  /*41c20*/  LDL.LU R159, [R1+0x6f8] ;  /* 0x0006f800019f7983 */ /* 0x001f620000300800 */
[----:B------:R-:W-:-:S03]  /*41c30*/  PRMT R14, R14, 0x3340, R251 ;  /* 0x000033400e0e7816 */ /* 0x000fc600000000fb */
[----:B------:R-:W5:Y:S04]  /*41c40*/  LDL.LU R251, [R1+0x704] ;  /* 0x0007040001fb7983 */ /* 0x000f680000300800 */
[----:B------:R0:W-:Y:S01]  /*41c50*/  STL [R1+0x714], R14 ;  /* 0x0007140e01007387 */ /* 0x0001e20000100800 */
[----:B--2---:R-:W-:Y:S02]  /*41c60*/  LOP3.LUT R10, R10, 0xffff, RZ, 0xc0, !PT ;  /* 0x0000ffff0a0a7812 */ /* 0x004fe400078ec0ff */
[----:B---3--:R-:W-:Y:S02]  /*41c70*/  LOP3.LUT R154, R154, 0xffff, RZ, 0xc0, !PT ;  /* 0x0000ffff9a9a7812 */ /* 0x008fe400078ec0ff */
[----:B----4-:R-:W-:Y:S02]  /*41c80*/  LOP3.LUT R11, R11, 0xffff, RZ, 0xc0, !PT ;  /* 0x0000ffff0b0b7812 */ /* 0x010fe400078ec0ff */
[----:B-----5:R-:W-:-:S04]  /*41c90*/  LOP3.LUT R155, R155, 0xffff, RZ, 0xc0, !PT ;  /* 0x0000ffff9b9b7812 */ /* 0x020fc800078ec0ff */
[----:B------:R-:W-:Y:S02]  /*41ca0*/  PRMT R155, R11, 0x3340, R155 ;  /* 0x000033400b9b7816 */ /* 0x000fe4000000009b */
[----:B0-----:R-:W-:Y:S02]  /*41cb0*/  LOP3.LUT R14, R251, 0xffff, RZ, 0xc0, !PT ;  /* 0x0000fffffb0e7812 */ /* 0x001fe400078ec0ff */
[----:B------:R-:W-:Y:S02]  /*41cc0*/  LOP3.LUT R251, R252, 0xffff, RZ, 0xc0, !PT ;  /* 0x0000fffffcfb7812 */ /* 0x000fe400078ec0ff */
[----:B------:R-:W-:Y:S02]  /*41cd0*/  PRMT R252, R10, 0x3340, R154 ;  /* 0x000033400afc7816 */ /* 0x000fe4000000009a */
[----:B------:R-:W2:Y:S04]  /*41ce0*/  LDL.LU R10, [R1+0x6f0] ;  /* 0x0006f000010a7983 */ /* 0x000ea80000300800 */
[----:B------:R-:W3:Y:S04]  /*41cf0*/  LDL.LU R154, [R1+0x6e0] ;  /* 0x0006e000019a7983 */ /* 0x000ee80000300800 */
[----:B------:R0:W-:Y:S04]  /*41d00*/  STL [R1+0x700], R252 ;  /* 0x000700fc01007387 */ /* 0x0001e80000100800 */
[----:B0-----:R-:W4:Y:S04]  /*41d10*/  LDL.LU R252, [R1+0x6a4] ;  /* 0x0006a40001fc7983 */ /* 0x001f280000300800 */
[----:B------:R-:W5:Y:S04]  /*41d20*/  LDL.LU R11, [R1+0x6ec] ;  /* 0x0006ec00010b7983 */ /* 0x000f680000300800 */
[----:B------:R0:W-:Y:S04]  /*41d30*/  STL [R1+0x6fc], R155 ;  /* 0x0006fc9b01007387 */ /* 0x0001e80000100800 */
[----:B0-----:R-:W4:Y:S01]  /*41d40*/  LDL.LU R155, [R1+0x6dc] ;  /* 0x0006dc00019b7983 */ /* 0x001f220000300800 */
[----:B------:R-:W-:-:S02]  /*41d50*/  LOP3.LUT R12, R12, 0xffff, RZ, 0xc0, !PT ;  /* 0x0000ffff0c0c7812 */ /* 0x000fc400078ec0ff */
[----:B------:R-:W-:Y:S02]  /*41d60*/  LOP3.LUT R159, R159, 0xffff, RZ, 0xc0, !PT ;  /* 0x0000ffff9f9f7812 */ /* 0x000fe400078ec0ff */
[----:B------:R-:W-:Y:S02]  /*41d70*/  PRMT R251, R14, 0x3340, R251 ;  /* 0x000033400efb7816 */ /* 0x000fe400000000fb */
[----:B------:R-:W-:Y:S02]  /*41d80*/  PRMT R159, R12, 0x3340, R159 ;  /* 0x000033400c9f7816 */ /* 0x000fe4000000009f */
[----:B------:R-:W4:Y:S04]  /*41d90*/  LDL.LU R12, [R1+0x6e8] ;  /* 0x0006e800010c7983 */ /* 0x000f280000300800 */
[----:B------:R0:W-:Y:S04]  /*41da0*/  STL [R1+0x6f8], R159 ;  /* 0x0006f89f01007387 */ /* 0x0001e80000100800 */
[----:B0-----:R-:W4:Y:S04]  /*41db0*/  LDL.LU R159, [R1+0x6d8] ;  /* 0x0006d800019f7983 */ /* 0x001f280000300800 */
[----:B------:R-:W4:Y:S04]  /*41dc0*/  LDL.LU R14, [R1+0x6e4] ;  /* 0x0006e400010e7983 */ /* 0x000f280000300800 */
        /* <DEDUP_REMOVED lines=14> */
[----:B------:R-:W-:-:S02]  /*41eb0*/  LOP3.LUT R12, R12, 0xffff, RZ, 0xc0, !PT ;  /* 0x0000ffff0c0c7812 */ /* 0x000fc400078ec0ff */
[----:B------:R-:W-:Y:S02]  /*41ec0*/  LOP3.LUT R159, R159, 0xffff, RZ, 0xc0, !PT ;  /* 0x0000ffff9f9f7812 */ /* 0x000fe400078ec0ff */
[----:B------:R-:W-:Y:S02]  /*41ed0*/  LOP3.LUT R14, R14, 0xffff, RZ, 0xc0, !PT ;  /* 0x0000ffff0e0e7812 */ /* 0x000fe400078ec0ff */
[----:B------:R-:W-:Y:S02]  /*41ee0*/  PRMT R159, R12, 0x3340, R159 ;  /* 0x000033400c9f7816 */ /* 0x000fe4000000009f */
[----:B------:R-:W5:Y:S01]  /*41ef0*/  LDL.LU R12, [R1+0x6c8] ;  /* 0x0006c800010c7983 */ /* 0x000f620000300800 */
[----:B------:R-:W-:-:S03]  /*41f00*/  LOP3.LUT R251, R251, 0xffff, RZ, 0xc0, !PT ;  /* 0x0000fffffbfb7812 */ /* 0x000fc600078ec0ff */
[----:B------:R0:W-:Y:S01]  /*41f10*/  STL [R1+0x6d8], R159 ;  /* 0x0006d89f01007387 */ /* 0x0001e20000100800 */
[----:B------:R-:W-:-:S03]  /*41f20*/  PRMT R251, R14, 0x3340, R251 ;  /* 0x000033400efb7816 */ /* 0x000fc600000000fb */
[----:B0-----:R-:W5:Y:S04]  /*41f30*/  LDL.LU R159, [R1+0x6b8] ;  /* 0x0006b800019f7983 */ /* 0x001f680000300800 */
[----:B------:R-:W5:Y:S04]  /*41f40*/  LDL.LU R14, [R1+0x6c4] ;  /* 0x0006c400010e7983 */ /* 0x000f680000300800 */
[----:B------:R0:W-:Y:S04]  /*41f50*/  STL [R1+0x6d4], R251 ;  /* 0x0006d4fb01007387 */ /* 0x0001e80000100800 */
[----:B0-----:R-:W5:Y:S01]  /*41f60*/  LDL.LU R251, [R1+0x6b4] ;  /* 0x0006b40001fb7983 */ /* 0x001f620000300800 */
[----:B--2---:R-:W-:-:S02]  /*41f70*/  LOP3.LUT R10, R10, 0xffff, RZ, 0xc0, !PT ;  /* 0x0000ffff0a0a7812 */ /* 0x004fc400078ec0ff */
[----:B---3--:R-:W-:-:S04]  /*41f80*/  LOP3.LUT R154, R154, 0xffff, RZ, 0xc0, !PT ;  /* 0x0000ffff9a9a7812 */ /* 0x008fc800078ec0ff */
[----:B------:R-:W-:Y:S02]  /*41f90*/  PRMT R154, R10, 0x3340, R154 ;  /* 0x000033400a9a7816 */ /* 0x000fe4000000009a */
[----:B------:R-:W2:Y:S04]  /*41fa0*/  LDL.LU R10, [R1+0x6b0] ;  /* 0x0006b000010a7983 */ /* 0x000ea80000300800 */
[----:B------:R0:W-:Y:S01]  /*41fb0*/  STL [R1+0x6c0], R154 ;  /* 0x0006c09a01007387 */ /* 0x0001e20000100800 */
[----:B----4-:R-:W-:-:S03]  /*41fc0*/  LOP3.LUT R11, R11, 0xffff, RZ, 0xc0, !PT ;  /* 0x0000ffff0b0b7812 */ /* 0x010fc600078ec0ff */
[----:B0-----:R-:W3:Y:S01]  /*41fd0*/  LDL.LU R154, [R1+0x6a8] ;  /* 0x0006a800019a7983 */ /* 0x001ee20000300800 */
[----:B-----5:R-:W-:-:S04]  /*41fe0*/  LOP3.LUT R155, R155, 0xffff, RZ, 0xc0, !PT ;  /* 0x0000ffff9b9b7812 */ /* 0x020fc800078ec0ff */
[----:B------:R-:W-:Y:S02]  /*41ff0*/  PRMT R11, R11, 0x3340, R155 ;  /* 0x000033400b0b7816 */ /* 0x000fe4000000009b */
[----:B------:R-:W4:Y:S01]  /*42000*/  LDL.LU R155, [R1+0x6ac] ;  /* 0x0006ac00019b7983 */ /* 0x000f220000300800 */
[----:B------:R-:W-:-:S03]  /*42010*/  LOP3.LUT R12, R12, 0xffff, RZ, 0xc0, !PT ;  /* 0x0000ffff0c0c7812 */ /* 0x000fc600078ec0ff */
[----:B------:R0:W-:Y:S01]  /*42020*/  STL [R1+0x6bc], R11 ;  /* 0x0006bc0b01007387 */ /* 0x0001e20000100800 */
[----:B------:R-:W-:Y:S02]  /*42030*/  LOP3.LUT R159, R159, 0xffff, RZ, 0xc0, !PT ;  /* 0x0000ffff9f9f7812 */ /* 0x000fe400078ec0ff */
[----:B------:R-:W-:Y:S02]  /*42040*/  LOP3.LUT R14, R14, 0xffff, RZ, 0xc0, !PT ;  /* 0x0000ffff0e0e7812 */ /* 0x000fe400078ec0ff */
[----:B0-----:R-:W-:Y:S02]  /*42050*/  PRMT R11, R12, 0x3340, R159 ;  /* 0x000033400c0b7816 */ /* 0x001fe4000000009f */
[----:B------:R-:W-:-:S04]  /*42060*/  LOP3.LUT R251, R251, 0xffff, RZ, 0xc0, !PT ;  /* 0x0000fffffbfb7812 */ /* 0x000fc800078ec0ff */
[----:B------:R-:W-:Y:S01]  /*42070*/  PRMT R12, R14, 0x3340, R251 ;  /* 0x000033400e0c7816 */ /* 0x000fe200000000fb */
[----:B------:R-:W-:Y:S04]  /*42080*/  STL [R1+0x6b8], R11 ;  /* 0x0006b80b01007387 */ /* 0x000fe80000100800 */
[----:B------:R3:W-:Y:S01]  /*42090*/  STL [R1+0x6b4], R12 ;  /* 0x0006b40c01007387 */ /* 0x0007e20000100800 */
[----:B------:R-:W-:-:S03]  /*420a0*/  LOP3.LUT R14, R252, 0xffff, RZ, 0xc0, !PT ;  /* 0x0000fffffc0e7812 */ /* 0x000fc600078ec0ff */
[----:B------:R-:W5:Y:S01]  /*420b0*/  LDL.LU R252, [R1+0x664] ;  /* 0x0006640001fc7983 */ /* 0x000f620000300800 */
[----:B--2---:R-:W-:Y:S02]  /*420c0*/  LOP3.LUT R10, R10, 0xffff, RZ, 0xc0, !PT ;  /* 0x0000ffff0a0a7812 */ /* 0x004fe400078ec0ff */
[----:B---3--:R-:W-:Y:S02]  /*420d0*/  LOP3.LUT R12, R154, 0xffff, RZ, 0xc0, !PT ;  /* 0x0000ffff9a0c7812 */ /* 0x008fe400078ec0ff */
[----:B------:R-:W-:-:S04]  /*420e0*/  LOP3.LUT R154, R8, 0xffff, RZ, 0xc0, !PT ;  /* 0x0000ffff089a7812 */ /* 0x000fc800078ec0ff */
[----:B------:R-:W-:Y:S02]  /*420f0*/  PRMT R8, R10, 0x3340, R154 ;  /* 0x000033400a087816 */ /* 0x000fe4000000009a */
[----:B------:R-:W2:Y:S04]  /*42100*/  LDL.LU R10, [R1+0x690] ;  /* 0x00069000010a7983 */ /* 0x000ea80000300800 */
[----:B------:R-:W3:Y:S01]  /*42110*/  LDL.LU R154, [R1+0x684] ;  /* 0x00068400019a7983 */ /* 0x000ee20000300800 */
[----:B----4-:R-:W-:Y:S02]  /*42120*/  LOP3.LUT R11, R155, 0xffff, RZ, 0xc0, !PT ;  /* 0x0000ffff9b0b7812 */ /* 0x010fe400078ec0ff */
[----:B------:R-:W-:Y:S01]  /*42130*/  LOP3.LUT R155, R7, 0xffff, RZ, 0xc0, !PT ;  /* 0x0000ffff079b7812 */ /* 0x000fe200078ec0ff */
[----:B------:R0:W-:Y:S03]  /*42140*/  STL [R1+0x2ef4], R8 ;  /* 0x002ef40801007387 */ /* 0x0001e60000100800 */
[----:B------:R-:W-:Y:S01]  /*42150*/  PRMT R7, R11, 0x3340, R155 ;  /* 0x000033400b077816 */ /* 0x000fe2000000009b */
[----:B0-----:R-:W4:Y:S04]  /*42160*/  LDL.LU R8, [R1+0x668] ;  /* 0x0006680001087983 */ /* 0x001f280000300800 */
[----:B------:R-:W5:Y:S04]  /*42170*/  LDL.LU R11, [R1+0x68c] ;  /* 0x00068c00010b7983 */ /* 0x000f680000300800 */
[----:B------:R-:W4:Y:S01]  /*42180*/  LDL.LU R155, [R1+0x688] ;  /* 0x00068800019b7983 */ /* 0x000f220000300800 */
[----:B------:R-:W-:-:S02]  /*42190*/  LOP3.LUT R159, R6, 0xffff, RZ, 0xc0, !PT ;  /* 0x0000ffff069f7812 */ /* 0x000fc400078ec0ff */
[----:B------:R-:W-:Y:S02]  /*421a0*/  LOP3.LUT R251, R5, 0xffff, RZ, 0xc0, !PT ;  /* 0x0000ffff05fb7812 */ /* 0x000fe400078ec0ff */
[----:B------:R-:W-:Y:S02]  /*421b0*/  PRMT R6, R12, 0x3340, R159 ;  /* 0x000033400c067816 */ /* 0x000fe4000000009f */
[----:B------:R-:W-:Y:S01]  /*421c0*/  PRMT R5, R14, 0x3340, R251 ;  /* 0x000033400e057816 */ /* 0x000fe200000000fb */
[----:B------:R0:W-:Y:S04]  /*421d0*/  STL [R1+0x2ef8], R7 ;  /* 0x002ef80701007387 */ /* 0x0001e80000100800 */
[----:B0-----:R-:W4:Y:S04]  /*421e0*/  LDL.LU R7, [R1+0x654] ;  /* 0x0006540001077983 */ /* 0x001f280000300800 */
[----:B------:R-:W-:Y:S04]  /*421f0*/  STL [R1+0x2efc], R6 ;  /* 0x002efc0601007387 */ /* 0x000fe80000100800 */
[----:B------:R0:W-:Y:S04]  /*42200*/  STL [R1+0x2f00], R5 ;  /* 0x002f000501007387 */ /* 0x0001e80000100800 */
[----:B0-----:R-:W4:Y:S04]  /*42210*/  LDL.LU R5, [R1+0x658] ;  /* 0x0006580001057983 */ /* 0x001f280000300800 */
[----:B------:R-:W4:Y:S01]  /*42220*/  LDL.LU R6, [R1+0x638] ;  /* 0x0006380001067983 */ /* 0x000f220000300800 */
[----:B--2---:R-:W-:-:S02]  /*42230*/  LOP3.LUT R10, R10, 0xffff, RZ, 0xc0, !PT ;  /* 0x0000ffff0a0a7812 */ /* 0x004fc400078ec0ff */
[----:B---3--:R-:W-:Y:S02]  /*42240*/  LOP3.LUT R14, R154, 0xffff, RZ, 0xc0, !PT ;  /* 0x0000ffff9a0e7812 */ /* 0x008fe400078ec0ff */
[----:B------:R-:W-:-:S04]  /*42250*/  LOP3.LUT R154, R4, 0xffff, RZ, 0xc0, !PT ;  /* 0x0000ffff049a7812 */ /* 0x000fc800078ec0ff */
[----:B------:R-:W-:Y:S02]  /*42260*/  PRMT R4, R10, 0x3340, R154 ;  /* 0x000033400a047816 */ /* 0x000fe4000000009a */
[----:B------:R-:W2:Y:S04]  /*42270*/  LDL.LU R10, [R1+0x670] ;  /* 0x00067000010a7983 */ /* 0x000ea80000300800 */
[----:B------:R-:W3:Y:S04]  /*42280*/  LDL.LU R154, [R1+0x660] ;  /* 0x00066000019a7983 */ /* 0x000ee80000300800 */
[----:B------:R0:W-:Y:S01]  /*42290*/  STL [R1+0x2f04], R4 ;  /* 0x002f040401007387 */ /* 0x0001e20000100800 */
[----:B-----5:R-:W-:-:S02]  /*422a0*/  LOP3.LUT R11, R11, 0xffff, RZ, 0xc0, !PT ;  /* 0x0000ffff0b0b7812 */ /* 0x020fc400078ec0ff */
[----:B----4-:R-:W-:Y:S02]  /*422b0*/  LOP3.LUT R12, R155, 0xffff, RZ, 0xc0, !PT ;  /* 0x0000ffff9b0c7812 */ /* 0x010fe400078ec0ff */
[----:B------:R-:W-:Y:S01]  /*422c0*/  LOP3.LUT R155, R3, 0xffff, RZ, 0xc0, !PT ;  /* 0x0000ffff039b7812 */ /* 0x000fe200078ec0ff */
[----:B0-----:R-:W4:Y:S03]  /*422d0*/  LDL.LU R4, [R1+0x63c] ;  /* 0x00063c0001047983 */ /* 0x001f260000300800 */
[----:B------:R-:W-:Y:S02]  /*422e0*/  PRMT R3, R11, 0x3340, R155 ;  /* 0x000033400b037816 */ /* 0x000fe4000000009b */
[----:B------:R-:W5:Y:S04]  /*422f0*/  LDL.LU R11, [R1+0x66c] ;  /* 0x00066c00010b7983 */ /* 0x000f680000300800 */
[----:B------:R-:W4:Y:S01]  /*42300*/  LDL.LU R155, [R1+0x65c] ;  /* 0x00065c00019b7983 */ /* 0x000f220000300800 */
[----:B------:R-:W-:-:S02]  /*42310*/  LOP3.LUT R159, R2, 0xffff, RZ, 0xc0, !PT ;  /* 0x0000ffff029f7812 */ /* 0x000fc400078ec0ff */
[----:B------:R-:W-:Y:S02]  /*42320*/  LOP3.LUT R251, R0, 0xffff, RZ, 0xc0, !PT ;  /* 0x0000ffff00fb7812 */ /* 0x000fe400078ec0ff */
[----:B------:R-:W-:Y:S02]  /*42330*/  PRMT R2, R12, 0x3340, R159 ;  /* 0x000033400c027816 */ /* 0x000fe4000000009f */
[----:B------:R-:W-:Y:S01]  /*42340*/  PRMT R0, R14, 0x3340, R251 ;  /* 0x000033400e007816 */ /* 0x000fe200000000fb */
[----:B------:R-:W-:Y:S04]  /*42350*/  STL [R1+0x2f08], R3 ;  /* 0x002f080301007387 */ /* 0x000fe80000100800 */
[----:B------:R0:W-:Y:S01]  /*42360*/  STL [R1+0x2f0c], R2 ;  /* 0x002f0c0201007387 */ /* 0x0001e20000100800 */
[----:B------:R-:W-:-:S02]  /*42370*/  LOP3.LUT R12, R8, 0xffff, RZ, 0xc0, !PT ;  /* 0x0000ffff080c7812 */ /* 0x000fc400078ec0ff */
[----:B------:R-:W-:Y:S02]  /*42380*/  LOP3.LUT R14, R252, 0xffff, RZ, 0xc0, !PT ;  /* 0x0000fffffc0e7812 */ /* 0x000fe400078ec0ff */
[----:B------:R-:W-:Y:S01]  /*42390*/  LOP3.LUT R251, R7, 0xffff, RZ, 0xc0, !PT ;  /* 0x0000ffff07fb7812 */ /* 0x000fe200078ec0ff */
[----:B0-----:R-:W4:Y:S04]  /*423a0*/  LDL.LU R2, [R1+0x640] ;  /* 0x0006400001027983 */ /* 0x001f280000300800 */
[----:B------:R0:W-:Y:S01]  /*423b0*/  STL [R1+0x2f10], R0 ;  /* 0x002f100001007387 */ /* 0x0001e20000100800 */
[----:B------:R-:W-:-:S03]  /*423c0*/  LOP3.LUT R159, R5, 0xffff, RZ, 0xc0, !PT ;  /* 0x0000ffff059f7812 */ /* 0x000fc600078ec0ff */
[----:B0-----:R-:W4:Y:S04]  /*423d0*/  LDL.LU R0, [R1+0x630] ;  /* 0x0006300001007983 */ /* 0x001f280000300800 */
[----:B------:R-:W4:Y:S04]  /*423e0*/  LDL.LU R3, [R1+0x62c] ;  /* 0x00062c0001037983 */ /* 0x000f280000300800 */
[----:B------:R-:W4:Y:S04]  /*423f0*/  LDL.LU R8, [R1+0x628] ;  /* 0x0006280001087983 */ /* 0x000f280000300800 */
[----:B------:R-:W4:Y:S04]  /*42400*/  LDL.LU R252, [R1+0x624] ;  /* 0x0006240001fc7983 */ /* 0x000f280000300800 */
[----:B------:R-:W4:Y:S04]  /*42410*/  LDL.LU R5, [R1+0x618] ;  /* 0x0006180001057983 */ /* 0x000f280000300800 */
[----:B------:R-:W4:Y:S01]  /*42420*/  LDL.LU R7, [R1+0x614] ;  /* 0x0006140001077983 */ /* 0x000f220000300800 */
[----:B--2---:R-:W-:-:S02]  /*42430*/  LOP3.LUT R10, R10, 0xffff, RZ, 0xc0, !PT ;  /* 0x0000ffff0a0a7812 */ /* 0x004fc400078ec0ff */
[----:B---3--:R-:W-:-:S04]  /*42440*/  LOP3.LUT R154, R154, 0xffff, RZ, 0xc0, !PT ;  /* 0x0000ffff9a9a7812 */ /* 0x008fc800078ec0ff */
[----:B------:R-:W-:Y:S02]  /*42450*/  PRMT R154, R10, 0x3340, R154 ;  /* 0x000033400a9a7816 */ /* 0x000fe4000000009a */
[----:B------:R-:W2:Y:S04]  /*42460*/  LDL.LU R10, [R1+0x650] ;  /* 0x00065000010a7983 */ /* 0x000ea80000300800 */
[----:B------:R0:W-:Y:S01]  /*42470*/  STL [R1+0x658], R154 ;  /* 0x0006589a01007387 */ /* 0x0001e20000100800 */
[----:B-----5:R-:W-:Y:S02]  /*42480*/  LOP3.LUT R11, R11, 0xffff, RZ, 0xc0, !PT ;  /* 0x0000ffff0b0b7812 */ /* 0x020fe400078ec0ff */
[----:B----4-:R-:W-:Y:S01]  /*42490*/  LOP3.LUT R155, R155, 0xffff, RZ, 0xc0, !PT ;  /* 0x0000ffff9b9b7812 */ /* 0x010fe200078ec0ff */
[----:B0-----:R-:W3:Y:S03]  /*424a0*/  LDL.LU R154, [R1+0x644] ;  /* 0x00064400019a7983 */ /* 0x001ee60000300800 */
[----:B------:R-:W-:-:S02]  /*424b0*/  PRMT R155, R11, 0x3340, R155 ;  /* 0x000033400b9b7816 */ /* 0x000fc4000000009b */
[----:B------:R-:W4:Y:S04]  /*424c0*/  LDL.LU R11, [R1+0x64c] ;  /* 0x00064c00010b7983 */ /* 0x000f280000300800 */
[----:B------:R0:W-:Y:S04]  /*424d0*/  STL [R1+0x654], R155 ;  /* 0x0006549b01007387 */ /* 0x0001e80000100800 */
[----:B0-----:R-:W5:Y:S01]  /*424e0*/  LDL.LU R155, [R1+0x648] ;  /* 0x00064800019b7983 */ /* 0x001f620000300800 */
[----:B------:R-:W-:Y:S02]  /*424f0*/  PRMT R159, R12, 0x3340, R159 ;  /* 0x000033400c9f7816 */ /* 0x000fe4000000009f */
[----:B------:R-:W-:-:S02]  /*42500*/  PRMT R12, R14, 0x3340, R251 ;  /* 0x000033400e0c7816 */ /* 0x000fc400000000fb */
[----:B------:R-:W5:Y:S04]  /*42510*/  LDL.LU R251, [R1+0x634] ;  /* 0x0006340001fb7983 */ /* 0x000f680000300800 */
[----:B------:R0:W-:Y:S04]  /*42520*/  STL [R1+0x660], R159 ;  /* 0x0006609f01007387 */ /* 0x0001e80000100800 */
[----:B------:R5:W-:Y:S01]  /*42530*/  STL [R1+0x65c], R12 ;  /* 0x00065c0c01007387 */ /* 0x000be20000100800 */
[----:B0-----:R-:W-:Y:S02]  /*42540*/  LOP3.LUT R159, R6, 0xffff, RZ, 0xc0, !PT ;  /* 0x0000ffff069f7812 */ /* 0x001fe400078ec0ff */
[----:B--2---:R-:W-:-:S02]  /*42550*/  LOP3.LUT R10, R10, 0xffff, RZ, 0xc0, !PT ;  /* 0x0000ffff0a0a7812 */ /* 0x004fc400078ec0ff */
[----:B---3--:R-:W-:Y:S02]  /*42560*/  LOP3.LUT R14, R154, 0xffff, RZ, 0xc0, !PT ;  /* 0x0000ffff9a0e7812 */ /* 0x008fe400078ec0ff */
[----:B------:R-:W-:Y:S02]  /*42570*/  LOP3.LUT R154, R2, 0xffff, RZ, 0xc0, !PT ;  /* 0x0000ffff029a7812 */ /* 0x000fe400078ec0ff */
[----:B------:R-:W2:Y:S02]  /*42580*/  LDL.LU R2, [R1+0x600] ;  /* 0x0006000001027983 */ /* 0x000ea40000300800 */
[----:B------:R-:W-:Y:S02]  /*42590*/  PRMT R10, R10, 0x3340, R154 ;  /* 0x000033400a0a7816 */ /* 0x000fe4000000009a */
[----:B----4-:R-:W-:Y:S02]  /*425a0*/  LOP3.LUT R11, R11, 0xffff, RZ, 0xc0, !PT ;  /* 0x0000ffff0b0b7812 */ /* 0x010fe400078ec0ff */
[----:B-----5:R-:W-:-:S02]  /*425b0*/  LOP3.LUT R12, R155, 0xffff, RZ, 0xc0, !PT ;  /* 0x0000ffff9b0c7812 */ /* 0x020fc400078ec0ff */
[----:B------:R-:W-:Y:S02]  /*425c0*/  LOP3.LUT R155, R4, 0xffff, RZ, 0xc0, !PT ;  /* 0x0000ffff049b7812 */ /* 0x000fe400078ec0ff */
[----:B------:R-:W3:Y:S04]  /*425d0*/  LDL.LU R4, [R1+0x5fc] ;  /* 0x0005fc0001047983 */ /* 0x000ee80000300800 */
[----:B------:R-:W4:Y:S04]  /*425e0*/  LDL.LU R6, [R1+0x5f8] ;  /* 0x0005f80001067983 */ /* 0x000f280000300800 */
[----:B------:R-:W5:Y:S04]  /*425f0*/  LDL.LU R154, [R1+0x620] ;  /* 0x00062000019a7983 */ /* 0x000f680000300800 */
[----:B------:R0:W-:Y:S02]  /*42600*/  STL [R1+0x638], R10 ;  /* 0x0006380a01007387 */ /* 0x0001e40000100800 */
[----:B0-----:R-:W-:-:S02]  /*42610*/  PRMT R10, R11, 0x3340, R155 ;  /* 0x000033400b0a7816 */ /* 0x001fc4000000009b */
[----:B------:R-:W2:Y:S01]  /*42620*/  LDL.LU R155, [R1+0x61c] ;  /* 0x00061c00019b7983 */ /* 0x000ea20000300800 */
[----:B------:R-:W-:Y:S02]  /*42630*/  LOP3.LUT R251, R251, 0xffff, RZ, 0xc0, !PT ;  /* 0x0000fffffbfb7812 */ /* 0x000fe400078ec0ff */
[----:B------:R-:W-:Y:S02]  /*42640*/  PRMT R11, R12, 0x3340, R159 ;  /* 0x000033400c0b7816 */ /* 0x000fe4000000009f */
[----:B------:R-:W-:Y:S01]  /*42650*/  PRMT R12, R14, 0x3340, R251 ;  /* 0x000033400e0c7816 */ /* 0x000fe200000000fb */
[----:B------:R0:W-:Y:S04]  /*42660*/  STL [R1+0x634], R10 ;  /* 0x0006340a01007387 */ /* 0x0001e80000100800 */
[----:B------:R1:W-:Y:S04]  /*42670*/  STL [R1+0x640], R11 ;  /* 0x0006400b01007387 */ /* 0x0003e80000100800 */
[----:B------:R1:W-:Y:S01]  /*42680*/  STL [R1+0x63c], R12 ;  /* 0x00063c0c01007387 */ /* 0x0003e20000100800 */
[----:B------:R-:W-:-:S02]  /*42690*/  LOP3.LUT R14, R252, 0xffff, RZ, 0xc0, !PT ;  /* 0x0000fffffc0e7812 */ /* 0x000fc400078ec0ff */
[----:B0-----:R-:W-:Y:S02]  /*426a0*/  LOP3.LUT R10, R0, 0xffff, RZ, 0xc0, !PT ;  /* 0x0000ffff000a7812 */ /* 0x001fe400078ec0ff */
[----:B-1----:R-:W-:Y:S01]  /*426b0*/  LOP3.LUT R11, R3, 0xffff, RZ, 0xc0, !PT ;  /* 0x0000ffff030b7812 */ /* 0x002fe200078ec0ff */
[----:B------:R-:W3:Y:S04]  /*426c0*/  LDL.LU R0, [R1+0x5f0] ;  /* 0x0005f00001007983 */ /* 0x000ee80000300800 */
[----:B------:R-:W3:Y:S01]  /*426d0*/  LDL.LU R3, [R1+0x5ec] ;  /* 0x0005ec0001037983 */ /* 0x000ee20000300800 */
[----:B------:R-:W-:Y:S02]  /*426e0*/  LOP3.LUT R12, R8, 0xffff, RZ, 0xc0, !PT ;  /* 0x0000ffff080c7812 */ /* 0x000fe400078ec0ff */
[----:B------:R-:W-:Y:S01]  /*426f0*/  LOP3.LUT R159, R5, 0xffff, RZ, 0xc0, !PT ;  /* 0x0000ffff059f7812 */ /* 0x000fe200078ec0ff */
[----:B------:R-:W3:Y:S04]  /*42700*/  LDL.LU R8, [R1+0x5e8] ;  /* 0x0005e80001087983 */ /* 0x000ee80000300800 */
[----:B------:R-:W3:Y:S01]  /*42710*/  LDL.LU R252, [R1+0x5e4] ;  /* 0x0005e40001fc7983 */ /* 0x000ee20000300800 */
[----:B------:R-:W-:-:S03]  /*42720*/  LOP3.LUT R251, R7, 0xffff, RZ, 0xc0, !PT ;  /* 0x0000ffff07fb7812 */ /* 0x000fc600078ec0ff */
[----:B------:R-:W3:Y:S04]  /*42730*/  LDL.LU R5, [R1+0x5d8] ;  /* 0x0005d80001057983 */ /* 0x000ee80000300800 */
[----:B------:R-:W3:Y:S01]  /*42740*/  LDL.LU R7, [R1+0x5d4] ;  /* 0x0005d40001077983 */ /* 0x000ee20000300800 */
[----:B-----5:R-:W-:-:S04]  /*42750*/  LOP3.LUT R154, R154, 0xffff, RZ, 0xc0, !PT ;  /* 0x0000ffff9a9a7812 */ /* 0x020fc800078ec0ff */
[----:B------:R-:W-:Y:S02]  /*42760*/  PRMT R154, R10, 0x3340, R154 ;  /* 0x000033400a9a7816 */ /* 0x000fe4000000009a */
[----:B------:R-:W5:Y:S04]  /*42770*/  LDL.LU R10, [R1+0x610] ;  /* 0x00061000010a7983 */ /* 0x000f680000300800 */
[----:B------:R0:W-:Y:S01]  /*42780*/  STL [R1+0x618], R154 ;  /* 0x0006189a01007387 */ /* 0x0001e20000100800 */
[----:B--2---:R-:W-:-:S04]  /*42790*/  LOP3.LUT R155, R155, 0xffff, RZ, 0xc0, !PT ;  /* 0x0000ffff9b9b7812 */ /* 0x004fc800078ec0ff */
[----:B------:R-:W-:Y:S01]  /*427a0*/  PRMT R155, R11, 0x3340, R155 ;  /* 0x000033400b9b7816 */ /* 0x000fe2000000009b */
[----:B0-----:R-:W2:Y:S04]  /*427b0*/  LDL.LU R154, [R1+0x604] ;  /* 0x00060400019a7983 */ /* 0x001ea80000300800 */
[----:B------:R-:W3:Y:S04]  /*427c0*/  LDL.LU R11, [R1+0x60c] ;  /* 0x00060c00010b7983 */ /* 0x000ee80000300800 */
[----:B------:R0:W-:Y:S04]  /*427d0*/  STL [R1+0x614], R155 ;  /* 0x0006149b01007387 */ /* 0x0001e80000100800 */
[----:B0-----:R-:W3:Y:S01]  /*427e0*/  LDL.LU R155, [R1+0x608] ;  /* 0x00060800019b7983 */ /* 0x001ee20000300800 */
[----:B------:R-:W-:-:S02]  /*427f0*/  PRMT R159, R12, 0x3340, R159 ;  /* 0x000033400c9f7816 */ /* 0x000fc4000000009f */
[----:B------:R-:W-:Y:S02]  /*42800*/  PRMT R12, R14, 0x3340, R251 ;  /* 0x000033400e0c7816 */ /* 0x000fe400000000fb */
[----:B------:R-:W3:Y:S04]  /*42810*/  LDL.LU R251, [R1+0x5f4] ;  /* 0x0005f40001fb7983 */ /* 0x000ee80000300800 */
[----:B------:R4:W-:Y:S04]  /*42820*/  STL [R1+0x620], R159 ;  /* 0x0006209f01007387 */ /* 0x0009e80000100800 */
[----:B------:R0:W-:Y:S01]  /*42830*/  STL [R1+0x61c], R12 ;  /* 0x00061c0c01007387 */ /* 0x0001e20000100800 */
[----:B----4-:R-:W-:-:S02]  /*42840*/  LOP3.LUT R159, R6, 0xffff, RZ, 0xc0, !PT ;  /* 0x0000ffff069f7812 */ /* 0x010fc400078ec0ff */
[----:B-----5:R-:W-:Y:S02]  /*42850*/  LOP3.LUT R10, R10, 0xffff, RZ, 0xc0, !PT ;  /* 0x0000ffff0a0a7812 */ /* 0x020fe400078ec0ff */
[----:B--2---:R-:W-:Y:S02]  /*42860*/  LOP3.LUT R14, R154, 0xffff, RZ, 0xc0, !PT ;  /* 0x0000ffff9a0e7812 */ /* 0x004fe400078ec0ff */
[----:B------:R-:W-:Y:S02]  /*42870*/  LOP3.LUT R154, R2, 0xffff, RZ, 0xc0, !PT ;  /* 0x0000ffff029a7812 */ /* 0x000fe400078ec0ff */
[----:B---3--:R-:W-:Y:S01]  /*42880*/  LOP3.LUT R11, R11, 0xffff, RZ, 0xc0, !PT ;  /* 0x0000ffff0b0b7812 */ /* 0x008fe200078ec0ff */
[----:B------:R-:W2:Y:S01]  /*42890*/  LDL.LU R2, [R1+0x5c0] ;  /* 0x0005c00001027983 */ /* 0x000ea20000300800 */
[----:B------:R-:W-:Y:S02]  /*428a0*/  PRMT R10, R10, 0x3340, R154 ;  /* 0x000033400a0a7816 */ /* 0x000fe4000000009a */
[----:B0-----:R-:W-:-:S02]  /*428b0*/  LOP3.LUT R12, R155, 0xffff, RZ, 0xc0, !PT ;  /* 0x0000ffff9b0c7812 */ /* 0x001fc400078ec0ff */
        /* <DEDUP_REMOVED lines=44> */
[----:B------:R-:W2:Y:S02]  /*42b80*/  LDL.LU R2, [R1+0x580] ;  /* 0x0005800001027983 */ /* 0x000ea40000300800 */
[----:B------:R-:W-:Y:S02]  /*42b90*/  PRMT R10, R10, 0x3340, R154 ;  /* 0x000033400a0a7816 */ /* 0x000fe4000000009a */
[----:B---3--:R-:W-:-:S02]  /*42ba0*/  LOP3.LUT R11, R11, 0xffff, RZ, 0xc0, !PT ;  /* 0x0000ffff0b0b7812 */ /* 0x008fc400078ec0ff */
[----:B0-----:R-:W-:Y:S02]  /*42bb0*/  LOP3.LUT R12, R155, 0xffff, RZ, 0xc0, !PT ;  /* 0x0000ffff9b0c7812 */ /* 0x001fe400078ec0ff */
        /* <DEDUP_REMOVED lines=745> */
[----:B------:R-:W-:Y:S02]  /*45a50*/  PRMT R159, R12, 0x3340, R159 ;  /* 0x000033400c9f7816 */ /* 0x000fe4000000009f */
[----:B------:R-:W-:Y:S02]  /*45a60*/  PRMT R12, R14, 0x3340, R251 ;  /* 0x000033400e0c7816 */ /* 0x000fe400000000fb */
        /* <DEDUP_REMOVED lines=9> */
[----:B0-----:R-:W3:Y:S04]  /*45b00*/  LDL.LU R155, [R1+0x1c8] ;  /* 0x0001c800019b7983 */ /* 0x001ee80000300800 */
        /* <DEDUP_REMOVED lines=12> */
[----:B------:R-:W-:Y:S01]  /*45bd0*/  LOP3.LUT R251, R251, 0xffff, RZ, 0xc0, !PT ;  /* 0x0000fffffbfb7812 */ /* 0x000fe200078ec0ff */
[----:B------:R-:W3:Y:S04]  /*45be0*/  LDL.LU R4, [R1+0x178] ;  /* 0x0001780001047983 */ /* 0x000ee80000300800 */
[----:B------:R-:W4:Y:S01]  /*45bf0*/  LDL.LU R6, [R1+0x174] ;  /* 0x0001740001067983 */ /* 0x000f220000300800 */
[----:B------:R-:W-:Y:S02]  /*45c00*/  PRMT R11, R11, 0x3340, R155 ;  /* 0x000033400b0b7816 */ /* 0x000fe4000000009b */
[----:B------:R-:W-:Y:S01]  /*45c10*/  PRMT R10, R12, 0x3340, R159 ;  /* 0x000033400c0a7816 */ /* 0x000fe2000000009f */
[----:B------:R-:W-:Y:S04]  /*45c20*/  STL [R1+0x50], R154 ;  /* 0x0000509a01007387 */ /* 0x000fe80000100800 */
[----:B------:R-:W5:Y:S04]  /*45c30*/  LDL.LU R159, [R1+0x198] ;  /* 0x00019800019f7983 */ /* 0x000f680000300800 */
[----:B------:R0:W-:Y:S04]  /*45c40*/  STL [R1+0x4c], R11 ;  /* 0x00004c0b01007387 */ /* 0x0001e80000100800 */
[----:B------:R1:W-:Y:S01]  /*45c50*/  STL [R1+0x48], R10 ;  /* 0x0000480a01007387 */ /* 0x0003e20000100800 */
[----:B------:R-:W-:-:S02]  /*45c60*/  LOP3.LUT R12, R8, 0xffff, RZ, 0xc0, !PT ;  /* 0x0000ffff080c7812 */ /* 0x000fc400078ec0ff */
[----:B0-----:R-:W-:Y:S02]  /*45c70*/  PRMT R11, R14, 0x3340, R251 ;  /* 0x000033400e0b7816 */ /* 0x001fe400000000fb */
[----:B------:R-:W-:Y:S01]  /*45c80*/  LOP3.LUT R154, R5, 0xffff, RZ, 0xc0, !PT ;  /* 0x0000ffff059a7812 */ /* 0x000fe200078ec0ff */
[----:B------:R-:W2:Y:S01]  /*45c90*/  LDL.LU R251, [R1+0x194] ;  /* 0x0001940001fb7983 */ /* 0x000ea20000300800 */
[----:B-1----:R-:W-:-:S03]  /*45ca0*/  LOP3.LUT R10, R0, 0xffff, RZ, 0xc0, !PT ;  /* 0x0000ffff000a7812 */ /* 0x002fc600078ec0ff */
[----:B------:R0:W-:Y:S04]  /*45cb0*/  STL [R1+0x44], R11 ;  /* 0x0000440b01007387 */ /* 0x0001e80000100800 */
[----:B------:R-:W3:Y:S01]  /*45cc0*/  LDL.LU R0, [R1+0x168] ;  /* 0x0001680001007983 */ /* 0x000ee20000300800 */
[----:B------:R-:W-:Y:S02]  /*45cd0*/  LOP3.LUT R155, R7, 0xffff, RZ, 0xc0, !PT ;  /* 0x0000ffff079b7812 */ /* 0x000fe400078ec0ff */
[----:B------:R-:W-:Y:S02]  /*45ce0*/  LOP3.LUT R14, R252, 0xffff, RZ, 0xc0, !PT ;  /* 0x0000fffffc0e7812 */ /* 0x000fe400078ec0ff */
[----:B------:R-:W-:Y:S02]  /*45cf0*/  PRMT R154, R10, 0x3340, R154 ;  /* 0x000033400a9a7816 */ /* 0x000fe4000000009a */
[----:B0-----:R-:W-:-:S02]  /*45d00*/  LOP3.LUT R11, R3, 0xffff, RZ, 0xc0, !PT ;  /* 0x0000ffff030b7812 */ /* 0x001fc400078ec0ff */
[----:B------:R-:W3:Y:S04]  /*45d10*/  LDL.LU R3, [R1+0x164] ;  /* 0x0001640001037983 */ /* 0x000ee80000300800 */
[----:B------:R-:W3:Y:S04]  /*45d20*/  LDL.LU R8, [R1+0x160] ;  /* 0x0001600001087983 */ /* 0x000ee80000300800 */
[----:B------:R-:W3:Y:S04]  /*45d30*/  LDL.LU R252, [R1+0x15c] ;  /* 0x00015c0001fc7983 */ /* 0x000ee80000300800 */
[----:B------:R-:W3:Y:S04]  /*45d40*/  LDL.LU R5, [R1+0x158] ;  /* 0x0001580001057983 */ /* 0x000ee80000300800 */
[----:B------:R-:W3:Y:S01]  /*45d50*/  LDL.LU R7, [R1+0x154] ;  /* 0x0001540001077983 */ /* 0x000ee20000300800 */
[----:B------:R-:W-:-:S03]  /*45d60*/  PRMT R155, R11, 0x3340, R155 ;  /* 0x000033400b9b7816 */ /* 0x000fc6000000009b */
[----:B------:R-:W4:Y:S04]  /*45d70*/  LDL.LU R10, [R1+0x190] ;  /* 0x00019000010a7983 */ /* 0x000f280000300800 */
[----:B------:R0:W-:Y:S04]  /*45d80*/  STL [R1+0x40], R154 ;  /* 0x0000409a01007387 */ /* 0x0001e80000100800 */
[----:B0-----:R-:W3:Y:S04]  /*45d90*/  LDL.LU R154, [R1+0x180] ;  /* 0x00018000019a7983 */ /* 0x001ee80000300800 */
[----:B------:R-:W3:Y:S04]  /*45da0*/  LDL.LU R11, [R1+0x18c] ;  /* 0x00018c00010b7983 */ /* 0x000ee80000300800 */
[----:B------:R0:W-:Y:S04]  /*45db0*/  STL [R1+0x3c], R155 ;  /* 0x00003c9b01007387 */ /* 0x0001e80000100800 */
[----:B0-----:R-:W3:Y:S01]  /*45dc0*/  LDL.LU R155, [R1+0x184] ;  /* 0x00018400019b7983 */ /* 0x001ee20000300800 */
[----:B-----5:R-:W-:-:S04]  /*45dd0*/  LOP3.LUT R159, R159, 0xffff, RZ, 0xc0, !PT ;  /* 0x0000ffff9f9f7812 */ /* 0x020fc800078ec0ff */
[----:B------:R-:W-:Y:S02]  /*45de0*/  PRMT R12, R12, 0x3340, R159 ;  /* 0x000033400c0c7816 */ /* 0x000fe4000000009f */
[----:B------:R-:W5:Y:S04]  /*45df0*/  LDL.LU R159, [R1+0x188] ;  /* 0x00018800019f7983 */ /* 0x000f680000300800 */
[----:B------:R0:W-:Y:S01]  /*45e00*/  STL [R1+0x34], R12 ;  /* 0x0000340c01007387 */ /* 0x0001e20000100800 */
[----:B--2---:R-:W-:-:S04]  /*45e10*/  LOP3.LUT R251, R251, 0xffff, RZ, 0xc0, !PT ;  /* 0x0000fffffbfb7812 */ /* 0x004fc800078ec0ff */
[----:B0-----:R-:W-:-:S05]  /*45e20*/  PRMT R12, R14, 0x3340, R251 ;  /* 0x000033400e0c7816 */ /* 0x001fca00000000fb */
[----:B------:R-:W-:Y:S01]  /*45e30*/  STL [R1+0x2c], R12 ;  /* 0x00002c0c01007387 */ /* 0x000fe20000100800 */
[----:B----4-:R-:W-:Y:S02]  /*45e40*/  LOP3.LUT R10, R10, 0xffff, RZ, 0xc0, !PT ;  /* 0x0000ffff0a0a7812 */ /* 0x010fe400078ec0ff */
[----:B---3--:R-:W-:Y:S02]  /*45e50*/  LOP3.LUT R154, R154, 0xffff, RZ, 0xc0, !PT ;  /* 0x0000ffff9a9a7812 */ /* 0x008fe400078ec0ff */
[----:B------:R-:W-:Y:S02]  /*45e60*/  LOP3.LUT R14, R155, 0xffff, RZ, 0xc0, !PT ;  /* 0x0000ffff9b0e7812 */ /* 0x000fe400078ec0ff */
[----:B------:R-:W-:Y:S02]  /*45e70*/  LOP3.LUT R155, R2, 0xffff, RZ, 0xc0, !PT ;  /* 0x0000ffff029b7812 */ /* 0x000fe400078ec0ff */
[----:B------:R-:W-:Y:S02]  /*45e80*/  PRMT R2, R10, 0x3340, R154 ;  /* 0x000033400a027816 */ /* 0x000fe4000000009a */
[----:B------:R-:W2:Y:S04]  /*45e90*/  LDL.LU R10, [R1+0x170] ;  /* 0x00017000010a7983 */ /* 0x000ea80000300800 */
[----:B------:R-:W3:Y:S01]  /*45ea0*/  LDL.LU R154, [R1+0x16c] ;  /* 0x00016c00019a7983 */ /* 0x000ee20000300800 */
[----:B------:R-:W-:-:S02]  /*45eb0*/  LOP3.LUT R11, R11, 0xffff, RZ, 0xc0, !PT ;  /* 0x0000ffff0b0b7812 */ /* 0x000fc400078ec0ff */
[----:B------:R-:W-:Y:S01]  /*45ec0*/  LOP3.LUT R251, R6, 0xffff, RZ, 0xc0, !PT ;  /* 0x0000ffff06fb7812 */ /* 0x000fe200078ec0ff */
[----:B------:R0:W-:Y:S04]  /*45ed0*/  STL [R1+0x20], R2 ;  /* 0x0000200201007387 */ /* 0x0001e80000100800 */
[----:B0-----:R-:W4:Y:S01]  /*45ee0*/  LDL.LU R2, [R1+0x13c] ;  /* 0x00013c0001027983 */ /* 0x001f220000300800 */
[----:B-----5:R-:W-:Y:S02]  /*45ef0*/  LOP3.LUT R12, R159, 0xffff, RZ, 0xc0, !PT ;  /* 0x0000ffff9f0c7812 */ /* 0x020fe400078ec0ff */
[----:B------:R-:W-:Y:S02]  /*45f00*/  LOP3.LUT R159, R4, 0xffff, RZ, 0xc0, !PT ;  /* 0x0000ffff049f7812 */ /* 0x000fe400078ec0ff */
[----:B------:R-:W-:-:S02]  /*45f10*/  PRMT R4, R11, 0x3340, R155 ;  /* 0x000033400b047816 */ /* 0x000fc4000000009b */
[----:B------:R-:W-:Y:S02]  /*45f20*/  PRMT R6, R12, 0x3340, R159 ;  /* 0x000033400c067816 */ /* 0x000fe4000000009f */
[----:B------:R-:W-:Y:S01]  /*45f30*/  PRMT R12, R14, 0x3340, R251 ;  /* 0x000033400e0c7816 */ /* 0x000fe200000000fb */
[----:B------:R0:W-:Y:S01]  /*45f40*/  STL [R1+0x1c], R4 ;  /* 0x00001c0401007387 */ /* 0x0001e20000100800 */
[----:B------:R-:W-:-:S03]  /*45f50*/  LOP3.LUT R155, R252, 0xffff, RZ, 0xc0, !PT ;  /* 0x0000fffffc9b7812 */ /* 0x000fc600078ec0ff */
[----:B0-----:R-:W5:Y:S04]  /*45f60*/  LDL.LU R4, [R1+0x138] ;  /* 0x0001380001047983 */ /* 0x001f680000300800 */
[----:B------:R0:W-:Y:S01]  /*45f70*/  STL [R1+0x14], R6 ;  /* 0x0000140601007387 */ /* 0x0001e20000100800 */
[----:B------:R-:W-:-:S03]  /*45f80*/  LOP3.LUT R14, R3, 0xffff, RZ, 0xc0, !PT ;  /* 0x0000ffff030e7812 */ /* 0x000fc600078ec0ff */
[----:B0-----:R-:W4:Y:S04]  /*45f90*/  LDL.LU R6, [R1+0x134] ;  /* 0x0001340001067983 */ /* 0x001f280000300800 */
[----:B------:R0:W-:Y:S01]  /*45fa0*/  STL [R1+0xc], R12 ;  /* 0x00000c0c01007387 */ /* 0x0001e20000100800 */
[----:B------:R-:W-:Y:S02]  /*45fb0*/  LOP3.LUT R159, R5, 0xffff, RZ, 0xc0, !PT ;  /* 0x0000ffff059f7812 */ /* 0x000fe400078ec0ff */
[----:B0-----:R-:W-:Y:S02]  /*45fc0*/  LOP3.LUT R12, R0, 0xffff, RZ, 0xc0, !PT ;  /* 0x0000ffff000c7812 */ /* 0x001fe400078ec0ff */
[----:B------:R-:W-:Y:S02]  /*45fd0*/  LOP3.LUT R251, R7, 0xffff, RZ, 0xc0, !PT ;  /* 0x0000ffff07fb7812 */ /* 0x000fe400078ec0ff */
[----:B--2---:R-:W-:-:S02]  /*45fe0*/  LOP3.LUT R10, R10, 0xffff, RZ, 0xc0, !PT ;  /* 0x0000ffff0a0a7812 */ /* 0x004fc400078ec0ff */
[----:B---3--:R-:W-:Y:S02]  /*45ff0*/  LOP3.LUT R11, R154, 0xffff, RZ, 0xc0, !PT ;  /* 0x0000ffff9a0b7812 */ /* 0x008fe400078ec0ff */
[----:B------:R-:W-:Y:S02]  /*46000*/  LOP3.LUT R154, R8, 0xffff, RZ, 0xc0, !PT ;  /* 0x0000ffff089a7812 */ /* 0x000fe400078ec0ff */
[----:B------:R-:W2:Y:S04]  /*46010*/  LDL.LU R8, [R1+0x120] ;  /* 0x0001200001087983 */ /* 0x000ea80000300800 */
[----:B------:R-:W3:Y:S01]  /*46020*/  LDL.LU R252, [R1+0x11c] ;  /* 0x00011c0001fc7983 */ /* 0x000ee20000300800 */
[----:B------:R-:W-:-:S03]  /*46030*/  PRMT R0, R10, 0x3340, R154 ;  /* 0x000033400a007816 */ /* 0x000fc6000000009a */
[----:B------:R-:W5:Y:S04]  /*46040*/  LDL.LU R10, [R1+0x150] ;  /* 0x00015000010a7983 */ /* 0x000f680000300800 */
[----:B------:R-:W2:Y:S04]  /*46050*/  LDL.LU R154, [R1+0x140] ;  /* 0x00014000019a7983 */ /* 0x000ea80000300800 */
[----:B------:R0:W-:Y:S01]  /*46060*/  STL [R1+0x2f14], R0 ;  /* 0x002f140001007387 */ /* 0x0001e20000100800 */
[----:B------:R-:W-:Y:S02]  /*46070*/  PRMT R3, R11, 0x3340, R155 ;  /* 0x000033400b037816 */ /* 0x000fe4000000009b */
[----:B------:R-:W-:Y:S01]  /*46080*/  PRMT R5, R12, 0x3340, R159 ;  /* 0x000033400c057816 */ /* 0x000fe2000000009f */
[----:B0-----:R-:W3:Y:S04]  /*46090*/  LDL.LU R0, [R1+0x124] ;  /* 0x0001240001007983 */ /* 0x001ee80000300800 */
[----:B------:R-:W3:Y:S04]  /*460a0*/  LDL.LU R11, [R1+0x14c] ;  /* 0x00014c00010b7983 */ /* 0x000ee80000300800 */
[----:B------:R-:W3:Y:S04]  /*460b0*/  LDL.LU R155, [R1+0x144] ;  /* 0x00014400019b7983 */ /* 0x000ee80000300800 */
[----:B------:R0:W-:Y:S01]  /*460c0*/  STL [R1+0x2f18], R3 ;  /* 0x002f180301007387 */ /* 0x0001e20000100800 */
[----:B------:R-:W-:-:S03]  /*460d0*/  PRMT R7, R14, 0x3340, R251 ;  /* 0x000033400e077816 */ /* 0x000fc600000000fb */
[----:B0-----:R-:W3:Y:S04]  /*460e0*/  LDL.LU R3, [R1+0x128] ;  /* 0x0001280001037983 */ /* 0x001ee80000300800 */
[----:B------:R-:W3:Y:S04]  /*460f0*/  LDL.LU R159, [R1+0x148] ;  /* 0x00014800019f7983 */ /* 0x000ee80000300800 */
[----:B------:R0:W-:Y:S04]  /*46100*/  STL [R1+0x2f1c], R5 ;  /* 0x002f1c0501007387 */ /* 0x0001e80000100800 */
[----:B0-----:R-:W3:Y:S04]  /*46110*/  LDL.LU R5, [R1+0x12c] ;  /* 0x00012c0001057983 */ /* 0x001ee80000300800 */
[----:B------:R0:W-:Y:S04]  /*46120*/  STL [R1+0x2f20], R7 ;  /* 0x002f200701007387 */ /* 0x0001e80000100800 */
[----:B0-----:R-:W3:Y:S01]  /*46130*/  LDL.LU R7, [R1+0x130] ;  /* 0x0001300001077983 */ /* 0x001ee20000300800 */
[----:B------:R-:W-:-:S02]  /*46140*/  PRMT R245, R249, 0x3340, R245 ;  /* 0x00003340f9f57816 */ /* 0x000fc400000000f5 */
[----:B------:R-:W-:Y:S02]  /*46150*/  PRMT R244, R248, 0x3340, R244 ;  /* 0x00003340f8f47816 */ /* 0x000fe400000000f4 */
[----:B------:R-:W-:Y:S02]  /*46160*/  PRMT R243, R247, 0x3340, R243 ;  /* 0x00003340f7f37816 */ /* 0x000fe400000000f3 */
[----:B------:R-:W-:Y:S02]  /*46170*/  PRMT R242, R246, 0x3340, R242 ;  /* 0x00003340f6f27816 */ /* 0x000fe400000000f2 */
[----:B----4-:R-:W-:Y:S02]  /*46180*/  LOP3.LUT R251, R6, 0xffff, RZ, 0xc0, !PT ;  /* 0x0000ffff06fb7812 */ /* 0x010fe400078ec0ff */
[----:B-----5:R-:W-:Y:S02]  /*46190*/  LOP3.LUT R10, R10, 0xffff, RZ, 0xc0, !PT ;  /* 0x0000ffff0a0a7812 */ /* 0x020fe400078ec0ff */
[----:B--2---:R-:W-:-:S02]  /*461a0*/  LOP3.LUT R154, R154, 0xffff, RZ, 0xc0, !PT ;  /* 0x0000ffff9a9a7812 */ /* 0x004fc400078ec0ff */
[----:B---3--:R-:W-:Y:S02]  /*461b0*/  LOP3.LUT R11, R11, 0xffff, RZ, 0xc0, !PT ;  /* 0x0000ffff0b0b7812 */ /* 0x008fe400078ec0ff */
[----:B------:R-:W-:Y:S02]  /*461c0*/  LOP3.LUT R14, R155, 0xffff, RZ, 0xc0, !PT ;  /* 0x0000ffff9b0e7812 */ /* 0x000fe400078ec0ff */
[----:B------:R-:W-:-:S04]  /*461d0*/  LOP3.LUT R155, R2, 0xffff, RZ, 0xc0, !PT ;  /* 0x0000ffff029b7812 */ /* 0x000fc800078ec0ff */
[----:B------:R-:W-:Y:S02]  /*461e0*/  PRMT R2, R11, 0x3340, R155 ;  /* 0x000033400b027816 */ /* 0x000fe4000000009b */
[----:B------:R-:W-:Y:S02]  /*461f0*/  LOP3.LUT R12, R159, 0xffff, RZ, 0xc0, !PT ;  /* 0x0000ffff9f0c7812 */ /* 0x000fe400078ec0ff */
[----:B------:R-:W-:Y:S02]  /*46200*/  LOP3.LUT R159, R4, 0xffff, RZ, 0xc0, !PT ;  /* 0x0000ffff049f7812 */ /* 0x000fe400078ec0ff */
[----:B------:R-:W-:Y:S01]  /*46210*/  PRMT R4, R10, 0x3340, R154 ;  /* 0x000033400a047816 */ /* 0x000fe2000000009a */
[----:B------:R-:W-:Y:S01]  /*46220*/  STL [R1+0x2f24], R2 ;  /* 0x002f240201007387 */ /* 0x000fe20000100800 */
[----:B------:R-:W-:Y:S02]  /*46230*/  LOP3.LUT R154, R8, 0xffff, RZ, 0xc0, !PT ;  /* 0x0000ffff089a7812 */ /* 0x000fe400078ec0ff */
[----:B------:R-:W-:Y:S01]  /*46240*/  PRMT R6, R14, 0x3340, R251 ;  /* 0x000033400e067816 */ /* 0x000fe200000000fb */
[----:B------:R0:W-:Y:S01]  /*46250*/  STL [R1+0x8], R4 ;  /* 0x0000080401007387 */ /* 0x0001e20000100800 */
[----:B------:R-:W-:-:S02]  /*46260*/  LOP3.LUT R155, R252, 0xffff, RZ, 0xc0, !PT ;  /* 0x0000fffffc9b7812 */ /* 0x000fc400078ec0ff */
[----:B------:R-:W-:Y:S02]  /*46270*/  LOP3.LUT R11, R5, 0xffff, RZ, 0xc0, !PT ;  /* 0x0000ffff050b7812 */ /* 0x000fe400078ec0ff */
[----:B0-----:R-:W-:Y:S02]  /*46280*/  PRMT R4, R12, 0x3340, R159 ;  /* 0x000033400c047816 */ /* 0x001fe4000000009f */
[----:B------:R-:W-:Y:S02]  /*46290*/  LOP3.LUT R12, R3, 0xffff, RZ, 0xc0, !PT ;  /* 0x0000ffff030c7812 */ /* 0x000fe400078ec0ff */
[----:B------:R-:W-:Y:S02]  /*462a0*/  LOP3.LUT R10, R7, 0xffff, RZ, 0xc0, !PT ;  /* 0x0000ffff070a7812 */ /* 0x000fe400078ec0ff */
[----:B------:R-:W-:Y:S01]  /*462b0*/  LOP3.LUT R159, R202, 0xffff, RZ, 0xc0, !PT ;  /* 0x0000ffffca9f7812 */ /* 0x000fe200078ec0ff */
[----:B------:R-:W-:Y:S01]  /*462c0*/  STL [R1+0x2f28], R4 ;  /* 0x002f280401007387 */ /* 0x000fe20000100800 */
[----:B------:R-:W-:-:S03]  /*462d0*/  PRMT R252, R10, 0x3340, R154 ;  /* 0x000033400afc7816 */ /* 0x000fc6000000009a */
[----:B------:R-:W-:Y:S01]  /*462e0*/  STL [R1+0x2f2c], R6 ;  /* 0x002f2c0601007387 */ /* 0x000fe20000100800 */
[----:B------:R-:W-:Y:S02]  /*462f0*/  LOP3.LUT R14, R0, 0xffff, RZ, 0xc0, !PT ;  /* 0x0000ffff000e7812 */ /* 0x000fe400078ec0ff */
[----:B------:R-:W-:Y:S01]  /*46300*/  PRMT R251, R11, 0x3340, R155 ;  /* 0x000033400bfb7816 */ /* 0x000fe2000000009b */
[----:B------:R-:W2:Y:S04]  /*46310*/  LDL.LU R202, [R1+0x2f8c] ;  /* 0x002f8c0001ca7983 */ /* 0x000ea80000300800 */
[----:B------:R-:W3:Y:S04]  /*46320*/  LDL R3, [R1+0xe20] ;  /* 0x000e200001037983 */ /* 0x000ee80000100800 */
[----:B------:R-:W4:Y:S04]  /*46330*/  LDL R2, [R1+0xe24] ;  /* 0x000e240001027983 */ /* 0x000f280000100800 */
[----:B------:R-:W5:Y:S04]  /*46340*/  LDL R0, [R1+0xdac] ;  /* 0x000dac0001007983 */ /* 0x000f680000100800 */
[----:B------:R-:W2:Y:S01]  /*46350*/  LDL R7, [R1+0xdfc] ;  /* 0x000dfc0001077983 */ /* 0x000ea20000100800 */
[----:B------:R-:W-:-:S03]  /*46360*/  PRMT R8, R12, 0x3340, R159 ;  /* 0x000033400c087816 */ /* 0x000fc6000000009f */
[----:B------:R0:W-:Y:S01]  /*46370*/  STL [R1+0x2f30], R252 ;  /* 0x002f30fc01007387 */ /* 0x0001e20000100800 */
[----:B------:R-:W-:-:S03]  /*46380*/  PRMT R250, R14, 0x3340, R250 ;  /* 0x000033400efa7816 */ /* 0x000fc600000000fa */
[----:B0-----:R-:W2:Y:S04]  /*46390*/  LDL R252, [R1+0xdf8] ;  /* 0x000df80001fc7983 */ /* 0x001ea80000100800 */
[----:B------:R0:W-:Y:S04]  /*463a0*/  STL [R1+0x2f34], R251 ;  /* 0x002f34fb01007387 */ /* 0x0001e80000100800 */
[----:B------:R-:W2:Y:S04]  /*463b0*/  LDL R12, [R1+0xe08] ;  /* 0x000e0800010c7983 */ /* 0x000ea80000100800 */
[----:B0-----:R-:W2:Y:S04]  /*463c0*/  LDL R251, [R1+0xe0c] ;  /* 0x000e0c0001fb7983 */ /* 0x001ea80000100800 */
[----:B------:R0:W-:Y:S04]  /*463d0*/  STL [R1+0x2f38], R8 ;  /* 0x002f380801007387 */ /* 0x0001e80000100800 */
[----:B0-----:R-:W2:Y:S04]  /*463e0*/  LDL R8, [R1+0xe14] ;  /* 0x000e140001087983 */ /* 0x001ea80000100800 */
[----:B------:R0:W-:Y:S04]  /*463f0*/  STL [R1+0x2f3c], R250 ;  /* 0x002f3cfa01007387 */ /* 0x0001e80000100800 */
[----:B0-----:R-:W2:Y:S04]  /*46400*/  LDL R250, [R1+0xe10] ;  /* 0x000e100001fa7983 */ /* 0x001ea80000100800 */
[----:B------:R0:W-:Y:S04]  /*46410*/  STL [R1+0x2f40], R245 ;  /* 0x002f40f501007387 */ /* 0x0001e80000100800 */
[----:B------:R-:W2:Y:S04]  /*46420*/  LDL R249, [R1+0xd98] ;  /* 0x000d980001f97983 */ /* 0x000ea80000100800 */
[----:B0-----:R-:W2:Y:S04]  /*46430*/  LDL R245, [R1+0xe1c] ;  /* 0x000e1c0001f57983 */ /* 0x001ea80000100800 */
[----:B------:R0:W-:Y:S04]  /*46440*/  STL [R1+0x2f44], R244 ;  /* 0x002f44f401007387 */ /* 0x0001e80000100800 */
[----:B------:R-:W2:Y:S04]  /*46450*/  LDL R248, [R1+0xd30] ;  /* 0x000d300001f87983 */ /* 0x000ea80000100800 */
[----:B0-----:R-:W2:Y:S04]  /*46460*/  LDL R244, [R1+0xe18] ;  /* 0x000e180001f47983 */ /* 0x001ea80000100800 */
[----:B------:R0:W-:Y:S04]  /*46470*/  STL [R1+0x2f48], R243 ;  /* 0x002f48f301007387 */ /* 0x0001e80000100800 */
[----:B------:R-:W2:Y:S04]  /*46480*/  LDL R247, [R1+0xd40] ;  /* 0x000d400001f77983 */ /* 0x000ea80000100800 */
[----:B0-----:R-:W5:Y:S04]  /*46490*/  LDL R243, [R1+0xe2c] ;  /* 0x000e2c0001f37983 */ /* 0x001f680000100800 */
[----:B------:R0:W-:Y:S01]  /*464a0*/  STL [R1+0x2f4c], R242 ;  /* 0x002f4cf201007387 */ /* 0x0001e20000100800 */
[----:B------:R-:W-:-:S02]  /*464b0*/  PRMT R234, R241, 0x3340, R234 ;  /* 0x00003340f1ea7816 */ /* 0x000fc400000000ea */
[----:B------:R-:W-:Y:S01]  /*464c0*/  PRMT R232, R240, 0x3340, R232 ;  /* 0x00003340f0e87816 */ /* 0x000fe200000000e8 */
[----:B------:R-:W2:Y:S04]  /*464d0*/  LDL R246, [R1+0xd50] ;  /* 0x000d500001f67983 */ /* 0x000ea80000100800 */
[----:B0-----:R-:W2:Y:S01]  /*464e0*/  LDL R242, [R1+0xe28] ;  /* 0x000e280001f27983 */ /* 0x001ea20000100800 */
[----:B------:R-:W-:-:S03]  /*464f0*/  PRMT R230, R238, 0x3340, R230 ;  /* 0x00003340eee67816 */ /* 0x000fc600000000e6 */
[----:B------:R-:W-:Y:S04]  /*46500*/  STL [R1+0x2f50], R234 ;  /* 0x002f50ea01007387 */ /* 0x000fe80000100800 */
[----:B------:R-:W2:Y:S01]  /*46510*/  LDL R241, [R1+0xd60] ;  /* 0x000d600001f17983 */ /* 0x000ea20000100800 */
        /* <DEDUP_REMOVED lines=10> */
[----:B------:R-:W-:Y:S01]  /*465c0*/  STL [R1+0x2f60], R217 ;  /* 0x002f60d901007387 */ /* 0x000fe20000100800 */
[----:B------:R-:W-:-:S03]  /*465d0*/  PRMT R219, R219, 0x3340, R210 ;  /* 0x00003340dbdb7816 */ /* 0x000fc600000000d2 */
        /* <DEDUP_REMOVED lines=8> */
[----:B------:R-:W-:Y:S01]  /*46660*/  STL [R1+0x2f6c], R219 ;  /* 0x002f6cdb01007387 */ /* 0x000fe20000100800 */
[----:B------:R-:W-:-:S03]  /*46670*/  PRMT R189, R189, 0x3340, R181 ;  /* 0x00003340bdbd7816 */ /* 0x000fc600000000b5 */
[----:B------:R-:W-:Y:S01]  /*46680*/  STL [R1+0x2f70], R208 ;  /* 0x002f70d001007387 */ /* 0x000fe20000100800 */
[----:B------:R-:W-:-:S03]  /*46690*/  PRMT R187, R187, 0x3340, R179 ;  /* 0x00003340bbbb7816 */ /* 0x000fc600000000b3 */
[----:B------:R-:W-:Y:S01]  /*466a0*/  STL [R1+0x2f74], R206 ;  /* 0x002f74ce01007387 */ /* 0x000fe20000100800 */
[----:B------:R-:W-:-:S03]  /*466b0*/  PRMT R204, R185, 0x3340, R177 ;  /* 0x00003340b9cc7816 */ /* 0x000fc600000000b1 */
[----:B------:R-:W-:Y:S04]  /*466c0*/  STL [R1+0x2f78], R213 ;  /* 0x002f78d501007387 */ /* 0x000fe80000100800 */
[----:B------:R-:W-:Y:S04]  /*466d0*/  STL [R1+0x2f7c], R210 ;  /* 0x002f7cd201007387 */ /* 0x000fe80000100800 */
[----:B------:R-:W-:Y:S04]  /*466e0*/  STL [R1+0x2f80], R189 ;  /* 0x002f80bd01007387 */ /* 0x000fe80000100800 */
[----:B------:R-:W-:Y:S04]  /*466f0*/  STL [R1+0x2f84], R187 ;  /* 0x002f84bb01007387 */ /* 0x000fe80000100800 */
[----:B------:R0:W-:Y:S01]  /*46700*/  STL [R1+0x2f88], R204 ;  /* 0x002f88cc01007387 */ /* 0x0001e20000100800 */
[----:B------:R-:W-:-:S03]  /*46710*/  PRMT R211, R211, 0x3340, R218 ;  /* 0x00003340d3d37816 */ /* 0x000fc600000000da */
[----:B------:R-:W2:Y:S01]  /*46720*/  LDL R218, [R1+0xda8] ;  /* 0x000da80001da7983 */ /* 0x000ea20000100800 */
[----:B------:R-:W-:Y:S02]  /*46730*/  PRMT R207, R207, 0x3340, R214 ;  /* 0x00003340cfcf7816 */ /* 0x000fe400000000d6 */
[----:B------:R-:W-:Y:S01]  /*46740*/  PRMT R181, R150, 0x3340, R22 ;  /* 0x0000334096b57816 */ /* 0x000fe20000000016 */
[----:B------:R-:W2:Y:S01]  /*46750*/  LDL R214, [R1+0xda0] ;  /* 0x000da00001d67983 */ /* 0x000ea20000100800 */
[--C-:B------:R-:W-:Y:S02]  /*46760*/  PRMT R150, R137, 0x3340, R105.reuse ;  /* 0x0000334089967816 */ /* 0x100fe40000000069 */
[----:B------:R-:W-:Y:S01]  /*46770*/  PRMT R105, RZ, 0x7610, R105 ;  /* 0x00007610ff697816 */ /* 0x000fe20000000069 */
[----:B------:R-:W2:Y:S04]  /*46780*/  LDL R6, [R1+0xde8] ;  /* 0x000de80001067983 */ /* 0x000ea80000100800 */
[----:B------:R-:W2:Y:S04]  /*46790*/  LDL R5, [R1+0xdec] ;  /* 0x000dec0001057983 */ /* 0x000ea80000100800 */
[----:B------:R-:W2:Y:S01]  /*467a0*/  LDL R4, [R1+0xdd8] ;  /* 0x000dd80001047983 */ /* 0x000ea20000100800 */
[----:B------:R-:W-:-:S02]  /*467b0*/  PRMT R155, R142, 0x3340, R19 ;  /* 0x000033408e9b7816 */ /* 0x000fc40000000013 */
[----:B------:R-:W-:Y:S02]  /*467c0*/  PRMT R193, R169, 0x3340, R114 ;  /* 0x00003340a9c17816 */ /* 0x000fe40000000072 */
[--C-:B------:R-:W-:Y:S02]  /*467d0*/  PRMT R142, R129, 0x3340, R101.reuse ;  /* 0x00003340818e7816 */ /* 0x100fe40000000065 */
[----:B------:R-:W-:Y:S02]  /*467e0*/  PRMT R169, R107, 0x3340, R140 ;  /* 0x000033406ba97816 */ /* 0x000fe4000000008c */
[----:B------:R-:W-:Y:S02]  /*467f0*/  PRMT R101, RZ, 0x7610, R101 ;  /* 0x00007610ff657816 */ /* 0x000fe40000000065 */
[----:B------:R-:W-:Y:S02]  /*46800*/  LOP3.LUT R107, R237, 0xffff, RZ, 0xc0, !PT ;  /* 0x0000ffffed6b7812 */ /* 0x000fe400078ec0ff */
[----:B------:R-:W2:Y:S01]  /*46810*/  LDL R237, [R1+0xdc8] ;  /* 0x000dc80001ed7983 */ /* 0x000ea20000100800 */
[----:B---3--:R-:W-:-:S02]  /*46820*/  @!P1 IMAD.MOV.U32 R11, RZ, RZ, R3 ;  /* 0x000000ffff0b9224 */ /* 0x008fc400078e0003 */
[----:B----4-:R-:W-:Y:S01]  /*46830*/  @!P1 IMAD.MOV.U32 R10, RZ, RZ, R2 ;  /* 0x000000ffff0a9224 */ /* 0x010fe200078e0002 */
[----:B------:R-:W3:Y:S04]  /*46840*/  LDL R3, [R1+0xddc] ;  /* 0x000ddc0001037983 */ /* 0x000ee80000100800 */
[----:B------:R-:W4:Y:S04]  /*46850*/  LDL R2, [R1+0xdcc] ;  /* 0x000dcc0001027983 */ /* 0x000f280000100800 */
[----:B------:R5:W4:Y:S02]  /*46860*/  @!P1 LDG.E.U8 R105, desc[UR60][R10.64] ;  /* 0x0000003c0a699981 */ /* 0x000b24000c1e1100 */
[----:B-----5:R-:W-:-:S02]  /*46870*/  @!P0 IMAD.MOV.U32 R10, RZ, RZ, R243 ;  /* 0x000000ffff0a8224 */ /* 0x020fc400078e00f3 */
[----:B--2---:R-:W-:-:S05]  /*46880*/  @!P0 IMAD.MOV.U32 R11, RZ, RZ, R242 ;  /* 0x000000ffff0b8224 */ /* 0x004fca00078e00f2 */
[----:B------:R1:W2:Y:S02]  /*46890*/  @!P0 LDG.E.U8 R101, desc[UR60][R10.64] ;  /* 0x0000003c0a658981 */ /* 0x0002a4000c1e1100 */
[----:B-1----:R-:W-:Y:S02]  /*468a0*/  @!P0 IMAD.MOV.U32 R10, RZ, RZ, R0 ;  /* 0x000000ffff0a8224 */ /* 0x002fe400078e0000 */
[----:B------:R-:W5:Y:S01]  /*468b0*/  LDL R0, [R1+0xdbc] ;  /* 0x000dbc0001007983 */ /* 0x000f620000100800 */
[----:B------:R-:W-:Y:S02]  /*468c0*/  LOP3.LUT R143, R143, 0xffff, RZ, 0xc0, !PT ;  /* 0x0000ffff8f8f7812 */ /* 0x000fe400078ec0ff */
[----:B------:R-:W-:Y:S02]  /*468d0*/  LOP3.LUT R92, R92, 0xffff, RZ, 0xc0, !PT ;  /* 0x0000ffff5c5c7812 */ /* 0x000fe400078ec0ff */
[----:B------:R-:W-:Y:S02]  /*468e0*/  LOP3.LUT R130, R130, 0xffff, RZ, 0xc0, !PT ;  /* 0x0000ffff82827812 */ /* 0x000fe400078ec0ff */
[----:B------:R-:W-:-:S02]  /*468f0*/  LOP3.LUT R102, R102, 0xffff, RZ, 0xc0, !PT ;  /* 0x0000ffff66667812 */ /* 0x000fc400078ec0ff */
[----:B------:R-:W-:Y:S02]  /*46900*/  PRMT R159, R143, 0x3340, R92 ;  /* 0x000033408f9f7816 */ /* 0x000fe4000000005c */
[----:B------:R-:W-:Y:S02]  /*46910*/  LOP3.LUT R173, R173, 0xffff, RZ, 0xc0, !PT ;  /* 0x0000ffffadad7812 */ /* 0x000fe400078ec0ff */
[--C-:B------:R-:W-:Y:S02]  /*46920*/  PRMT R143, R130, 0x3340, R102.reuse ;  /* 0x00003340828f7816 */ /* 0x100fe40000000066 */
[----:B------:R-:W-:Y:S02]  /*46930*/  LOP3.LUT R152, R152, 0xffff, RZ, 0xc0, !PT ;  /* 0x0000ffff98987812 */ /* 0x000fe400078ec0ff */
[----:B------:R-:W-:Y:S02]  /*46940*/  PRMT R102, RZ, 0x7610, R102 ;  /* 0x00007610ff667816 */ /* 0x000fe40000000066 */
[----:B------:R-:W-:-:S02]  /*46950*/  LOP3.LUT R139, R139, 0xffff, RZ, 0xc0, !PT ;  /* 0x0000ffff8b8b7812 */ /* 0x000fc400078ec0ff */
[----:B------:R-:W-:Y:S02]  /*46960*/  LOP3.LUT R104, R104, 0xffff, RZ, 0xc0, !PT ;  /* 0x0000ffff68687812 */ /* 0x000fe400078ec0ff */
[----:B------:R-:W-:Y:S02]  /*46970*/  LOP3.LUT R229, R229, 0xffff, RZ, 0xc0, !PT ;  /* 0x0000ffffe5e57812 */ /* 0x000fe400078ec0ff */
[----:B------:R-:W-:Y:S02]  /*46980*/  LOP3.LUT R222, R222, 0xffff, RZ, 0xc0, !PT ;  /* 0x0000ffffdede7812 */ /* 0x000fe400078ec0ff */
[----:B------:R-:W-:Y:S01]  /*46990*/  PRMT R197, R173, 0x3340, R152 ;  /* 0x00003340adc57816 */ /* 0x000fe20000000098 */
[----:B------:R-:W-:Y:S01]  /*469a0*/  @!P0 IMAD.MOV.U32 R11, RZ, RZ, R218 ;  /* 0x000000ffff0b8224 */ /* 0x000fe200078e00da */
[----:B------:R-:W-:Y:S02]  /*469b0*/  PRMT R152, R139, 0x3340, R104 ;  /* 0x000033408b987816 */ /* 0x000fe40000000068 */
[----:B------:R-:W-:-:S02]  /*469c0*/  LOP3.LUT R149, R149, 0xffff, RZ, 0xc0, !PT ;  /* 0x0000ffff95957812 */ /* 0x000fc400078ec0ff */
[----:B------:R-:W-:Y:S02]  /*469d0*/  LOP3.LUT R95, R95, 0xffff, RZ, 0xc0, !PT ;  /* 0x0000ffff5f5f7812 */ /* 0x000fe400078ec0ff */
[----:B------:R-:W-:Y:S01]  /*469e0*/  PRMT R104, RZ, 0x7610, R104 ;  /* 0x00007610ff687816 */ /* 0x000fe20000000068 */
[----:B------:R1:W2:Y:S01]  /*469f0*/  @!P0 LDG.E.U8 R102, desc[UR60][R10.64] ;  /* 0x0000003c0a668981 */ /* 0x0002a2000c1e1100 */
[----:B------:R-:W-:Y:S02]  /*46a00*/  LOP3.LUT R103, R103, 0xffff, RZ, 0xc0, !PT ;  /* 0x0000ffff67677812 */ /* 0x000fe400078ec0ff */
[----:B------:R-:W-:Y:S02]  /*46a10*/  LOP3.LUT R132, R132, 0xffff, RZ, 0xc0, !PT ;  /* 0x0000ffff84847812 */ /* 0x000fe400078ec0ff */
[----:B------:R-:W-:Y:S02]  /*46a20*/  PRMT R222, R222, 0x3340, R229 ;  /* 0x00003340dede7816 */ /* 0x000fe400000000e5 */
[----:B------:R-:W-:Y:S01]  /*46a30*/  LOP3.LUT R18, R18, 0xffff, RZ, 0xc0, !PT ;  /* 0x0000ffff12127812 */ /* 0x000fe200078ec0ff */
[----:B------:R-:W2:Y:S01]  /*46a40*/  LDL R229, [R1+0xdb8] ;  /* 0x000db80001e57983 */ /* 0x000ea20000100800 */
[----:B------:R-:W-:-:S02]  /*46a50*/  LOP3.LUT R122, R122, 0xffff, RZ, 0xc0, !PT ;  /* 0x0000ffff7a7a7812 */ /* 0x000fc400078ec0ff */
[----:B------:R-:W-:Y:S01]  /*46a60*/  PRMT R179, R149, 0x3340, R95 ;  /* 0x0000334095b37816 */ /* 0x000fe2000000005f */
[----:B-1----:R-:W-:Y:S02]  /*46a70*/  @!P1 IMAD.MOV.U32 R10, RZ, RZ, R238 ;  /* 0x000000ffff0a9224 */ /* 0x002fe400078e00ee */
[----:B------:R-:W-:Y:S01]  /*46a80*/  @!P1 IMAD.MOV.U32 R11, RZ, RZ, R214 ;  /* 0x000000ffff0b9224 */ /* 0x000fe200078e00d6 */
[----:B------:R-:W-:Y:S02]  /*46a90*/  PRMT R149, R103, 0x3340, R132 ;  /* 0x0000334067957816 */ /* 0x000fe40000000084 */
[----:B------:R-:W-:Y:S02]  /*46aa0*/  PRMT R103, RZ, 0x7610, R103 ;  /* 0x00007610ff677816 */ /* 0x000fe40000000067 */
[----:B------:R-:W-:Y:S01]  /*46ab0*/  PRMT R140, R122, 0x3340, R18 ;  /* 0x000033407a8c7816 */ /* 0x000fe20000000012 */
[----:B------:R1:W2:Y:S01]  /*46ac0*/  @!P1 LDG.E.U8 R104, desc[UR60][R10.64] ;  /* 0x0000003c0a689981 */ /* 0x0002a2000c1e1100 */
[----:B------:R-:W-:-:S03]  /*46ad0*/  LOP3.LUT R201, R201, 0xffff, RZ, 0xc0, !PT ;  /* 0x0000ffffc9c97812 */ /* 0x000fc600078ec0ff */
[----:B------:R-:W2:Y:S01]  /*46ae0*/  LDL R18, [R1+0xd9c] ;  /* 0x000d9c0001127983 */ /* 0x000ea20000100800 */
[----:B------:R-:W-:Y:S01]  /*46af0*/  LOP3.LUT R194, R194, 0xffff, RZ, 0xc0, !PT ;  /* 0x0000ffffc2c27812 */ /* 0x000fe200078ec0ff */
[----:B-1----:R-:W-:Y:S02]  /*46b00*/  @!P0 IMAD.MOV.U32 R10, RZ, RZ, R245 ;  /* 0x000000ffff0a8224 */ /* 0x002fe400078e00f5 */
[----:B------:R-:W-:Y:S01]  /*46b10*/  @!P0 IMAD.MOV.U32 R11, RZ, RZ, R244 ;  /* 0x000000ffff0b8224 */ /* 0x000fe200078e00f4 */
[----:B------:R-:W-:Y:S02]  /*46b20*/  PRMT R194, R194, 0x3340, R201 ;  /* 0x00003340c2c27816 */ /* 0x000fe400000000c9 */
[----:B------:R-:W-:Y:S01]  /*46b30*/  LOP3.LUT R198, R198, 0xffff, RZ, 0xc0, !PT ;  /* 0x0000ffffc6c67812 */ /* 0x000fe200078ec0ff */
[----:B------:R-:W2:Y:S04]  /*46b40*/  LDL R201, [R1+0xd88] ;  /* 0x000d880001c97983 */ /* 0x000ea80000100800 */
[----:B------:R1:W2:Y:S01]  /*46b50*/  @!P0 LDG.E.U8 R103, desc[UR60][R10.64] ;  /* 0x0000003c0a678981 */ /* 0x0002a2000c1e1100 */
[----:B------:R-:W-:-:S02]  /*46b60*/  LOP3.LUT R190, R190, 0xffff, RZ, 0xc0, !PT ;  /* 0x0000ffffbebe7812 */ /* 0x000fc400078ec0ff */
[----:B------:R-:W-:Y:S02]  /*46b70*/  LOP3.LUT R146, R146, 0xffff, RZ, 0xc0, !PT ;  /* 0x0000ffff92927812 */ /* 0x000fe400078ec0ff */
[----:B------:R-:W-:Y:S02]  /*46b80*/  LOP3.LUT R110, R110, 0xffff, RZ, 0xc0, !PT ;  /* 0x0000ffff6e6e7812 */ /* 0x000fe400078ec0ff */
[----:B------:R-:W-:Y:S01]  /*46b90*/  LOP3.LUT R130, R239, 0xffff, RZ, 0xc0, !PT ;  /* 0x0000ffffef827812 */ /* 0x000fe200078ec0ff */
[----:B-1----:R-:W-:Y:S01]  /*46ba0*/  @!P1 IMAD.MOV.U32 R10, RZ, RZ, R8 ;  /* 0x000000ffff0a9224 */ /* 0x002fe200078e0008 */
[----:B------:R-:W-:Y:S01]  /*46bb0*/  PRMT R190, R190, 0x3340, R198 ;  /* 0x00003340bebe7816 */ /* 0x000fe200000000c6 */
[----:B------:R-:W2:Y:S01]  /*46bc0*/  LDL R8, [R1+0xd8c] ;  /* 0x000d8c0001087983 */ /* 0x000ea20000100800 */
[----:B------:R-:W-:Y:S02]  /*46bd0*/  LOP3.LUT R133, R133, 0xffff, RZ, 0xc0, !PT ;  /* 0x0000ffff85857812 */ /* 0x000fe400078ec0ff */
[----:B------:R-:W-:-:S02]  /*46be0*/  LOP3.LUT R97, R97, 0xffff, RZ, 0xc0, !PT ;  /* 0x0000ffff61617812 */ /* 0x000fc400078ec0ff */
[----:B------:R-:W-:Y:S01]  /*46bf0*/  LOP3.LUT R186, R186, 0xffff, RZ, 0xc0, !PT ;  /* 0x0000ffffbaba7812 */ /* 0x000fe200078ec0ff */
[----:B------:R-:W2:Y:S01]  /*46c00*/  LDL R198, [R1+0xd78] ;  /* 0x000d780001c67983 */ /* 0x000ea20000100800 */
[----:B------:R-:W-:-:S03]  /*46c10*/  LOP3.LUT R231, R231, 0xffff, RZ, 0xc0, !PT ;  /* 0x0000ffffe7e77812 */ /* 0x000fc600078ec0ff */
[----:B------:R-:W2:Y:S01]  /*46c20*/  LDL R239, [R1+0xd7c] ;  /* 0x000d7c0001ef7983 */ /* 0x000ea20000100800 */
[----:B------:R-:W-:Y:S02]  /*46c30*/  LOP3.LUT R178, R178, 0xffff, RZ, 0xc0, !PT ;  /* 0x0000ffffb2b27812 */ /* 0x000fe400078ec0ff */
[----:B------:R-:W-:Y:S02]  /*46c40*/  LOP3.LUT R224, R224, 0xffff, RZ, 0xc0, !PT ;  /* 0x0000ffffe0e07812 */ /* 0x000fe400078ec0ff */
[----:B------:R-:W-:Y:S02]  /*46c50*/  PRMT R173, R146, 0x3340, R110 ;  /* 0x0000334092ad7816 */ /* 0x000fe4000000006e */
[----:B------:R-:W-:Y:S02]  /*46c60*/  LOP3.LUT R171, R171, 0xffff, RZ, 0xc0, !PT ;  /* 0x0000ffffabab7812 */ /* 0x000fe400078ec0ff */
[----:B------:R-:W-:Y:S02]  /*46c70*/  LOP3.LUT R112, R112, 0xffff, RZ, 0xc0, !PT ;  /* 0x0000ffff70707812 */ /* 0x000fe400078ec0ff */
[----:B------:R-:W-:-:S02]  /*46c80*/  PRMT R146, R133, 0x3340, R97 ;  /* 0x0000334085927816 */ /* 0x000fc40000000061 */
[----:B------:R-:W-:Y:S02]  /*46c90*/  LOP3.LUT R145, R145, 0xffff, RZ, 0xc0, !PT ;  /* 0x0000ffff91917812 */ /* 0x000fe400078ec0ff */
[----:B------:R-:W-:Y:S02]  /*46ca0*/  LOP3.LUT R109, R109, 0xffff, RZ, 0xc0, !PT ;  /* 0x0000ffff6d6d7812 */ /* 0x000fe400078ec0ff */
[----:B------:R-:W-:Y:S02]  /*46cb0*/  PRMT R178, R178, 0x3340, R186 ;  /* 0x00003340b2b27816 */ /* 0x000fe400000000ba */
[----:B------:R-:W-:Y:S02]  /*46cc0*/  PRMT R224, R224, 0x3340, R231 ;  /* 0x00003340e0e07816 */ /* 0x000fe400000000e7 */
[----:B------:R-:W-:Y:S02]  /*46cd0*/  PRMT R97, RZ, 0x7610, R97 ;  /* 0x00007610ff617816 */ /* 0x000fe40000000061 */
[----:B------:R-:W-:-:S02]  /*46ce0*/  LOP3.LUT R89, R89, 0xffff, RZ, 0xc0, !PT ;  /* 0x0000ffff59597812 */ /* 0x000fc400078ec0ff */
[----:B------:R-:W-:Y:S02]  /*46cf0*/  LOP3.LUT R128, R128, 0xffff, RZ, 0xc0, !PT ;  /* 0x0000ffff80807812 */ /* 0x000fe400078ec0ff */
[----:B------:R-:W-:Y:S02]  /*46d00*/  LOP3.LUT R99, R99, 0xffff, RZ, 0xc0, !PT ;  /* 0x0000ffff63637812 */ /* 0x000fe400078ec0ff */
[----:B------:R-:W-:Y:S02]  /*46d10*/  LOP3.LUT R124, R124, 0xffff, RZ, 0xc0, !PT ;  /* 0x0000ffff7c7c7812 */ /* 0x000fe400078ec0ff */
[----:B------:R-:W-:Y:S01]  /*46d20*/  LOP3.LUT R182, R182, 0xffff, RZ, 0xc0, !PT ;  /* 0x0000ffffb6b67812 */ /* 0x000fe200078ec0ff */
[----:B------:R-:W2:Y:S04]  /*46d30*/  LDL R186, [R1+0xd68] ;  /* 0x000d680001ba7983 */ /* 0x000ea80000100800 */
[----:B------:R-:W2:Y:S01]  /*46d40*/  LDL R231, [R1+0xd6c] ;  /* 0x000d6c0001e77983 */ /* 0x000ea20000100800 */
[----:B------:R-:W-:Y:S01]  /*46d50*/  @!P1 IMAD.MOV.U32 R11, RZ, RZ, R250 ;  /* 0x000000ffff0b9224 */ /* 0x000fe200078e00fa */
[----:B------:R-:W-:-:S02]  /*46d60*/  LOP3.LUT R170, R170, 0xffff, RZ, 0xc0, !PT ;  /* 0x0000ffffaaaa7812 */ /* 0x000fc400078ec0ff */
[----:B------:R-:W-:Y:S02]  /*46d70*/  LOP3.LUT R174, R174, 0xffff, RZ, 0xc0, !PT ;  /* 0x0000ffffaeae7812 */ /* 0x000fe400078ec0ff */
[----:B------:R-:W-:Y:S02]  /*46d80*/  LOP3.LUT R216, R216, 0xffff, RZ, 0xc0, !PT ;  /* 0x0000ffffd8d87812 */ /* 0x000fe400078ec0ff */
[----:B------:R-:W-:Y:S02]  /*46d90*/  PRMT R195, R171, 0x3340, R112 ;  /* 0x00003340abc37816 */ /* 0x000fe40000000070 */
[----:B------:R-:W-:Y:S02]  /*46da0*/  LOP3.LUT R165, R165, 0xffff, RZ, 0xc0, !PT ;  /* 0x0000ffffa5a57812 */ /* 0x000fe400078ec0ff */
[----:B------:R-:W-:Y:S02]  /*46db0*/  LOP3.LUT R209, R209, 0xffff, RZ, 0xc0, !PT ;  /* 0x0000ffffd1d17812 */ /* 0x000fe400078ec0ff */
[----:B------:R-:W-:-:S02]  /*46dc0*/  PRMT R171, R145, 0x3340, R109 ;  /* 0x0000334091ab7816 */ /* 0x000fc4000000006d */
[----:B------:R-:W-:Y:S02]  /*46dd0*/  PRMT R145, R89, 0x3340, R128 ;  /* 0x0000334059917816 */ /* 0x000fe40000000080 */
[----:B------:R-:W-:Y:S02]  /*46de0*/  PRMT R137, R99, 0x3340, R124 ;  /* 0x0000334063897816 */ /* 0x000fe4000000007c */
[----:B------:R-:W-:Y:S02]  /*46df0*/  PRMT R174, R174, 0x3340, R182 ;  /* 0x00003340aeae7816 */ /* 0x000fe400000000b6 */
[----:B------:R-:W-:Y:S02]  /*46e00*/  LOP3.LUT R128, R220, 0xffff, RZ, 0xc0, !PT ;  /* 0x0000ffffdc807812 */ /* 0x000fe400078ec0ff */
[----:B------:R-:W-:Y:S01]  /*46e10*/  PRMT R99, RZ, 0x7610, R99 ;  /* 0x00007610ff637816 */ /* 0x000fe20000000063 */
[----:B------:R1:W2:Y:S01]  /*46e20*/  @!P1 LDG.E.U8 R97, desc[UR60][R10.64] ;  /* 0x0000003c0a619981 */ /* 0x0002a2000c1e1100 */
[----:B------:R-:W-:-:S03]  /*46e30*/  PRMT R165, R165, 0x3340, R170 ;  /* 0x00003340a5a57816 */ /* 0x000fc600000000aa */
[----:B------:R-:W2:Y:S01]  /*46e40*/  LDL R182, [R1+0xd58] ;  /* 0x000d580001b67983 */ /* 0x000ea20000100800 */
[----:B------:R-:W-:-:S03]  /*46e50*/  PRMT R209, R209, 0x3340, R216 ;  /* 0x00003340d1d17816 */ /* 0x000fc600000000d8 */
[----:B------:R-:W2:Y:S04]  /*46e60*/  LDL R220, [R1+0xd5c] ;  /* 0x000d5c0001dc7983 */ /* 0x000ea80000100800 */
[----:B------:R-:W2:Y:S01]  /*46e70*/  LDL R170, [R1+0xd48] ;  /* 0x000d480001aa7983 */ /* 0x000ea20000100800 */
[----:B------:R-:W-:-:S03]  /*46e80*/  LOP3.LUT R212, R212, 0xffff, RZ, 0xc0, !PT ;  /* 0x0000ffffd4d47812 */ /* 0x000fc600078ec0ff */
[----:B------:R-:W2:Y:S01]  /*46e90*/  LDL R216, [R1+0xd4c] ;  /* 0x000d4c0001d87983 */ /* 0x000ea20000100800 */
[----:B-1----:R-:W-:Y:S02]  /*46ea0*/  @!P0 IMAD.MOV.U32 R10, RZ, RZ, R251 ;  /* 0x000000ffff0a8224 */ /* 0x002fe400078e00fb */
[----:B------:R-:W-:Y:S01]  /*46eb0*/  @!P0 IMAD.MOV.U32 R11, RZ, RZ, R12 ;  /* 0x000000ffff0b8224 */ /* 0x000fe200078e000c */
[----:B------:R-:W-:Y:S02]  /*46ec0*/  LOP3.LUT R205, R205, 0xffff, RZ, 0xc0, !PT ;  /* 0x0000ffffcdcd7812 */ /* 0x000fe400078ec0ff */
[----:B------:R-:W-:Y:S02]  /*46ed0*/  LOP3.LUT R183, R183, 0xffff, RZ, 0xc0, !PT ;  /* 0x0000ffffb7b77812 */ /* 0x000fe400078ec0ff */
[----:B------:R-:W-:Y:S02]  /*46ee0*/  LOP3.LUT R175, R175, 0xffff, RZ, 0xc0, !PT ;  /* 0x0000ffffafaf7812 */ /* 0x000fe400078ec0ff */
[----:B------:R-:W-:Y:S01]  /*46ef0*/  PRMT R95, RZ, 0x7610, R95 ;  /* 0x00007610ff5f7816 */ /* 0x000fe2000000005f */
[----:B------:R1:W2:Y:S01]  /*46f00*/  @!P0 LDG.E.U8 R99, desc[UR60][R10.64] ;  /* 0x0000003c0a638981 */ /* 0x0002a2000c1e1100 */
[----:B------:R-:W-:-:S02]  /*46f10*/  LOP3.LUT R151, R151, 0xffff, RZ, 0xc0, !PT ;  /* 0x0000ffff97977812 */ /* 0x000fc400078ec0ff */
[----:B------:R-:W-:Y:S02]  /*46f20*/  LOP3.LUT R91, R91, 0xffff, RZ, 0xc0, !PT ;  /* 0x0000ffff5b5b7812 */ /* 0x000fe400078ec0ff */
[----:B------:R-:W-:Y:S02]  /*46f30*/  PRMT R205, R205, 0x3340, R212 ;  /* 0x00003340cdcd7816 */ /* 0x000fe400000000d4 */
[----:B------:R-:W-:Y:S02]  /*46f40*/  LOP3.LUT R23, R23, 0xffff, RZ, 0xc0, !PT ;  /* 0x0000ffff17177812 */ /* 0x000fe400078ec0ff */
[----:B------:R-:W-:Y:S01]  /*46f50*/  LOP3.LUT R144, R144, 0xffff, RZ, 0xc0, !PT ;  /* 0x0000ffff90907812 */ /* 0x000fe200078ec0ff */
[----:B------:R-:W2:Y:S01]  /*46f60*/  LDL R212, [R1+0xd3c] ;  /* 0x000d3c0001d47983 */ /* 0x000ea20000100800 */
[----:B------:R-:W-:Y:S01]  /*46f70*/  LOP3.LUT R13, R13, 0xffff, RZ, 0xc0, !PT ;  /* 0x0000ffff0d0d7812 */ /* 0x000fe200078ec0ff */
[----:B-1----:R-:W-:Y:S02]  /*46f80*/  @!P0 IMAD.MOV.U32 R10, RZ, RZ, R7 ;  /* 0x000000ffff0a8224 */ /* 0x002fe400078e0007 */
[----:B------:R-:W-:Y:S01]  /*46f90*/  @!P0 IMAD.MOV.U32 R11, RZ, RZ, R252 ;  /* 0x000000ffff0b8224 */ /* 0x000fe200078e00fc */
[----:B------:R-:W-:-:S02]  /*46fa0*/  PRMT R199, R183, 0x3340, R175 ;  /* 0x00003340b7c77816 */ /* 0x000fc400000000af */
[--C-:B------:R-:W-:Y:S02]  /*46fb0*/  PRMT R183, R151, 0x3340, R91.reuse ;  /* 0x0000334097b77816 */ /* 0x100fe4000000005b */
[----:B------:R-:W-:Y:S02]  /*46fc0*/  PRMT R177, R23, 0x3340, R144 ;  /* 0x0000334017b17816 */ /* 0x000fe40000000090 */
[----:B------:R-:W-:Y:S01]  /*46fd0*/  PRMT R91, RZ, 0x7610, R91 ;  /* 0x00007610ff5b7816 */ /* 0x000fe2000000005b */
[----:B------:R1:W2:Y:S01]  /*46fe0*/  @!P0 LDG.E.U8 R95, desc[UR60][R10.64] ;  /* 0x0000003c0a5f8981 */ /* 0x0002a2000c1e1100 */
[----:B------:R-:W-:Y:S02]  /*46ff0*/  PRMT R130, R130, 0x3340, R13 ;  /* 0x0000334082827816 */ /* 0x000fe4000000000d */
[----:B------:R-:W-:Y:S01]  /*47000*/  PRMT R23, RZ, 0x7610, R23 ;  /* 0x00007610ff177816 */ /* 0x000fe20000000017 */
[----:B------:R-:W-:Y:S01]  /*47010*/  @!P0 IMAD.MOV.U32 R13, RZ, RZ, R4 ;  /* 0x000000ffff0d8224 */ /* 0x000fe200078e0004 */
[----:B------:R-:W2:Y:S04]  /*47020*/  LDL R7, [R1+0xe00] ;  /* 0x000e000001077983 */ /* 0x000ea80000100800 */
[----:B------:R-:W2:Y:S01]  /*47030*/  LDL R4, [R1+0xdf4] ;  /* 0x000df40001047983 */ /* 0x000ea20000100800 */
[----:B-1----:R-:W-:-:S02]  /*47040*/  @!P0 IMAD.MOV.U32 R10, RZ, RZ, R5 ;  /* 0x000000ffff0a8224 */ /* 0x002fc400078e0005 */
[----:B------:R-:W-:Y:S01]  /*47050*/  @!P0 IMAD.MOV.U32 R11, RZ, RZ, R6 ;  /* 0x000000ffff0b8224 */ /* 0x000fe200078e0006 */
[----:B------:R-:W2:Y:S04]  /*47060*/  LDL R5, [R1+0xdf0] ;  /* 0x000df00001057983 */ /* 0x000ea80000100800 */
[----:B------:R-:W2:Y:S04]  /*47070*/  LDL R6, [R1+0xe04] ;  /* 0x000e040001067983 */ /* 0x000ea80000100800 */
[----:B------:R1:W2:Y:S02]  /*47080*/  @!P0 LDG.E.U8 R91, desc[UR60][R10.64] ;  /* 0x0000003c0a5b8981 */ /* 0x0002a4000c1e1100 */
[----:B-1----:R-:W-:Y:S01]  /*47090*/  PRMT R11, RZ, 0x7610, R11 ;  /* 0x00007610ff0b7816 */ /* 0x002fe2000000000b */
[----:B---3--:R-:W-:-:S02]  /*470a0*/  @!P0 IMAD.MOV.U32 R12, RZ, RZ, R3 ;  /* 0x000000ffff0c8224 */ /* 0x008fc400078e0003 */
[----:B------:R-:W3:Y:S04]  /*470b0*/  LDL R3, [R1+0xde0] ;  /* 0x000de00001037983 */ /* 0x000ee80000100800 */
[----:B------:R4:W3:Y:S02]  /*470c0*/  @!P0 LDG.E.U8 R23, desc[UR60][R12.64] ;  /* 0x0000003c0c178981 */ /* 0x0008e4000c1e1100 */
[----:B----4-:R-:W-:Y:S02]  /*470d0*/  @!P0 IMAD.MOV.U32 R12, RZ, RZ, R2 ;  /* 0x000000ffff0c8224 */ /* 0x010fe400078e0002 */
[----:B------:R-:W-:Y:S01]  /*470e0*/  @!P0 IMAD.MOV.U32 R13, RZ, RZ, R237 ;  /* 0x000000ffff0d8224 */ /* 0x000fe200078e00ed */
[----:B------:R-:W4:Y:S04]  /*470f0*/  LDL R2, [R1+0xde4] ;  /* 0x000de40001027983 */ /* 0x000f280000100800 */
[----:B------:R5:W4:Y:S02]  /*47100*/  @!P0 LDG.E.U8 R11, desc[UR60][R12.64] ;  /* 0x0000003c0c0b8981 */ /* 0x000b24000c1e1100 */
[----:B-----5:R-:W-:-:S02]  /*47110*/  @!P0 IMAD.MOV.U32 R12, RZ, RZ, R0 ;  /* 0x000000ffff0c8224 */ /* 0x020fc400078e0000 */
[----:B------:R-:W5:Y:S01]  /*47120*/  LDL R0, [R1+0xdd4] ;  /* 0x000dd40001007983 */ /* 0x000f620000100800 */
[----:B------:R-:W-:Y:S02]  /*47130*/  LOP3.LUT R138, R138, 0xffff, RZ, 0xc0, !PT ;  /* 0x0000ffff8a8a7812 */ /* 0x000fe400078ec0ff */
[----:B------:R-:W-:Y:S02]  /*47140*/  LOP3.LUT R106, R106, 0xffff, RZ, 0xc0, !PT ;  /* 0x0000ffff6a6a7812 */ /* 0x000fe400078ec0ff */
[----:B------:R-:W-:Y:S02]  /*47150*/  LOP3.LUT R156, R156, 0xffff, RZ, 0xc0, !PT ;  /* 0x0000ffff9c9c7812 */ /* 0x000fe400078ec0ff */
[----:B------:R-:W-:Y:S02]  /*47160*/  PRMT R151, R138, 0x3340, R106 ;  /* 0x000033408a977816 */ /* 0x000fe4000000006a */
[----:B------:R-:W-:Y:S02]  /*47170*/  LOP3.LUT R106, R235, 0xffff, RZ, 0xc0, !PT ;  /* 0x0000ffffeb6a7812 */ /* 0x000fe400078ec0ff */
[----:B------:R-:W-:-:S02]  /*47180*/  LOP3.LUT R147, R147, 0xffff, RZ, 0xc0, !PT ;  /* 0x0000ffff93937812 */ /* 0x000fc400078ec0ff */
[----:B------:R-:W-:Y:S02]  /*47190*/  LOP3.LUT R108, R108, 0xffff, RZ, 0xc0, !PT ;  /* 0x0000ffff6c6c7812 */ /* 0x000fe400078ec0ff */
[----:B------:R-:W-:Y:S02]  /*471a0*/  LOP3.LUT R134, R134, 0xffff, RZ, 0xc0, !PT ;  /* 0x0000ffff86867812 */ /* 0x000fe400078ec0ff */
[----:B------:R-:W-:Y:S02]  /*471b0*/  LOP3.LUT R20, R20, 0xffff, RZ, 0xc0, !PT ;  /* 0x0000ffff14147812 */ /* 0x000fe400078ec0ff */
[----:B------:R-:W-:Y:S02]  /*471c0*/  PRMT R106, R106, 0x3340, R156 ;  /* 0x000033406a6a7816 */ /* 0x000fe4000000009c */
[----:B------:R-:W-:Y:S02]  /*471d0*/  PRMT R14, RZ, 0x7610, R14 ;  /* 0x00007610ff0e7816 */ /* 0x000fe4000000000e */
[----:B------:R-:W-:-:S02]  /*471e0*/  LOP3.LUT R125, R125, 0xffff, RZ, 0xc0, !PT ;  /* 0x0000ffff7d7d7812 */ /* 0x000fc400078ec0ff */
[----:B------:R-:W-:Y:S02]  /*471f0*/  LOP3.LUT R98, R98, 0xffff, RZ, 0xc0, !PT ;  /* 0x0000ffff62627812 */ /* 0x000fe400078ec0ff */
[----:B------:R-:W-:Y:S02]  /*47200*/  LOP3.LUT R233, R233, 0xffff, RZ, 0xc0, !PT ;  /* 0x0000ffffe9e97812 */ /* 0x000fe400078ec0ff */
[----:B------:R-:W-:Y:S01]  /*47210*/  LOP3.LUT R157, R157, 0xffff, RZ, 0xc0, !PT ;  /* 0x0000ffff9d9d7812 */ /* 0x000fe200078ec0ff */
[----:B------:R-:W5:Y:S01]  /*47220*/  LDL R156, [R1+0xdd0] ;  /* 0x000dd000019c7983 */ /* 0x000f620000100800 */
[----:B------:R-:W-:Y:S02]  /*47230*/  LOP3.LUT R226, R226, 0xffff, RZ, 0xc0, !PT ;  /* 0x0000ffffe2e27812 */ /* 0x000fe400078ec0ff */
[----:B------:R-:W-:Y:S02]  /*47240*/  PRMT R175, R147, 0x3340, R108 ;  /* 0x0000334093af7816 */ /* 0x000fe4000000006c */
[----:B------:R-:W-:-:S02]  /*47250*/  PRMT R147, R134, 0x3340, R20 ;  /* 0x0000334086937816 */ /* 0x000fc40000000014 */
[----:B------:R-:W-:Y:S02]  /*47260*/  LOP3.LUT R153, R153, 0xffff, RZ, 0xc0, !PT ;  /* 0x0000ffff99997812 */ /* 0x000fe400078ec0ff */
[----:B------:R-:W-:Y:S01]  /*47270*/  LOP3.LUT R113, R113, 0xffff, RZ, 0xc0, !PT ;  /* 0x0000ffff71717812 */ /* 0x000fe200078ec0ff */
[----:B--2---:R-:W-:Y:S01]  /*47280*/  @!P0 IMAD.MOV.U32 R13, RZ, RZ, R229 ;  /* 0x000000ffff0d8224 */ /* 0x004fe200078e00e5 */
[----:B------:R-:W-:Y:S02]  /*47290*/  PRMT R134, R125, 0x3340, R98 ;  /* 0x000033407d867816 */ /* 0x000fe40000000062 */
[----:B------:R-:W-:Y:S02]  /*472a0*/  LOP3.LUT R88, R88, 0xffff, RZ, 0xc0, !PT ;  /* 0x0000ffff58587812 */ /* 0x000fe400078ec0ff */
[----:B------:R-:W-:Y:S02]  /*472b0*/  LOP3.LUT R136, R136, 0xffff, RZ, 0xc0, !PT ;  /* 0x0000ffff88887812 */ /* 0x000fe400078ec0ff */
[----:B------:R-:W-:-:S02]  /*472c0*/  PRMT R226, R226, 0x3340, R233 ;  /* 0x00003340e2e27816 */ /* 0x000fc400000000e9 */
[----:B------:R-:W-:Y:S02]  /*472d0*/  PRMT R107, R107, 0x3340, R157 ;  /* 0x000033406b6b7816 */ /* 0x000fe4000000009d */
[----:B------:R-:W-:Y:S01]  /*472e0*/  PRMT R98, RZ, 0x7610, R98 ;  /* 0x00007610ff627816 */ /* 0x000fe20000000062 */
[----:B------:R1:W2:Y:S01]  /*472f0*/  @!P0 LDG.E.U8 R14, desc[UR60][R12.64] ;  /* 0x0000003c0c0e8981 */ /* 0x0002a2000c1e1100 */
[----:B------:R-:W-:Y:S02]  /*47300*/  LOP3.LUT R127, R127, 0xffff, RZ, 0xc0, !PT ;  /* 0x0000ffff7f7f7812 */ /* 0x000fe400078ec0ff */
[----:B------:R-:W-:Y:S02]  /*47310*/  LOP3.LUT R94, R94, 0xffff, RZ, 0xc0, !PT ;  /* 0x0000ffff5e5e7812 */ /* 0x000fe400078ec0ff */
[----:B------:R-:W-:Y:S01]  /*47320*/  LOP3.LUT R227, R227, 0xffff, RZ, 0xc0, !PT ;  /* 0x0000ffffe3e37812 */ /* 0x000fe200078ec0ff */
[----:B------:R-:W2:Y:S04]  /*47330*/  LDL R233, [R1+0xdc0] ;  /* 0x000dc00001e97983 */ /* 0x000ea80000100800 */
[----:B------:R-:W2:Y:S01]  /*47340*/  LDL R157, [R1+0xdc4] ;  /* 0x000dc400019d7983 */ /* 0x000ea20000100800 */
[----:B------:R-:W-:-:S02]  /*47350*/  PRMT R191, R153, 0x3340, R113 ;  /* 0x0000334099bf7816 */ /* 0x000fc40000000071 */
[----:B------:R-:W-:Y:S02]  /*47360*/  PRMT R153, R88, 0x3340, R136 ;  /* 0x0000334058997816 */ /* 0x000fe40000000088 */
[----:B------:R-:W-:Y:S02]  /*47370*/  LOP3.LUT R90, R90, 0xffff, RZ, 0xc0, !PT ;  /* 0x0000ffff5a5a7812 */ /* 0x000fe400078ec0ff */
[----:B------:R-:W-:Y:S01]  /*47380*/  LOP3.LUT R120, R120, 0xffff, RZ, 0xc0, !PT ;  /* 0x0000ffff78787812 */ /* 0x000fe200078ec0ff */
[----:B-1----:R-:W-:Y:S02]  /*47390*/  @!P0 IMAD.MOV.U32 R12, RZ, RZ, R18 ;  /* 0x000000ffff0c8224 */ /* 0x002fe400078e0012 */
[----:B------:R-:W-:Y:S01]  /*473a0*/  @!P0 IMAD.MOV.U32 R13, RZ, RZ, R249 ;  /* 0x000000ffff0d8224 */ /* 0x000fe200078e00f9 */
[----:B------:R-:W-:Y:S02]  /*473b0*/  PRMT R136, R127, 0x3340, R94 ;  /* 0x000033407f887816 */ /* 0x000fe4000000005e */
[----:B------:R-:W-:-:S02]  /*473c0*/  PRMT R128, R128, 0x3340, R227 ;  /* 0x0000334080807816 */ /* 0x000fc400000000e3 */
[----:B------:R-:W-:Y:S02]  /*473d0*/  PRMT R94, RZ, 0x7610, R94 ;  /* 0x00007610ff5e7816 */ /* 0x000fe4000000005e */
[----:B------:R-:W-:Y:S01]  /*473e0*/  LOP3.LUT R168, R168, 0xffff, RZ, 0xc0, !PT ;  /* 0x0000ffffa8a87812 */ /* 0x000fe200078ec0ff */
[----:B------:R1:W2:Y:S01]  /*473f0*/  @!P0 LDG.E.U8 R98, desc[UR60][R12.64] ;  /* 0x0000003c0c628981 */ /* 0x0002a2000c1e1100 */
[----:B------:R-:W-:-:S03]  /*47400*/  LOP3.LUT R203, R203, 0xffff, RZ, 0xc0, !PT ;  /* 0x0000ffffcbcb7812 */ /* 0x000fc600078ec0ff */
[----:B------:R-:W2:Y:S04]  /*47410*/  LDL R227, [R1+0xdb0] ;  /* 0x000db00001e37983 */ /* 0x000ea80000100800 */
[----:B------:R-:W2:Y:S01]  /*47420*/  LDL R235, [R1+0xdb4] ;  /* 0x000db40001eb7983 */ /* 0x000ea20000100800 */
[----:B------:R-:W-:Y:S02]  /*47430*/  LOP3.LUT R164, R164, 0xffff, RZ, 0xc0, !PT ;  /* 0x0000ffffa4a47812 */ /* 0x000fe400078ec0ff */
[----:B------:R-:W-:Y:S02]  /*47440*/  LOP3.LUT R167, R167, 0xffff, RZ, 0xc0, !PT ;  /* 0x0000ffffa7a77812 */ /* 0x000fe400078ec0ff */
[----:B------:R-:W-:Y:S02]  /*47450*/  LOP3.LUT R172, R172, 0xffff, RZ, 0xc0, !PT ;  /* 0x0000ffffacac7812 */ /* 0x000fe400078ec0ff */
[----:B------:R-:W-:-:S02]  /*47460*/  LOP3.LUT R184, R184, 0xffff, RZ, 0xc0, !PT ;  /* 0x0000ffffb8b87812 */ /* 0x000fc400078ec0ff */
[----:B------:R-:W-:Y:S02]  /*47470*/  LOP3.LUT R188, R188, 0xffff, RZ, 0xc0, !PT ;  /* 0x0000ffffbcbc7812 */ /* 0x000fe400078ec0ff */
[----:B------:R-:W-:Y:S01]  /*47480*/  LOP3.LUT R196, R196, 0xffff, RZ, 0xc0, !PT ;  /* 0x0000ffffc4c47812 */ /* 0x000fe200078ec0ff */
[----:B-1----:R-:W-:Y:S01]  /*47490*/  @!P0 IMAD.MOV.U32 R13, RZ, RZ, R201 ;  /* 0x000000ffff0d8224 */ /* 0x002fe200078e00c9 */
[----:B------:R-:W-:Y:S02]  /*474a0*/  LOP3.LUT R200, R200, 0xffff, RZ, 0xc0, !PT ;  /* 0x0000ffffc8c87812 */ /* 0x000fe400078ec0ff */
[----:B------:R-:W-:Y:S02]  /*474b0*/  LOP3.LUT R163, R163, 0xffff, RZ, 0xc0, !PT ;  /* 0x0000ffffa3a37812 */ /* 0x000fe400078ec0ff */
[----:B------:R-:W-:Y:S01]  /*474c0*/  LOP3.LUT R166, R166, 0xffff, RZ, 0xc0, !PT ;  /* 0x0000ffffa6a67812 */ /* 0x000fe200078ec0ff */
[----:B------:R-:W-:Y:S01]  /*474d0*/  @!P0 IMAD.MOV.U32 R12, RZ, RZ, R8 ;  /* 0x000000ffff0c8224 */ /* 0x000fe200078e0008 */
[----:B------:R-:W-:-:S02]  /*474e0*/  LOP3.LUT R176, R176, 0xffff, RZ, 0xc0, !PT ;  /* 0x0000ffffb0b07812 */ /* 0x000fc400078ec0ff */
[----:B------:R-:W-:Y:S02]  /*474f0*/  LOP3.LUT R180, R180, 0xffff, RZ, 0xc0, !PT ;  /* 0x0000ffffb4b47812 */ /* 0x000fe400078ec0ff */
[----:B------:R-:W-:Y:S02]  /*47500*/  LOP3.LUT R192, R192, 0xffff, RZ, 0xc0, !PT ;  /* 0x0000ffffc0c07812 */ /* 0x000fe400078ec0ff */
[----:B------:R-:W-:Y:S02]  /*47510*/  LOP3.LUT R131, R131, 0xffff, RZ, 0xc0, !PT ;  /* 0x0000ffff83837812 */ /* 0x000fe400078ec0ff */
[----:B------:R-:W-:Y:S02]  /*47520*/  LOP3.LUT R100, R100, 0xffff, RZ, 0xc0, !PT ;  /* 0x0000ffff64647812 */ /* 0x000fe400078ec0ff */
[----:B------:R-:W-:Y:S02]  /*47530*/  PRMT R139, R90, 0x3340, R120 ;  /* 0x000033405a8b7816 */ /* 0x000fe40000000078 */
[----:B------:R-:W-:-:S02]  /*47540*/  PRMT R164, R164, 0x3340, R168 ;  /* 0x00003340a4a47816 */ /* 0x000fc400000000a8 */
[----:B------:R-:W-:Y:S02]  /*47550*/  PRMT R196, R196, 0x3340, R203 ;  /* 0x00003340c4c47816 */ /* 0x000fe400000000cb */
[----:B------:R-:W-:Y:S01]  /*47560*/  PRMT R90, RZ, 0x7610, R90 ;  /* 0x00007610ff5a7816 */ /* 0x000fe2000000005a */
[----:B------:R1:W2:Y:S01]  /*47570*/  @!P0 LDG.E.U8 R94, desc[UR60][R12.64] ;  /* 0x0000003c0c5e8981 */ /* 0x0002a2000c1e1100 */
[----:B------:R-:W-:Y:S02]  /*47580*/  LOP3.LUT R111, R111, 0xffff, RZ, 0xc0, !PT ;  /* 0x0000ffff6f6f7812 */ /* 0x000fe400078ec0ff */
[----:B------:R-:W-:Y:S01]  /*47590*/  PRMT R163, R163, 0x3340, R167 ;  /* 0x00003340a3a37816 */ /* 0x000fe200000000a7 */
[----:B------:R-:W2:Y:S01]  /*475a0*/  LDL R168, [R1+0xd90] ;  /* 0x000d900001a87983 */ /* 0x000ea20000100800 */
[----:B------:R-:W-:Y:S02]  /*475b0*/  PRMT R166, R166, 0x3340, R172 ;  /* 0x00003340a6a67816 */ /* 0x000fe400000000ac */
[----:B------:R-:W-:-:S02]  /*475c0*/  PRMT R176, R176, 0x3340, R184 ;  /* 0x00003340b0b07816 */ /* 0x000fc400000000b8 */
[----:B------:R-:W-:Y:S02]  /*475d0*/  PRMT R180, R180, 0x3340, R188 ;  /* 0x00003340b4b47816 */ /* 0x000fe400000000bc */
[----:B------:R-:W-:Y:S01]  /*475e0*/  PRMT R192, R192, 0x3340, R200 ;  /* 0x00003340c0c07816 */ /* 0x000fe200000000c8 */
[----:B------:R-:W2:Y:S01]  /*475f0*/  LDL R203, [R1+0xd94] ;  /* 0x000d940001cb7983 */ /* 0x000ea20000100800 */
[----:B------:R-:W-:Y:S01]  /*47600*/  LOP3.LUT R148, R148, 0xffff, RZ, 0xc0, !PT ;  /* 0x0000ffff94947812 */ /* 0x000fe200078ec0ff */
[----:B-1----:R-:W-:Y:S02]  /*47610*/  @!P0 IMAD.MOV.U32 R12, RZ, RZ, R239 ;  /* 0x000000ffff0c8224 */ /* 0x002fe400078e00ef */
[----:B------:R-:W-:Y:S01]  /*47620*/  @!P0 IMAD.MOV.U32 R13, RZ, RZ, R198 ;  /* 0x000000ffff0d8224 */ /* 0x000fe200078e00c6 */
[----:B------:R-:W2:Y:S04]  /*47630*/  LDL R167, [R1+0xd44] ;  /* 0x000d440001a77983 */ /* 0x000ea80000100800 */
[----:B------:R-:W2:Y:S04]  /*47640*/  LDL R172, [R1+0xd54] ;  /* 0x000d540001ac7983 */ /* 0x000ea80000100800 */
[----:B------:R-:W2:Y:S04]  /*47650*/  LDL R184, [R1+0xd64] ;  /* 0x000d640001b87983 */ /* 0x000ea80000100800 */
[----:B------:R-:W2:Y:S04]  /*47660*/  LDL R188, [R1+0xd74] ;  /* 0x000d740001bc7983 */ /* 0x000ea80000100800 */
[----:B------:R-:W2:Y:S01]  /*47670*/  LDL R200, [R1+0xd84] ;  /* 0x000d840001c87983 */ /* 0x000ea20000100800 */
[----:B------:R-:W-:-:S03]  /*47680*/  PRMT R144, R131, 0x3340, R100 ;  /* 0x0000334083907816 */ /* 0x000fc60000000064 */
[----:B------:R-:W2:Y:S04]  /*47690*/  LDL.LU R129, [R1+0x2eb4] ;  /* 0x002eb40001817983 */ /* 0x000ea80000300800 */
[----:B------:R-:W2:Y:S04]  /*476a0*/  LDL.LU R131, [R1+0x2eb8] ;  /* 0x002eb80001837983 */ /* 0x000ea80000300800 */
[----:B------:R-:W2:Y:S01]  /*476b0*/  LDL.LU R132, [R1+0x2eac] ;  /* 0x002eac0001847983 */ /* 0x000ea20000300800 */
[----:B------:R-:W-:Y:S02]  /*476c0*/  PRMT R185, R111, 0x3340, R148 ;  /* 0x000033406fb97816 */ /* 0x000fe40000000094 */
[----:B------:R-:W-:Y:S01]  /*476d0*/  PRMT R89, RZ, 0x7610, R89 ;  /* 0x00007610ff597816 */ /* 0x000fe20000000059 */
[----:B------:R1:W2:Y:S04]  /*476e0*/  @!P0 LDG.E.U8 R90, desc[UR60][R12.64] ;  /* 0x0000003c0c5a8981 */ /* 0x0002a8000c1e1100 */
[----:B------:R-:W2:Y:S04]  /*476f0*/  LDL.LU R110, [R1+0x2eb0] ;  /* 0x002eb000016e7983 */ /* 0x000ea80000300800 */
[----:B------:R-:W2:Y:S01]  /*47700*/  LDL.LU R111, [R1+0x2e98] ;  /* 0x002e9800016f7983 */ /* 0x000ea20000300800 */
[----:B------:R-:W-:-:S02]  /*47710*/  LOP3.LUT R121, R121, 0xffff, RZ, 0xc0, !PT ;  /* 0x0000ffff79797812 */ /* 0x000fc400078ec0ff */
[----:B------:R-:W-:Y:S01]  /*47720*/  LOP3.LUT R17, R17, 0xffff, RZ, 0xc0, !PT ;  /* 0x0000ffff11117812 */ /* 0x000fe200078ec0ff */
[----:B------:R-:W2:Y:S04]  /*47730*/  LDL.LU R113, [R1+0x2ea4] ;  /* 0x002ea40001717983 */ /* 0x000ea80000300800 */
[----:B------:R-:W2:Y:S04]  /*47740*/  LDL.LU R114, [R1+0x2e88] ;  /* 0x002e880001727983 */ /* 0x000ea80000300800 */
[----:B------:R-:W2:Y:S01]  /*47750*/  LDL.LU R112, [R1+0x2e8c] ;  /* 0x002e8c0001707983 */ /* 0x000ea20000300800 */
[----:B-1----:R-:W-:-:S03]  /*47760*/  @!P0 IMAD.MOV.U32 R12, RZ, RZ, R231 ;  /* 0x000000ffff0c8224 */ /* 0x002fc600078e00e7 */
[----:B0-----:R-:W2:Y:S01]  /*47770*/  LDL.LU R204, [R1+0x2e94] ;  /* 0x002e940001cc7983 */ /* 0x001ea20000300800 */
[----:B------:R-:W-:Y:S01]  /*47780*/  @!P0 IMAD.MOV.U32 R13, RZ, RZ, R186 ;  /* 0x000000ffff0d8224 */ /* 0x000fe200078e00ba */
[--C-:B------:R-:W-:Y:S02]  /*47790*/  PRMT R138, R121, 0x3340, R17.reuse ;  /* 0x00003340798a7816 */ /* 0x100fe40000000011 */
[----:B------:R-:W-:Y:S01]  /*477a0*/  PRMT R22, RZ, 0x7610, R22 ;  /* 0x00007610ff167816 */ /* 0x000fe20000000016 */
[----:B------:R-:W2:Y:S04]  /*477b0*/  LDL.LU R187, [R1+0x2ea8] ;  /* 0x002ea80001bb7983 */ /* 0x000ea80000300800 */
[----:B------:R0:W2:Y:S01]  /*477c0*/  @!P0 LDG.E.U8 R89, desc[UR60][R12.64] ;  /* 0x0000003c0c598981 */ /* 0x0000a2000c1e1100 */
[----:B------:R-:W-:-:S03]  /*477d0*/  PRMT R17, RZ, 0x7610, R17 ;  /* 0x00007610ff117816 */ /* 0x000fc60000000011 */
[----:B------:R-:W2:Y:S01]  /*477e0*/  LDL.LU R189, [R1+0x2e90] ;  /* 0x002e900001bd7983 */ /* 0x000ea20000300800 */
[----:B------:R-:W-:Y:S02]  /*477f0*/  @!P0 IMAD.MOV.U32 R18, RZ, RZ, R216 ;  /* 0x000000ffff128224 */ /* 0x000fe400078e00d8 */
[----:B------:R-:W-:Y:S01]  /*47800*/  @!P0 IMAD.MOV.U32 R19, RZ, RZ, R170 ;  /* 0x000000ffff138224 */ /* 0x000fe200078e00aa */
[----:B------:R-:W2:Y:S04]  /*47810*/  LDL.LU R210, [R1+0x2ea0] ;  /* 0x002ea00001d27983 */ /* 0x000ea80000300800 */
[----:B------:R-:W2:Y:S04]  /*47820*/  LDL.LU R213, [R1+0x2e84] ;  /* 0x002e840001d57983 */ /* 0x000ea80000300800 */
[----:B------:R-:W2:Y:S01]  /*47830*/  LDL.LU R206, [R1+0x2e9c] ;  /* 0x002e9c0001ce7983 */ /* 0x000ea20000300800 */
[----:B0-----:R-:W-:-:S03]  /*47840*/  @!P0 IMAD.MOV.U32 R12, RZ, RZ, R220 ;  /* 0x000000ffff0c8224 */ /* 0x001fc600078e00dc */
[----:B------:R-:W2:Y:S01]  /*47850*/  LDL.LU R208, [R1+0x2e74] ;  /* 0x002e740001d07983 */ /* 0x000ea20000300800 */
[----:B------:R-:W-:-:S03]  /*47860*/  @!P0 IMAD.MOV.U32 R13, RZ, RZ, R182 ;  /* 0x000000ffff0d8224 */ /* 0x000fc600078e00b6 */
[----:B------:R-:W2:Y:S04]  /*47870*/  LDL.LU R219, [R1+0x2e80] ;  /* 0x002e800001db7983 */ /* 0x000ea80000300800 */
[----:B------:R0:W2:Y:S04]  /*47880*/  @!P0 LDG.E.U8 R17, desc[UR60][R18.64] ;  /* 0x0000003c12118981 */ /* 0x0000a8000c1e1100 */
[----:B------:R1:W2:Y:S04]  /*47890*/  @!P0 LDG.E.U8 R22, desc[UR60][R12.64] ;  /* 0x0000003c0c168981 */ /* 0x0002a8000c1e1100 */
[----:B------:R-:W2:Y:S01]  /*478a0*/  LDL.LU R221, [R1+0x2e70] ;  /* 0x002e700001dd7983 */ /* 0x000ea20000300800 */
[----:B------:R-:W-:-:S02]  /*478b0*/  LOP3.LUT R135, R135, 0xffff, RZ, 0xc0, !PT ;  /* 0x0000ffff87877812 */ /* 0x000fc400078ec0ff */
[----:B------:R-:W-:Y:S01]  /*478c0*/  LOP3.LUT R93, R93, 0xffff, RZ, 0xc0, !PT ;  /* 0x0000ffff5d5d7812 */ /* 0x000fe200078ec0ff */
[----:B------:R-:W2:Y:S01]  /*478d0*/  LDL.LU R215, [R1+0x2e7c] ;  /* 0x002e7c0001d77983 */ /* 0x000ea20000300800 */
[----:B------:R-:W-:Y:S02]  /*478e0*/  LOP3.LUT R126, R126, 0xffff, RZ, 0xc0, !PT ;  /* 0x0000ffff7e7e7812 */ /* 0x000fe400078ec0ff */
[----:B------:R-:W-:Y:S01]  /*478f0*/  LOP3.LUT R21, R21, 0xffff, RZ, 0xc0, !PT ;  /* 0x0000ffff15157812 */ /* 0x000fe200078ec0ff */
[----:B------:R-:W2:Y:S01]  /*47900*/  LDL.LU R217, [R1+0x2e6c] ;  /* 0x002e6c0001d97983 */ /* 0x000ea20000300800 */
[----:B0-----:R-:W-:Y:S02]  /*47910*/  @!P0 IMAD.MOV.U32 R18, RZ, RZ, R212 ;  /* 0x000000ffff128224 */ /* 0x001fe400078e00d4 */
[----:B------:R-:W-:Y:S01]  /*47920*/  @!P0 IMAD.MOV.U32 R19, RZ, RZ, R225 ;  /* 0x000000ffff138224 */ /* 0x000fe200078e00e1 */
[----:B-1----:R-:W-:Y:S01]  /*47930*/  PRMT R12, RZ, 0x7610, R12 ;  /* 0x00007610ff0c7816 */ /* 0x002fe2000000000c */
[----:B------:R-:W2:Y:S04]  /*47940*/  LDL.LU R228, [R1+0x2e78] ;  /* 0x002e780001e47983 */ /* 0x000ea80000300800 */
[----:B------:R-:W2:Y:S01]  /*47950*/  LDL.LU R230, [R1+0x2e5c] ;  /* 0x002e5c0001e67983 */ /* 0x000ea20000300800 */
[----:B------:R-:W-:-:S03]  /*47960*/  PRMT R148, R135, 0x3340, R93 ;  /* 0x0000334087947816 */ /* 0x000fc6000000005d */
[----:B------:R-:W2:Y:S01]  /*47970*/  LDL.LU R232, [R1+0x2e68] ;  /* 0x002e680001e87983 */ /* 0x000ea20000300800 */
[----:B------:R-:W-:Y:S02]  /*47980*/  PRMT R135, R126, 0x3340, R21 ;  /* 0x000033407e877816 */ /* 0x000fe40000000015 */
[----:B------:R-:W-:Y:S01]  /*47990*/  PRMT R93, RZ, 0x7610, R93 ;  /* 0x00007610ff5d7816 */ /* 0x000fe2000000005d */
[----:B------:R0:W2:Y:S04]  /*479a0*/  @!P0 LDG.E.U8 R12, desc[UR60][R18.64] ;  /* 0x0000003c120c8981 */ /* 0x0000a8000c1e1100 */
[----:B------:R-:W2:Y:S01]  /*479b0*/  LDL.LU R234, [R1+0x2e58] ;  /* 0x002e580001ea7983 */ /* 0x000ea20000300800 */
[----:B------:R-:W-:-:S03]  /*479c0*/  @!P1 IMAD.MOV.U32 R21, RZ, RZ, R7 ;  /* 0x000000ffff159224 */ /* 0x000fc600078e0007 */
[----:B------:R-:W2:Y:S01]  /*479d0*/  LDL.LU R242, [R1+0x2e64] ;  /* 0x002e640001f27983 */ /* 0x000ea20000300800 */
[----:B------:R-:W-:Y:S02]  /*479e0*/  @!P1 IMAD.MOV.U32 R20, RZ, RZ, R6 ;  /* 0x000000ffff149224 */ /* 0x000fe400078e0006 */
[----:B------:R-:W-:Y:S02]  /*479f0*/  @!P1 IMAD.MOV.U32 R108, RZ, RZ, R4 ;  /* 0x000000ffff6c9224 */ /* 0x000fe400078e0004 */
[----:B------:R-:W-:Y:S01]  /*47a00*/  @!P1 IMAD.MOV.U32 R109, RZ, RZ, R5 ;  /* 0x000000ffff6d9224 */ /* 0x000fe200078e0005 */
[----:B------:R-:W2:Y:S04]  /*47a10*/  LDL.LU R243, [R1+0x2e54] ;  /* 0x002e540001f37983 */ /* 0x000ea80000300800 */
[----:B------:R-:W2:Y:S04]  /*47a20*/  LDL.LU R244, [R1+0x2e60] ;  /* 0x002e600001f47983 */ /* 0x000ea80000300800 */
[----:B------:R-:W2:Y:S01]  /*47a30*/  LDL.LU R245, [R1+0x2e3c] ;  /* 0x002e3c0001f57983 */ /* 0x000ea20000300800 */
[----:B0-----:R-:W-:-:S03]  /*47a40*/  PRMT R19, RZ, 0x7610, R19 ;  /* 0x00007610ff137816 */ /* 0x001fc60000000013 */
[----:B------:R-:W2:Y:S04]  /*47a50*/  LDL.LU R250, [R1+0x2e50] ;  /* 0x002e500001fa7983 */ /* 0x000ea80000300800 */
[----:B------:R0:W2:Y:S04]  /*47a60*/  @!P1 LDG.E.U8 R93, desc[UR60][R20.64] ;  /* 0x0000003c145d9981 */ /* 0x0000a8000c1e1100 */
[----:B------:R-:W2:Y:S04]  /*47a70*/  LDL.LU R8, [R1+0x2e38] ;  /* 0x002e380001087983 */ /* 0x000ea80000300800 */
[----:B------:R-:W2:Y:S04]  /*47a80*/  LDL.LU R251, [R1+0x2e4c] ;  /* 0x002e4c0001fb7983 */ /* 0x000ea80000300800 */
[----:B------:R-:W2:Y:S04]  /*47a90*/  LDL.LU R252, [R1+0x2e2c] ;  /* 0x002e2c0001fc7983 */ /* 0x000ea80000300800 */
[----:B------:R3:W2:Y:S04]  /*47aa0*/  @!P1 LDG.E.U8 R19, desc[UR60][R108.64] ;  /* 0x0000003c6c139981 */ /* 0x0006a8000c1e1100 */
[----:B------:R-:W2:Y:S04]  /*47ab0*/  LDL.LU R6, [R1+0x2e44] ;  /* 0x002e440001067983 */ /* 0x000ea80000300800 */
[----:B------:R-:W2:Y:S01]  /*47ac0*/  LDL.LU R4, [R1+0x638] ;  /* 0x0006380001047983 */ /* 0x000ea20000300800 */
[----:B0-----:R-:W-:Y:S01]  /*47ad0*/  PRMT R21, RZ, 0x7610, R21 ;  /* 0x00007610ff157816 */ /* 0x001fe20000000015 */
[----:B---3--:R-:W-:-:S02]  /*47ae0*/  @!P1 IMAD.MOV.U32 R109, RZ, RZ, R3 ;  /* 0x000000ffff6d9224 */ /* 0x008fc400078e0003 */
[----:B----4-:R-:W-:Y:S02]  /*47af0*/  @!P1 IMAD.MOV.U32 R108, RZ, RZ, R2 ;  /* 0x000000ffff6c9224 */ /* 0x010fe400078e0002 */
[----:B------:R-:W3:Y:S04]  /*47b00*/  LDL.LU R2, [R1+0x658] ;  /* 0x0006580001027983 */ /* 0x000ee80000300800 */
[----:B------:R-:W4:Y:S04]  /*47b10*/  LDL.LU R7, [R1+0x634] ;  /* 0x0006340001077983 */ /* 0x000f280000300800 */
[----:B------:R5:W3:Y:S04]  /*47b20*/  @!P1 LDG.E.U8 R21, desc[UR60][R108.64] ;  /* 0x0000003c6c159981 */ /* 0x000ae8000c1e1100 */
[----:B------:R-:W4:Y:S04]  /*47b30*/  LDL.LU R5, [R1+0x654] ;  /* 0x0006540001057983 */ /* 0x000f280000300800 */
[----:B------:R-:W3:Y:S01]  /*47b40*/  LDL.LU R3, [R1+0x5f8] ;  /* 0x0005f80001037983 */ /* 0x000ee20000300800 */
[----:B-----5:R-:W-:-:S03]  /*47b50*/  @!P1 IMAD.MOV.U32 R108, RZ, RZ, R0 ;  /* 0x000000ffff6c9224 */ /* 0x020fc600078e0000 */
[----:B------:R-:W3:Y:S01]  /*47b60*/  LDL.LU R0, [R1+0x618] ;  /* 0x0006180001007983 */ /* 0x000ee20000300800 */
[----:B------:R-:W-:Y:S02]  /*47b70*/  LOP3.LUT R141, R141, 0xffff, RZ, 0xc0, !PT ;  /* 0x0000ffff8d8d7812 */ /* 0x000fe400078ec0ff */
[----:B------:R-:W-:Y:S02]  /*47b80*/  LOP3.LUT R96, R96, 0xffff, RZ, 0xc0, !PT ;  /* 0x0000ffff60607812 */ /* 0x000fe400078ec0ff */
[----:B------:R-:W-:Y:S02]  /*47b90*/  LOP3.LUT R123, R123, 0xffff, RZ, 0xc0, !PT ;  /* 0x0000ffff7b7b7812 */ /* 0x000fe400078ec0ff */
[----:B------:R-:W-:Y:S02]  /*47ba0*/  LOP3.LUT R16, R16, 0xffff, RZ, 0xc0, !PT ;  /* 0x0000ffff10107812 */ /* 0x000fe400078ec0ff */
[----:B------:R-:W-:Y:S02]  /*47bb0*/  PRMT R154, R141, 0x3340, R96 ;  /* 0x000033408d9a7816 */ /* 0x000fe40000000060 */
[----:B------:R-:W-:-:S02]  /*47bc0*/  PRMT R141, R123, 0x3340, R16 ;  /* 0x000033407b8d7816 */ /* 0x000fc40000000010 */
[----:B------:R-:W-:Y:S02]  /*47bd0*/  PRMT R16, RZ, 0x7610, R16 ;  /* 0x00007610ff107816 */ /* 0x000fe40000000010 */
[----:B------:R-:W-:Y:S01]  /*47be0*/  PRMT R18, RZ, 0x7610, R18 ;  /* 0x00007610ff127816 */ /* 0x000fe20000000012 */
[----:B------:R-:W-:-:S05]  /*47bf0*/  @!P1 IMAD.MOV.U32 R109, RZ, RZ, R156 ;  /* 0x000000ffff6d9224 */ /* 0x000fca00078e009c */
[----:B------:R2:W5:Y:S01]  /*47c00*/  @!P1 LDG.E.U8 R16, desc[UR60][R108.64] ;  /* 0x0000003c6c109981 */ /* 0x000562000c1e1100 */
[----:B------:R-:W-:Y:S02]  /*47c10*/  PRMT R13, RZ, 0x7610, R13 ;  /* 0x00007610ff0d7816 */ /* 0x000fe4000000000d */
[----:B------:R-:W-:Y:S01]  /*47c20*/  PRMT R100, RZ, 0x7610, R100 ;  /* 0x00007610ff647816 */ /* 0x000fe20000000064 */
[----:B--2---:R-:W-:Y:S02]  /*47c30*/  @!P1 IMAD.MOV.U32 R109, RZ, RZ, R233 ;  /* 0x000000ffff6d9224 */ /* 0x004fe400078e00e9 */
[----:B------:R-:W-:-:S05]  /*47c40*/  @!P1 IMAD.MOV.U32 R108, RZ, RZ, R157 ;  /* 0x000000ffff6c9224 */ /* 0x000fca00078e009d */
[----:B------:R0:W2:Y:S02]  /*47c50*/  @!P1 LDG.E.U8 R18, desc[UR60][R108.64] ;  /* 0x0000003c6c129981 */ /* 0x0000a4000c1e1100 */
[----:B0-----:R-:W-:Y:S02]  /*47c60*/  @!P1 IMAD.MOV.U32 R108, RZ, RZ, R235 ;  /* 0x000000ffff6c9224 */ /* 0x001fe400078e00eb */
[----:B------:R-:W-:-:S05]  /*47c70*/  @!P1 IMAD.MOV.U32 R109, RZ, RZ, R227 ;  /* 0x000000ffff6d9224 */ /* 0x000fca00078e00e3 */
[----:B------:R0:W2:Y:S01]  /*47c80*/  @!P1 LDG.E.U8 R13, desc[UR60][R108.64] ;  /* 0x0000003c6c0d9981 */ /* 0x0000a2000c1e1100 */
[----:B------:R-:W-:Y:S02]  /*47c90*/  PRMT R96, RZ, 0x7610, R96 ;  /* 0x00007610ff607816 */ /* 0x000fe40000000060 */
[----:B------:R-:W-:Y:S01]  /*47ca0*/  PRMT R92, RZ, 0x7610, R92 ;  /* 0x00007610ff5c7816 */ /* 0x000fe2000000005c */
[----:B0-----:R-:W-:Y:S02]  /*47cb0*/  @!P1 IMAD.MOV.U32 R109, RZ, RZ, R168 ;  /* 0x000000ffff6d9224 */ /* 0x001fe400078e00a8 */
[----:B------:R-:W-:-:S05]  /*47cc0*/  @!P1 IMAD.MOV.U32 R108, RZ, RZ, R203 ;  /* 0x000000ffff6c9224 */ /* 0x000fca00078e00cb */
[----:B------:R0:W5:Y:S02]  /*47cd0*/  @!P1 LDG.E.U8 R100, desc[UR60][R108.64] ;  /* 0x0000003c6c649981 */ /* 0x000164000c1e1100 */
[----:B0-----:R-:W-:Y:S02]  /*47ce0*/  @!P1 IMAD.MOV.U32 R108, RZ, RZ, R200 ;  /* 0x000000ffff6c9224 */ /* 0x001fe400078e00c8 */
[----:B------:R-:W-:-:S05]  /*47cf0*/  @!P1 IMAD.MOV.U32 R109, RZ, RZ, R236 ;  /* 0x000000ffff6d9224 */ /* 0x000fca00078e00ec */
[----:B------:R0:W2:Y:S01]  /*47d00*/  @!P1 LDG.E.U8 R96, desc[UR60][R108.64] ;  /* 0x0000003c6c609981 */ /* 0x0000a2000c1e1100 */
[----:B------:R-:W-:Y:S01]  /*47d10*/  PRMT R88, RZ, 0x7610, R88 ;  /* 0x00007610ff587816 */ /* 0x000fe20000000058 */
[----:B0-----:R-:W-:Y:S02]  /*47d20*/  @!P1 IMAD.MOV.U32 R108, RZ, RZ, R188 ;  /* 0x000000ffff6c9224 */ /* 0x001fe400078e00bc */
[----:B------:R-:W-:-:S05]  /*47d30*/  @!P1 IMAD.MOV.U32 R109, RZ, RZ, R240 ;  /* 0x000000ffff6d9224 */ /* 0x000fca00078e00f0 */
[----:B------:R0:W2:Y:S01]  /*47d40*/  @!P1 LDG.E.U8 R92, desc[UR60][R108.64] ;  /* 0x0000003c6c5c9981 */ /* 0x0000a2000c1e1100 */
[----:B------:R-:W-:Y:S01]  /*47d50*/  PRMT R20, RZ, 0x7610, R20 ;  /* 0x00007610ff147816 */ /* 0x000fe20000000014 */
[----:B0-----:R-:W-:Y:S02]  /*47d60*/  @!P1 IMAD.MOV.U32 R108, RZ, RZ, R184 ;  /* 0x000000ffff6c9224 */ /* 0x001fe400078e00b8 */
[----:B------:R-:W-:Y:S01]  /*47d70*/  @!P1 IMAD.MOV.U32 R109, RZ, RZ, R241 ;  /* 0x000000ffff6d9224 */ /* 0x000fe200078e00f1 */
[----:B------:R-:W-:-:S04]  /*47d80*/  LOP3.LUT R15, R15, 0xffff, RZ, 0xc0, !PT ;  /* 0x0000ffff0f0f7812 */ /* 0x000fc800078ec0ff */
[----:B------:R0:W2:Y:S01]  /*47d90*/  @!P1 LDG.E.U8 R88, desc[UR60][R108.64] ;  /* 0x0000003c6c589981 */ /* 0x0000a2000c1e1100 */
[----:B------:R-:W-:Y:S01]  /*47da0*/  LOP3.LUT R116, R116, 0xffff, RZ, 0xc0, !PT ;  /* 0x0000ffff74747812 */ /* 0x000fe200078ec0ff */
[----:B0-----:R-:W-:Y:S02]  /*47db0*/  @!P1 IMAD.MOV.U32 R108, RZ, RZ, R172 ;  /* 0x000000ffff6c9224 */ /* 0x001fe400078e00ac */
[----:B------:R-:W-:Y:S01]  /*47dc0*/  @!P1 IMAD.MOV.U32 R109, RZ, RZ, R246 ;  /* 0x000000ffff6d9224 */ /* 0x000fe200078e00f6 */
[----:B------:R-:W-:Y:S02]  /*47dd0*/  PRMT R133, R15, 0x3340, R116 ;  /* 0x000033400f857816 */ /* 0x000fe40000000074 */
[----:B------:R-:W-:Y:S02]  /*47de0*/  PRMT R15, RZ, 0x7610, R15 ;  /* 0x00007610ff0f7816 */ /* 0x000fe4000000000f */
[----:B------:R0:W2:Y:S01]  /*47df0*/  @!P1 LDG.E.U8 R20, desc[UR60][R108.64] ;  /* 0x0000003c6c149981 */ /* 0x0000a2000c1e1100 */
[----:B------:R-:W-:-:S02]  /*47e00*/  PRMT R10, RZ, 0x7610, R10 ;  /* 0x00007610ff0a7816 */ /* 0x000fc4000000000a */
[----:B0-----:R-:W-:Y:S02]  /*47e10*/  PRMT R109, R110, 0x5410, R132 ;  /* 0x000054106e6d7816 */ /* 0x001fe40000000084 */
[----:B------:R-:W-:Y:S02]  /*47e20*/  PRMT R110, R113, 0x5410, R111 ;  /* 0x00005410716e7816 */ /* 0x000fe4000000006f */
[----:B------:R-:W-:Y:S01]  /*47e30*/  PRMT R111, R112, 0x5410, R114 ;  /* 0x00005410706f7816 */ /* 0x000fe20000000072 */
[----:B------:R-:W-:Y:S02]  /*47e40*/  @!P1 IMAD.MOV.U32 R112, RZ, RZ, R167 ;  /* 0x000000ffff709224 */ /* 0x000fe400078e00a7 */
[----:B------:R-:W-:Y:S01]  /*47e50*/  @!P1 IMAD.MOV.U32 R113, RZ, RZ, R247 ;  /* 0x000000ffff719224 */ /* 0x000fe200078e00f7 */
[----:B------:R-:W-:Y:S01]  /*47e60*/  PRMT R108, R131, 0x5410, R129 ;  /* 0x00005410836c7816 */ /* 0x000fe20000000081 */
[----:B------:R-:W-:-:S03]  /*47e70*/  IMAD.IADD R131, R202, 0x1, R9 ;  /* 0x00000001ca837824 */ /* 0x000fc600078e0209 */
[----:B------:R0:W2:Y:S04]  /*47e80*/  @!P1 LDG.E.U8 R15, desc[UR60][R112.64] ;  /* 0x0000003c700f9981 */ /* 0x0000a8000c1e1100 */
[----:B------:R1:W-:Y:S01]  /*47e90*/  STS.128 [R131], R108 ;  /* 0x0000006c83007388 */ /* 0x0003e20000000c00 */
[----:B0-----:R-:W-:Y:S02]  /*47ea0*/  @!P1 IMAD.MOV.U32 R112, RZ, RZ, R223 ;  /* 0x000000ffff709224 */ /* 0x001fe400078e00df */
[----:B------:R-:W-:-:S05]  /*47eb0*/  @!P1 IMAD.MOV.U32 R113, RZ, RZ, R248 ;  /* 0x000000ffff719224 */ /* 0x000fca00078e00f8 */
[----:B------:R0:W2:Y:S01]  /*47ec0*/  @!P1 LDG.E.U8 R10, desc[UR60][R112.64] ;  /* 0x0000003c700a9981 */ /* 0x0000a2000c1e1100 */
[----:B-1----:R-:W-:Y:S02]  /*47ed0*/  PRMT R108, R187, 0x5410, R204 ;  /* 0x00005410bb6c7816 */ /* 0x002fe400000000cc */
[----:B0-----:R-:W-:Y:S02]  /*47ee0*/  PRMT R112, R210, 0x5410, R189 ;  /* 0x00005410d2707816 */ /* 0x001fe400000000bd */
[----:B----4-:R-:W-:Y:S02]  /*47ef0*/  PRMT R124, R5, 0x5410, R7 ;  /* 0x00005410057c7816 */ /* 0x010fe40000000007 */
[----:B------:R-:W4:Y:S04]  /*47f00*/  LDL.LU R7, [R1+0x5f4] ;  /* 0x0005f40001077983 */ /* 0x000f280000300800 */
[----:B------:R-:W4:Y:S01]  /*47f10*/  LDL.LU R5, [R1+0x614] ;  /* 0x0006140001057983 */ /* 0x000f220000300800 */
[----:B------:R-:W-:-:S02]  /*47f20*/  LOP3.LUT R129, R158, 0xffff, RZ, 0xc0, !PT ;  /* 0x0000ffff9e817812 */ /* 0x000fc400078ec0ff */
[----:B------:R-:W-:Y:S02]  /*47f30*/  PRMT R116, R206, 0x5410, R213 ;  /* 0x00005410ce747816 */ /* 0x000fe400000000d5 */
[----:B---3--:R-:W-:Y:S02]  /*47f40*/  PRMT R121, R0, 0x5410, R3 ;  /* 0x0000541000797816 */ /* 0x008fe40000000003 */
[----:B------:R-:W3:Y:S04]  /*47f50*/  LDL.LU R3, [R1+0x5b8] ;  /* 0x0005b80001037983 */ /* 0x000ee80000300800 */
[----:B------:R-:W3:Y:S04]  /*47f60*/  LDL.LU R0, [R1+0x5d8] ;  /* 0x0005d80001007983 */ /* 0x000ee80000300800 */
[----:B------:R-:W5:Y:S04]  /*47f70*/  LDL.LU R204, [R1+0x5b4] ;  /* 0x0005b40001cc7983 */ /* 0x000f680000300800 */
[----:B------:R-:W5:Y:S04]  /*47f80*/  LDL.LU R126, [R1+0x5d4] ;  /* 0x0005d400017e7983 */ /* 0x000f680000300800 */
[----:B------:R-:W2:Y:S04]  /*47f90*/  LDL.LU R187, [R1+0x578] ;  /* 0x0005780001bb7983 */ /* 0x000ea80000300800 */
[----:B------:R-:W2:Y:S04]  /*47fa0*/  LDL.LU R123, [R1+0x598] ;  /* 0x00059800017b7983 */ /* 0x000ea80000300800 */
[----:B------:R-:W2:Y:S04]  /*47fb0*/  LDL.LU R189, [R1+0x574] ;  /* 0x0005740001bd7983 */ /* 0x000ea80000300800 */
[----:B------:R-:W2:Y:S04]  /*47fc0*/  LDL.LU R127, [R1+0x594] ;  /* 0x00059400017f7983 */ /* 0x000ea80000300800 */
[----:B------:R-:W2:Y:S04]  /*47fd0*/  LDL.LU R158, [R1+0x2e18] ;  /* 0x002e1800019e7983 */ /* 0x000ea80000300800 */
[----:B------:R-:W2:Y:S04]  /*47fe0*/  LDL.LU R132, [R1+0xcfc] ;  /* 0x000cfc0001847983 */ /* 0x000ea80000300800 */
[----:B------:R-:W2:Y:S04]  /*47ff0*/  LDL.LU R210, [R1+0xd1c] ;  /* 0x000d1c0001d27983 */ /* 0x000ea80000300800 */
[----:B------:R-:W2:Y:S04]  /*48000*/  LDL.LU R213, [R1+0xcf8] ;  /* 0x000cf80001d57983 */ /* 0x000ea80000300800 */
[----:B------:R-:W2:Y:S01]  /*48010*/  LDL.LU R206, [R1+0xd18] ;  /* 0x000d180001ce7983 */ /* 0x000ea20000300800 */
[----:B------:R-:W-:-:S02]  /*48020*/  LOP3.LUT R117, R117, 0xffff, RZ, 0xc0, !PT ;  /* 0x0000ffff75757812 */ /* 0x000fc400078ec0ff */
[----:B------:R-:W-:Y:S02]  /*48030*/  LOP3.LUT R162, R162, 0xffff, RZ, 0xc0, !PT ;  /* 0x0000ffffa2a27812 */ /* 0x000fe400078ec0ff */
[----:B------:R-:W-:Y:S02]  /*48040*/  PRMT R109, R219, 0x5410, R208 ;  /* 0x00005410db6d7816 */ /* 0x000fe400000000d0 */
[----:B------:R-:W-:Y:S01]  /*48050*/  PRMT R113, R215, 0x5410, R221 ;  /* 0x00005410d7717816 */ /* 0x000fe200000000dd */
[----:B------:R-:W2:Y:S04]  /*48060*/  LDL.LU R208, [R1+0xcd0] ;  /* 0x000cd00001d07983 */ /* 0x000ea80000300800 */
[----:B------:R-:W2:Y:S01]  /*48070*/  LDL.LU R219, [R1+0xcf0] ;  /* 0x000cf00001db7983 */ /* 0x000ea20000300800 */
[----:B------:R-:W-:-:S03]  /*48080*/  PRMT R162, R117, 0x3340, R162 ;  /* 0x0000334075a27816 */ /* 0x000fc600000000a2 */
[----:B------:R-:W2:Y:S01]  /*48090*/  LDL.LU R221, [R1+0xcbc] ;  /* 0x000cbc0001dd7983 */ /* 0x000ea20000300800 */
[----:B------:R-:W-:-:S03]  /*480a0*/  PRMT R117, R228, 0x5410, R217 ;  /* 0x00005410e4757816 */ /* 0x000fc600000000d9 */
[----:B------:R-:W2:Y:S01]  /*480b0*/  LDL.LU R215, [R1+0xcdc] ;  /* 0x000cdc0001d77983 */ /* 0x000ea20000300800 */
[----:B------:R-:W-:Y:S02]  /*480c0*/  LOP3.LUT R118, R118, 0xffff, RZ, 0xc0, !PT ;  /* 0x0000ffff76767812 */ /* 0x000fe400078ec0ff */
[----:B------:R-:W-:Y:S01]  /*480d0*/  LOP3.LUT R161, R161, 0xffff, RZ, 0xc0, !PT ;  /* 0x0000ffffa1a17812 */ /* 0x000fe200078ec0ff */
[----:B------:R-:W2:Y:S01]  /*480e0*/  LDL.LU R217, [R1+0xcb8] ;  /* 0x000cb80001d97983 */ /* 0x000ea20000300800 */
[----:B------:R-:W-:-:S03]  /*480f0*/  PRMT R110, R232, 0x5410, R230 ;  /* 0x00005410e86e7816 */ /* 0x000fc600000000e6 */
[----:B------:R-:W2:Y:S04]  /*48100*/  LDL.LU R228, [R1+0xcd8] ;  /* 0x000cd80001e47983 */ /* 0x000ea80000300800 */
[----:B------:R-:W2:Y:S01]  /*48110*/  LDL.LU R230, [R1+0xc7c] ;  /* 0x000c7c0001e67983 */ /* 0x000ea20000300800 */
[----:B------:R-:W-:-:S03]  /*48120*/  PRMT R114, R242, 0x5410, R234 ;  /* 0x00005410f2727816 */ /* 0x000fc600000000ea */
[----:B------:R-:W2:Y:S01]  /*48130*/  LDL.LU R232, [R1+0xc9c] ;  /* 0x000c9c0001e87983 */ /* 0x000ea20000300800 */
[----:B------:R-:W-:Y:S02]  /*48140*/  PRMT R161, R118, 0x3340, R161 ;  /* 0x0000334076a17816 */ /* 0x000fe400000000a1 */
[----:B------:R-:W-:Y:S01]  /*48150*/  LOP3.LUT R115, R115, 0xffff, RZ, 0xc0, !PT ;  /* 0x0000ffff73737812 */ /* 0x000fe200078ec0ff */
[----:B------:R-:W2:Y:S01]  /*48160*/  LDL.LU R234, [R1+0x640] ;  /* 0x0006400001ea7983 */ /* 0x000ea20000300800 */
[----:B------:R-:W-:-:S03]  /*48170*/  PRMT R118, R244, 0x5410, R243 ;  /* 0x00005410f4767816 */ /* 0x000fc600000000f3 */
[----:B------:R-:W2:Y:S01]  /*48180*/  LDL.LU R242, [R1+0x660] ;  /* 0x0006600001f27983 */ /* 0x000ea20000300800 */
[----:B------:R-:W-:Y:S02]  /*48190*/  LOP3.LUT R119, R119, 0xffff, RZ, 0xc0, !PT ;  /* 0x0000ffff77777812 */ /* 0x000fe400078ec0ff */
[----:B------:R-:W-:Y:S01]  /*481a0*/  LOP3.LUT R160, R160, 0xffff, RZ, 0xc0, !PT ;  /* 0x0000ffffa0a07812 */ /* 0x000fe200078ec0ff */
[----:B------:R-:W2:Y:S01]  /*481b0*/  LDL.LU R243, [R1+0x63c] ;  /* 0x00063c0001f37983 */ /* 0x000ea20000300800 */
[----:B------:R-:W-:-:S03]  /*481c0*/  PRMT R111, R250, 0x5410, R245 ;  /* 0x00005410fa6f7816 */ /* 0x000fc600000000f5 */
        /* <DEDUP_REMOVED lines=8> */
[----:B------:R-:W2:Y:S04]  /*48250*/  LDL.LU R251, [R1+0x61c] ;  /* 0x00061c0001fb7983 */ /* 0x000ea80000300800 */
[----:B------:R-:W2:Y:S01]  /*48260*/  LDL.LU R252, [R1+0x5c0] ;  /* 0x0005c00001fc7983 */ /* 0x000ea20000300800 */
[----:B------:R-:W-:-:S03]  /*48270*/  PRMT R120, R2, 0x5410, R4 ;  /* 0x0000541002787816 */ /* 0x000fc60000000004 */
[----:B------:R-:W2:Y:S04]  /*48280*/  LDL.LU R6, [R1+0x5e0] ;  /* 0x0005e00001067983 */ /* 0x000ea80000300800 */
[----:B------:R-:W2:Y:S04]  /*48290*/  LDL.LU R4, [R1+0x5bc] ;  /* 0x0005bc0001047983 */ /* 0x000ea80000300800 */
[----:B------:R-:W2:Y:S04]  /*482a0*/  LDL.LU R2, [R1+0x5dc] ;  /* 0x0005dc0001027983 */ /* 0x000ea80000300800 */
[----:B------:R0:W-:Y:S04]  /*482b0*/  STS.128 [R131+0x4000], R108 ;  /* 0x0040006c83007388 */ /* 0x0001e80000000c00 */
[----:B------:R1:W-:Y:S01]  /*482c0*/  STS.128 [R131+0x8000], R112 ;  /* 0x0080007083007388 */ /* 0x0003e20000000c00 */
[----:B----4-:R-:W-:-:S03]  /*482d0*/  PRMT R125, R5, 0x5410, R7 ;  /* 0x00005410057d7816 */ /* 0x010fc60000000007 */
[----:B------:R-:W4:Y:S04]  /*482e0*/  LDL.LU R7, [R1+0x580] ;  /* 0x0005800001077983 */ /* 0x000f280000300800 */
[----:B------:R-:W4:Y:S01]  /*482f0*/  LDL.LU R5, [R1+0x5a0] ;  /* 0x0005a00001057983 */ /* 0x000f220000300800 */
[----:B---3--:R-:W-:-:S03]  /*48300*/  PRMT R122, R0, 0x5410, R3 ;  /* 0x00005410007a7816 */ /* 0x008fc60000000003 */
[----:B------:R-:W3:Y:S04]  /*48310*/  LDL.LU R3, [R1+0x57c] ;  /* 0x00057c0001037983 */ /* 0x000ee80000300800 */
[----:B------:R-:W3:Y:S01]  /*48320*/  LDL.LU R0, [R1+0x59c] ;  /* 0x00059c0001007983 */ /* 0x000ee20000300800 */
[----:B-----5:R-:W-:Y:S02]  /*48330*/  PRMT R126, R126, 0x5410, R204 ;  /* 0x000054107e7e7816 */ /* 0x020fe400000000cc */
[----:B--2---:R-:W-:Y:S01]  /*48340*/  PRMT R123, R123, 0x5410, R187 ;  /* 0x000054107b7b7816 */ /* 0x004fe200000000bb */
[----:B------:R-:W2:Y:S04]  /*48350*/  LDL.LU R204, [R1+0x2f88] ;  /* 0x002f880001cc7983 */ /* 0x000ea80000300800 */
[----:B------:R-:W5:Y:S01]  /*48360*/  LDL.LU R187, [R1+0x2f84] ;  /* 0x002f840001bb7983 */ /* 0x000f620000300800 */
[----:B------:R-:W-:-:S03]  /*48370*/  PRMT R127, R127, 0x5410, R189 ;  /* 0x000054107f7f7816 */ /* 0x000fc600000000bd */
[----:B------:R-:W2:Y:S04]  /*48380*/  LDL.LU R189, [R1+0x2f80] ;  /* 0x002f800001bd7983 */ /* 0x000ea80000300800 */
[----:B0-----:R-:W3:Y:S04]  /*48390*/  LDL.LU R108, [R1+0x2e40] ;  /* 0x002e4000016c7983 */ /* 0x001ee80000300800 */
[----:B------:R-:W4:Y:S04]  /*483a0*/  LDL.LU R109, [R1+0x2e1c] ;  /* 0x002e1c00016d7983 */ /* 0x000f280000300800 */
[----:B------:R-:W4:Y:S04]  /*483b0*/  LDL.LU R110, [R1+0x2e30] ;  /* 0x002e3000016e7983 */ /* 0x000f280000300800 */
[----:B------:R-:W5:Y:S04]  /*483c0*/  LDL.LU R111, [R1+0xd10] ;  /* 0x000d1000016f7983 */ /* 0x000f680000300800 */
[----:B-1----:R-:W3:Y:S04]  /*483d0*/  LDL.LU R113, [R1+0x2e24] ;  /* 0x002e240001717983 */ /* 0x002ee80000300800 */
[----:B------:R-:W2:Y:S04]  /*483e0*/  LDL.LU R114, [R1+0x2e20] ;  /* 0x002e200001727983 */ /* 0x000ea80000300800 */
[----:B------:R-:W2:Y:S04]  /*483f0*/  LDL.LU R115, [R1+0x2e34] ;  /* 0x002e340001737983 */ /* 0x000ea80000300800 */
[----:B------:R0:W-:Y:S04]  /*48400*/  STS.128 [R131+0x10000], R120 ;  /* 0x0100007883007388 */ /* 0x0001e80000000c00 */
[----:B------:R1:W-:Y:S01]  /*48410*/  STS.128 [R131+0x14000], R124 ;  /* 0x0140007c83007388 */ /* 0x0003e20000000c00 */
[----:B0-----:R-:W-:-:S02]  /*48420*/  PRMT R121, R210, 0x5410, R132 ;  /* 0x00005410d2797816 */ /* 0x001fc40000000084 */
[----:B-1----:R-:W-:Y:S01]  /*48430*/  PRMT R125, R206, 0x5410, R213 ;  /* 0x00005410ce7d7816 */ /* 0x002fe200000000d5 */
[----:B------:R-:W3:Y:S04]  /*48440*/  LDL.LU R210, [R1+0xc80] ;  /* 0x000c800001d27983 */ /* 0x000ee80000300800 */
[----:B------:R-:W3:Y:S04]  /*48450*/  LDL.LU R123, [R1+0xca0] ;  /* 0x000ca000017b7983 */ /* 0x000ee80000300800 */
[----:B------:R-:W3:Y:S04]  /*48460*/  LDL.LU R213, [R1+0xc78] ;  /* 0x000c780001d57983 */ /* 0x000ee80000300800 */
[----:B------:R-:W3:Y:S01]  /*48470*/  LDL.LU R127, [R1+0xc98] ;  /* 0x000c9800017f7983 */ /* 0x000ee20000300800 */
[----:B------:R-:W-:-:S02]  /*48480*/  PRMT R122, R215, 0x5410, R221 ;  /* 0x00005410d77a7816 */ /* 0x000fc400000000dd */
[----:B------:R-:W-:Y:S01]  /*48490*/  PRMT R126, R228, 0x5410, R217 ;  /* 0x00005410e47e7816 */ /* 0x000fe200000000d9 */
[----:B------:R0:W-:Y:S01]  /*484a0*/  STS.128 [R131+0xc000], R116 ;  /* 0x00c0007483007388 */ /* 0x0001e20000000c00 */
[----:B------:R-:W-:Y:S02]  /*484b0*/  PRMT R112, R242, 0x5410, R234 ;  /* 0x00005410f2707816 */ /* 0x000fe400000000ea */
[----:B0-----:R-:W-:Y:S02]  /*484c0*/  PRMT R118, R2, 0x5410, R4 ;  /* 0x0000541002767816 */ /* 0x001fe40000000004 */
[----:B------:R-:W-:Y:S02]  /*484d0*/  PRMT R116, R244, 0x5410, R243 ;  /* 0x00005410f4747816 */ /* 0x000fe400000000f3 */
[----:B------:R-:W-:Y:S02]  /*484e0*/  PRMT R117, R251, 0x5410, R8 ;  /* 0x00005410fb757816 */ /* 0x000fe40000000008 */
[----:B----4-:R-:W-:-:S02]  /*484f0*/  PRMT R124, R110, 0x5410, R109 ;  /* 0x000054106e7c7816 */ /* 0x010fc4000000006d */
[----:B-----5:R-:W-:Y:S02]  /*48500*/  PRMT R109, R158, 0x5410, R111 ;  /* 0x000054109e6d7816 */ /* 0x020fe4000000006f */
[----:B------:R-:W-:Y:S01]  /*48510*/  PRMT R110, R219, 0x5410, R208 ;  /* 0x00005410db6e7816 */ /* 0x000fe200000000d0 */
[----:B------:R-:W4:Y:S04]  /*48520*/  LDL.LU R158, [R1+0x540] ;  /* 0x00054000019e7983 */ /* 0x000f280000300800 */
[----:B------:R-:W4:Y:S04]  /*48530*/  LDL.LU R206, [R1+0x560] ;  /* 0x0005600001ce7983 */ /* 0x000f280000300800 */
[----:B------:R-:W5:Y:S04]  /*48540*/  LDL.LU R208, [R1+0x53c] ;  /* 0x00053c0001d07983 */ /* 0x000f680000300800 */
[----:B------:R-:W5:Y:S04]  /*48550*/  LDL.LU R219, [R1+0x55c] ;  /* 0x00055c0001db7983 */ /* 0x000f680000300800 */
[----:B------:R-:W5:Y:S04]  /*48560*/  LDL.LU R221, [R1+0x538] ;  /* 0x0005380001dd7983 */ /* 0x000f680000300800 */
[----:B------:R-:W5:Y:S04]  /*48570*/  LDL.LU R215, [R1+0x558] ;  /* 0x0005580001d77983 */ /* 0x000f680000300800 */
[----:B------:R-:W5:Y:S04]  /*48580*/  LDL.LU R217, [R1+0x534] ;  /* 0x0005340001d97983 */ /* 0x000f680000300800 */
[----:B------:R-:W5:Y:S01]  /*48590*/  LDL.LU R228, [R1+0x554] ;  /* 0x0005540001e47983 */ /* 0x000f620000300800 */
[----:B--2---:R-:W-:-:S03]  /*485a0*/  PRMT R120, R115, 0x5410, R114 ;  /* 0x0000541073787816 */ /* 0x004fc60000000072 */
[----:B------:R-:W2:Y:S01]  /*485b0*/  LDL.LU R4, [R1+0x500] ;  /* 0x0005000001047983 */ /* 0x000ea20000300800 */
[----:B------:R-:W-:-:S03]  /*485c0*/  PRMT R115, R5, 0x5410, R7 ;  /* 0x0000541005737816 */ /* 0x000fc60000000007 */
[----:B------:R-:W2:Y:S04]  /*485d0*/  LDL.LU R2, [R1+0x520] ;  /* 0x0005200001027983 */ /* 0x000ea80000300800 */
[----:B------:R-:W4:Y:S01]  /*485e0*/  LDL.LU R7, [R1+0x4fc] ;  /* 0x0004fc0001077983 */ /* 0x000f220000300800 */
[----:B------:R-:W-:-:S03]  /*485f0*/  PRMT R111, R232, 0x5410, R230 ;  /* 0x00005410e86f7816 */ /* 0x000fc600000000e6 */
[----:B------:R-:W4:Y:S04]  /*48600*/  LDL.LU R5, [R1+0x51c] ;  /* 0x00051c0001057983 */ /* 0x000f280000300800 */
[----:B------:R-:W5:Y:S04]  /*48610*/  LDL.LU R230, [R1+0x4f8] ;  /* 0x0004f80001e67983 */ /* 0x000f680000300800 */
[----:B------:R-:W5:Y:S04]  /*48620*/  LDL.LU R232, [R1+0x518] ;  /* 0x0005180001e87983 */ /* 0x000f680000300800 */
[----:B------:R-:W5:Y:S04]  /*48630*/  LDL.LU R234, [R1+0x4f4] ;  /* 0x0004f40001ea7983 */ /* 0x000f680000300800 */
[----:B------:R-:W5:Y:S01]  /*48640*/  LDL.LU R242, [R1+0x514] ;  /* 0x0005140001f27983 */ /* 0x000f620000300800 */
[----:B---3--:R-:W-:-:S03]  /*48650*/  PRMT R108, R108, 0x5410, R113 ;  /* 0x000054106c6c7816 */ /* 0x008fc60000000071 */
[----:B------:R-:W3:Y:S01]  /*48660*/  LDL.LU R243, [R1+0x4c0] ;  /* 0x0004c00001f37983 */ /* 0x000ee20000300800 */
[----:B------:R-:W-:-:S03]  /*48670*/  PRMT R113, R250, 0x5410, R245 ;  /* 0x00005410fa717816 */ /* 0x000fc600000000f5 */
[----:B------:R-:W3:Y:S04]  /*48680*/  LDL.LU R244, [R1+0x4e0] ;  /* 0x0004e00001f47983 */ /* 0x000ee80000300800 */
[----:B------:R-:W3:Y:S04]  /*48690*/  LDL.LU R245, [R1+0x4bc] ;  /* 0x0004bc0001f57983 */ /* 0x000ee80000300800 */
[----:B------:R-:W3:Y:S04]  /*486a0*/  LDL.LU R250, [R1+0x4dc] ;  /* 0x0004dc0001fa7983 */ /* 0x000ee80000300800 */
[----:B------:R-:W3:Y:S01]  /*486b0*/  LDL.LU R8, [R1+0x4b8] ;  /* 0x0004b80001087983 */ /* 0x000ee20000300800 */
[----:B------:R-:W-:-:S03]  /*486c0*/  PRMT R114, R6, 0x5410, R252 ;  /* 0x0000541006727816 */ /* 0x000fc600000000fc */
[----:B------:R-:W3:Y:S04]  /*486d0*/  LDL.LU R251, [R1+0x4d8] ;  /* 0x0004d80001fb7983 */ /* 0x000ee80000300800 */
[----:B------:R-:W3:Y:S01]  /*486e0*/  LDL.LU R252, [R1+0x4b4] ;  /* 0x0004b40001fc7983 */ /* 0x000ee20000300800 */
[----:B------:R-:W-:-:S03]  /*486f0*/  PRMT R119, R0, 0x5410, R3 ;  /* 0x0000541000777816 */ /* 0x000fc60000000003 */
[----:B------:R-:W3:Y:S04]  /*48700*/  LDL.LU R6, [R1+0x4d4] ;  /* 0x0004d40001067983 */ /* 0x000ee80000300800 */
[----:B------:R-:W5:Y:S04]  /*48710*/  LDL.LU R3, [R1+0x480] ;  /* 0x0004800001037983 */ /* 0x000f680000300800 */
[----:B------:R-:W5:Y:S01]  /*48720*/  LDL.LU R0, [R1+0x4a0] ;  /* 0x0004a00001007983 */ /* 0x000f620000300800 */
[----:B------:R-:W-:Y:S02]  /*48730*/  PRMT R123, R123, 0x5410, R210 ;  /* 0x000054107b7b7816 */ /* 0x000fe400000000d2 */
[----:B------:R-:W-:Y:S01]  /*48740*/  PRMT R127, R127, 0x5410, R213 ;  /* 0x000054107f7f7816 */ /* 0x000fe200000000d5 */
[----:B------:R-:W3:Y:S04]  /*48750*/  LDL.LU R210, [R1+0x2f7c] ;  /* 0x002f7c0001d27983 */ /* 0x000ee80000300800 */
[----:B------:R-:W3:Y:S04]  /*48760*/  LDL.LU R213, [R1+0x2f78] ;  /* 0x002f780001d57983 */ /* 0x000ee80000300800 */
[----:B------:R0:W-:Y:S04]  /*48770*/  STS.128 [R131+0x18000], R112 ;  /* 0x0180007083007388 */ /* 0x0001e80000000c00 */
[----:B------:R1:W-:Y:S04]  /*48780*/  STS.128 [R131+0x1c000], R116 ;  /* 0x01c0007483007388 */ /* 0x0003e80000000c00 */
[----:B0-----:R-:W2:Y:S04]  /*48790*/  LDL.LU R112, [R1+0xcb0] ;  /* 0x000cb00001707983 */ /* 0x001ea80000300800 */
[----:B------:R-:W2:Y:S04]  /*487a0*/  LDL.LU R113, [R1+0xcd4] ;  /* 0x000cd40001717983 */ /* 0x000ea80000300800 */
[----:B------:R-:W5:Y:S04]  /*487b0*/  LDL.LU R114, [R1+0xc5c] ;  /* 0x000c5c0001727983 */ /* 0x000f680000300800 */
[----:B------:R-:W5:Y:S04]  /*487c0*/  LDL.LU R115, [R1+0xc90] ;  /* 0x000c900001737983 */ /* 0x000f680000300800 */
[----:B-1----:R-:W4:Y:S04]  /*487d0*/  LDL.LU R117, [R1+0x2e28] ;  /* 0x002e280001757983 */ /* 0x002f280000300800 */
[----:B------:R-:W4:Y:S04]  /*487e0*/  LDL.LU R118, [R1+0x2e48] ;  /* 0x002e480001767983 */ /* 0x000f280000300800 */
[----:B------:R-:W3:Y:S04]  /*487f0*/  LDL.LU R119, [R1+0xcf4] ;  /* 0x000cf40001777983 */ /* 0x000ee80000300800 */
[----:B------:R-:W3:Y:S01]  /*48800*/  LDL.LU R131, [R1+0xd14] ;  /* 0x000d140001837983 */ /* 0x000ee20000300800 */
[----:B------:R-:W-:-:S05]  /*48810*/  LOP3.LUT R132, R9, 0x10, RZ, 0x3c, !PT ;  /* 0x0000001009847812 */ /* 0x000fca00078e3cff */
[----:B------:R-:W-:-:S05]  /*48820*/  IMAD.IADD R132, R202, 0x1, R132 ;  /* 0x00000001ca847824 */ /* 0x000fca00078e0284 */
[----:B------:R2:W-:Y:S04]  /*48830*/  STS.128 [R132], R108 ;  /* 0x0000006c84007388 */ /* 0x0005e80000000c00 */
[----:B------:R0:W-:Y:S01]  /*48840*/  STS.128 [R132+0x8000], R124 ;  /* 0x0080007c84007388 */ /* 0x0001e20000000c00 */
[----:B--2---:R-:W-:Y:S02]  /*48850*/  PRMT R110, R113, 0x5410, R112 ;  /* 0x00005410716e7816 */ /* 0x004fe40000000070 */
[----:B------:R-:W-:Y:S02]  /*48860*/  PRMT R113, R2, 0x5410, R4 ;  /* 0x0000541002717816 */ /* 0x000fe40000000004 */
[----:B------:R-:W2:Y:S01]  /*48870*/  LDL.LU R4, [R1+0x47c] ;  /* 0x00047c0001047983 */ /* 0x000ea20000300800 */
[----:B----4-:R-:W-:-:S02]  /*48880*/  PRMT R108, R118, 0x5410, R117 ;  /* 0x00005410766c7816 */ /* 0x010fc40000000075 */
[----:B------:R-:W-:Y:S01]  /*48890*/  PRMT R117, R5, 0x5410, R7 ;  /* 0x0000541005757816 */ /* 0x000fe20000000007 */
[----:B------:R-:W2:Y:S04]  /*488a0*/  LDL.LU R2, [R1+0x49c] ;  /* 0x00049c0001027983 */ /* 0x000ea80000300800 */
[----:B------:R-:W4:Y:S01]  /*488b0*/  LDL.LU R7, [R1+0x478] ;  /* 0x0004780001077983 */ /* 0x000f220000300800 */
[----:B------:R-:W-:-:S03]  /*488c0*/  PRMT R112, R206, 0x5410, R158 ;  /* 0x00005410ce707816 */ /* 0x000fc6000000009e */
[----:B------:R-:W4:Y:S04]  /*488d0*/  LDL.LU R5, [R1+0x498] ;  /* 0x0004980001057983 */ /* 0x000f280000300800 */
[----:B------:R-:W4:Y:S04]  /*488e0*/  LDL.LU R206, [R1+0x474] ;  /* 0x0004740001ce7983 */ /* 0x000f280000300800 */
[----:B0-----:R-:W4:Y:S01]  /*488f0*/  LDL.LU R127, [R1+0x494] ;  /* 0x00049400017f7983 */ /* 0x001f220000300800 */
[----:B-----5:R-:W-:Y:S02]  /*48900*/  PRMT R111, R115, 0x5410, R114 ;  /* 0x00005410736f7816 */ /* 0x020fe40000000072 */
[----:B------:R-:W-:-:S02]  /*48910*/  PRMT R115, R0, 0x5410, R3 ;  /* 0x0000541000737816 */ /* 0x000fc40000000003 */
[----:B---3--:R-:W-:Y:S01]  /*48920*/  PRMT R109, R131, 0x5410, R119 ;  /* 0x00005410836d7816 */ /* 0x008fe20000000077 */
[----:B------:R-:W3:Y:S04]  /*48930*/  LDL.LU R3, [R1+0xc10] ;  /* 0x000c100001037983 */ /* 0x000ee80000300800 */
[----:B------:R-:W3:Y:S04]  /*48940*/  LDL.LU R0, [R1+0xc30] ;  /* 0x000c300001007983 */ /* 0x000ee80000300800 */
[----:B------:R-:W5:Y:S01]  /*48950*/  LDL.LU R131, [R1+0xbfc] ;  /* 0x000bfc0001837983 */ /* 0x000f620000300800 */
[----:B------:R-:W-:-:S03]  /*48960*/  PRMT R116, R219, 0x5410, R208 ;  /* 0x00005410db747816 */ /* 0x000fc600000000d0 */
[----:B------:R-:W5:Y:S04]  /*48970*/  LDL.LU R158, [R1+0xc1c] ;  /* 0x000c1c00019e7983 */ /* 0x000f680000300800 */
[----:B------:R0:W-:Y:S04]  /*48980*/  STS.128 [R132+0x4000], R120 ;  /* 0x0040007884007388 */ /* 0x0001e80000000c00 */
[----:B------:R-:W3:Y:S04]  /*48990*/  LDL.LU R208, [R1+0xbf8] ;  /* 0x000bf80001d07983 */ /* 0x000ee80000300800 */
[----:B------:R-:W3:Y:S01]  /*489a0*/  LDL.LU R219, [R1+0xc18] ;  /* 0x000c180001db7983 */ /* 0x000ee20000300800 */
[----:B------:R-:W-:-:S02]  /*489b0*/  PRMT R124, R228, 0x5410, R217 ;  /* 0x00005410e47c7816 */ /* 0x000fc400000000d9 */
[----:B------:R-:W-:Y:S02]  /*489c0*/  PRMT R125, R242, 0x5410, R234 ;  /* 0x00005410f27d7816 */ /* 0x000fe400000000ea */
[----:B------:R-:W-:Y:S02]  /*489d0*/  PRMT R114, R244, 0x5410, R243 ;  /* 0x00005410f4727816 */ /* 0x000fe400000000f3 */
[----:B------:R-:W-:Y:S02]  /*489e0*/  PRMT R118, R250, 0x5410, R245 ;  /* 0x00005410fa767816 */ /* 0x000fe400000000f5 */
[----:B0-----:R-:W-:Y:S02]  /*489f0*/  PRMT R120, R215, 0x5410, R221 ;  /* 0x00005410d7787816 */ /* 0x001fe400000000dd */
[----:B------:R-:W5:Y:S04]  /*48a00*/  LDL.LU R221, [R1+0xbf4] ;  /* 0x000bf40001dd7983 */ /* 0x000f680000300800 */
[----:B------:R-:W5:Y:S04]  /*48a10*/  LDL.LU R215, [R1+0xc14] ;  /* 0x000c140001d77983 */ /* 0x000f680000300800 */
[----:B------:R-:W5:Y:S01]  /*48a20*/  LDL.LU R217, [R1+0xbd0] ;  /* 0x000bd00001d97983 */ /* 0x000f620000300800 */
[----:B------:R-:W-:-:S03]  /*48a30*/  PRMT R121, R232, 0x5410, R230 ;  /* 0x00005410e8797816 */ /* 0x000fc600000000e6 */
[----:B------:R-:W5:Y:S04]  /*48a40*/  LDL.LU R228, [R1+0xbf0] ;  /* 0x000bf00001e47983 */ /* 0x000f680000300800 */
[----:B------:R-:W5:Y:S04]  /*48a50*/  LDL.LU R230, [R1+0xbbc] ;  /* 0x000bbc0001e67983 */ /* 0x000f680000300800 */
[----:B------:R-:W5:Y:S04]  /*48a60*/  LDL.LU R232, [R1+0xbdc] ;  /* 0x000bdc0001e87983 */ /* 0x000f680000300800 */
[----:B------:R-:W5:Y:S04]  /*48a70*/  LDL.LU R234, [R1+0xbb8] ;  /* 0x000bb80001ea7983 */ /* 0x000f680000300800 */
[----:B------:R-:W5:Y:S04]  /*48a80*/  LDL.LU R242, [R1+0xbd8] ;  /* 0x000bd80001f27983 */ /* 0x000f680000300800 */
[----:B------:R-:W5:Y:S04]  /*48a90*/  LDL.LU R243, [R1+0xbb4] ;  /* 0x000bb40001f37983 */ /* 0x000f680000300800 */
[----:B------:R-:W5:Y:S04]  /*48aa0*/  LDL.LU R244, [R1+0xbd4] ;  /* 0x000bd40001f47983 */ /* 0x000f680000300800 */
[----:B------:R-:W5:Y:S01]  /*48ab0*/  LDL.LU R245, [R1+0xb90] ;  /* 0x000b900001f57983 */ /* 0x000f620000300800 */
[----:B------:R-:W-:-:S03]  /*48ac0*/  PRMT R122, R251, 0x5410, R8 ;  /* 0x00005410fb7a7816 */ /* 0x000fc60000000008 */
[----:B------:R-:W5:Y:S04]  /*48ad0*/  LDL.LU R250, [R1+0xbb0] ;  /* 0x000bb00001fa7983 */ /* 0x000f680000300800 */
[----:B------:R-:W5:Y:S01]  /*48ae0*/  LDL.LU R8, [R1+0xb7c] ;  /* 0x000b7c0001087983 */ /* 0x000f620000300800 */
[----:B------:R-:W-:-:S03]  /*48af0*/  PRMT R126, R6, 0x5410, R252 ;  /* 0x00005410067e7816 */ /* 0x000fc600000000fc */
[----:B------:R-:W5:Y:S04]  /*48b00*/  LDL.LU R251, [R1+0xb9c] ;  /* 0x000b9c0001fb7983 */ /* 0x000f680000300800 */
[----:B------:R-:W5:Y:S04]  /*48b10*/  LDL.LU R252, [R1+0xb78] ;  /* 0x000b780001fc7983 */ /* 0x000f680000300800 */
[----:B------:R-:W5:Y:S04]  /*48b20*/  LDL.LU R6, [R1+0xb98] ;  /* 0x000b980001067983 */ /* 0x000f680000300800 */
[----:B------:R0:W-:Y:S04]  /*48b30*/  STS.128 [R132+0xc000], R108 ;  /* 0x00c0006c84007388 */ /* 0x0001e80000000c00 */
[----:B------:R1:W-:Y:S01]  /*48b40*/  STS.128 [R132+0x10000], R112 ;  /* 0x0100007084007388 */ /* 0x0003e20000000c00 */
[----:B--2---:R-:W-:-:S03]  /*48b50*/  PRMT R119, R2, 0x5410, R4 ;  /* 0x0000541002777816 */ /* 0x004fc60000000004 */
[----:B------:R-:W2:Y:S01]  /*48b60*/  LDL.LU R4, [R1+0xb5c] ;  /* 0x000b5c0001047983 */ /* 0x000ea20000300800 */
[----:B----4-:R-:W-:-:S03]  /*48b70*/  PRMT R123, R5, 0x5410, R7 ;  /* 0x00005410057b7816 */ /* 0x010fc60000000007 */
[----:B------:R-:W2:Y:S04]  /*48b80*/  LDL.LU R2, [R1+0xb94] ;  /* 0x000b940001027983 */ /* 0x000ea80000300800 */
[----:B------:R-:W4:Y:S04]  /*48b90*/  LDL.LU R7, [R1+0x434] ;  /* 0x0004340001077983 */ /* 0x000f280000300800 */
[----:B------:R-:W4:Y:S01]  /*48ba0*/  LDL.LU R5, [R1+0x454] ;  /* 0x0004540001057983 */ /* 0x000f220000300800 */
[----:B------:R-:W-:-:S03]  /*48bb0*/  PRMT R127, R127, 0x5410, R206 ;  /* 0x000054107f7f7816 */ /* 0x000fc600000000ce */
[----:B------:R-:W4:Y:S04]  /*48bc0*/  LDL.LU R206, [R1+0x2f74] ;  /* 0x002f740001ce7983 */ /* 0x000f280000300800 */
[----:B0-----:R-:W5:Y:S04]  /*48bd0*/  LDL.LU R108, [R1+0xc70] ;  /* 0x000c7000016c7983 */ /* 0x001f680000300800 */
[----:B------:R-:W2:Y:S04]  /*48be0*/  LDL.LU R109, [R1+0xc58] ;  /* 0x000c5800016d7983 */ /* 0x000ea80000300800 */
[----:B------:R-:W4:Y:S04]  /*48bf0*/  LDL.LU R110, [R1+0xc34] ;  /* 0x000c3400016e7983 */ /* 0x000f280000300800 */
[----:B------:R-:W4:Y:S04]  /*48c00*/  LDL.LU R111, [R1+0xc54] ;  /* 0x000c5400016f7983 */ /* 0x000f280000300800 */
[----:B-1----:R-:W5:Y:S04]  /*48c10*/  LDL.LU R112, [R1+0xc50] ;  /* 0x000c500001707983 */ /* 0x002f680000300800 */
[----:B------:R-:W4:Y:S04]  /*48c20*/  LDL.LU R113, [R1+0xc3c] ;  /* 0x000c3c0001717983 */ /* 0x000f280000300800 */
[----:B------:R-:W4:Y:S04]  /*48c30*/  LDL.LU R114, [R1+0xc60] ;  /* 0x000c600001727983 */ /* 0x000f280000300800 */
[----:B------:R-:W2:Y:S04]  /*48c40*/  LDL.LU R115, [R1+0xc38] ;  /* 0x000c380001737983 */ /* 0x000ea80000300800 */
[----:B------:R3:W-:Y:S04]  /*48c50*/  STS.128 [R132+0x14000], R116 ;  /* 0x0140007484007388 */ /* 0x0007e80000000c00 */
[----:B------:R0:W-:Y:S01]  /*48c60*/  STS.128 [R132+0x1c000], R124 ;  /* 0x01c0007c84007388 */ /* 0x0001e20000000c00 */
[----:B---3--:R-:W-:-:S02]  /*48c70*/  PRMT R117, R219, 0x5410, R208 ;  /* 0x00005410db757816 */ /* 0x008fc400000000d0 */
[----:B--2---:R-:W-:Y:S02]  /*48c80*/  PRMT R116, R109, 0x5410, R115 ;  /* 0x000054106d747816 */ /* 0x004fe40000000073 */
[----:B------:R-:W-:Y:S02]  /*48c90*/  PRMT R109, R0, 0x5410, R3 ;  /* 0x00005410006d7816 */ /* 0x000fe40000000003 */
[----:B------:R-:W2:Y:S04]  /*48ca0*/  LDL.LU R3, [R1+0x3f4] ;  /* 0x0003f40001037983 */ /* 0x000ea80000300800 */
[----:B------:R-:W2:Y:S04]  /*48cb0*/  LDL.LU R0, [R1+0x414] ;  /* 0x0004140001007983 */ /* 0x000ea80000300800 */
[----:B------:R-:W3:Y:S04]  /*48cc0*/  LDL.LU R208, [R1+0x3b4] ;  /* 0x0003b40001d07983 */ /* 0x000ee80000300800 */
[----:B0-----:R-:W3:Y:S04]  /*48cd0*/  LDL.LU R126, [R1+0x3d4] ;  /* 0x0003d400017e7983 */ /* 0x001ee80000300800 */
[----:B------:R-:W3:Y:S04]  /*48ce0*/  LDL.LU R219, [R1+0x10c] ;  /* 0x00010c0001db7983 */ /* 0x000ee80000300800 */
[----:B------:R-:W3:Y:S01]  /*48cf0*/  LDL.LU R127, [R1+0x394] ;  /* 0x00039400017f7983 */ /* 0x000ee20000300800 */
[----:B-----5:R-:W-:-:S02]  /*48d00*/  PRMT R108, R108, 0x5410, R112 ;  /* 0x000054106c6c7816 */ /* 0x020fc40000000070 */
[----:B----4-:R-:W-:Y:S02]  /*48d10*/  PRMT R112, R114, 0x5410, R113 ;  /* 0x0000541072707816 */ /* 0x010fe40000000071 */
[----:B------:R-:W-:Y:S01]  /*48d20*/  PRMT R113, R158, 0x5410, R131 ;  /* 0x000054109e717816 */ /* 0x000fe20000000083 */
[----:B------:R0:W-:Y:S04]  /*48d30*/  STS.128 [R132+0x18000], R120 ;  /* 0x0180007884007388 */ /* 0x0001e80000000c00 */
[----:B------:R-:W4:Y:S04]  /*48d40*/  LDL.LU R131, [R1+0xab8] ;  /* 0x000ab80001837983 */ /* 0x000f280000300800 */
[----:B------:R-:W4:Y:S01]  /*48d50*/  LDL.LU R158, [R1+0xad8] ;  /* 0x000ad800019e7983 */ /* 0x000f220000300800 */
[----:B------:R-:W-:-:S02]  /*48d60*/  PRMT R114, R232, 0x5410, R230 ;  /* 0x00005410e8727816 */ /* 0x000fc400000000e6 */
[----:B------:R-:W-:Y:S02]  /*48d70*/  PRMT R118, R242, 0x5410, R234 ;  /* 0x00005410f2767816 */ /* 0x000fe400000000ea */
[----:B0-----:R-:W-:Y:S02]  /*48d80*/  PRMT R121, R215, 0x5410, R221 ;  /* 0x00005410d7797816 */ /* 0x001fe400000000dd */
[----:B------:R-:W-:Y:S01]  /*48d90*/  PRMT R120, R111, 0x5410, R110 ;  /* 0x000054106f787816 */ /* 0x000fe2000000006e */
[----:B------:R-:W5:Y:S01]  /*48da0*/  LDL.LU R221, [R1+0xa7c] ;  /* 0x000a7c0001dd7983 */ /* 0x000f620000300800 */
[----:B------:R-:W-:-:S03]  /*48db0*/  PRMT R110, R228, 0x5410, R217 ;  /* 0x00005410e46e7816 */ /* 0x000fc600000000d9 */
[----:B------:R-:W5:Y:S04]  /*48dc0*/  LDL.LU R215, [R1+0xa9c] ;  /* 0x000a9c0001d77983 */ /* 0x000f680000300800 */
[----:B------:R-:W4:Y:S04]  /*48dd0*/  LDL.LU R217, [R1+0x440] ;  /* 0x0004400001d97983 */ /* 0x000f280000300800 */
[----:B------:R-:W4:Y:S04]  /*48de0*/  LDL.LU R228, [R1+0x460] ;  /* 0x0004600001e47983 */ /* 0x000f280000300800 */
[----:B------:R-:W4:Y:S04]  /*48df0*/  LDL.LU R230, [R1+0x43c] ;  /* 0x00043c0001e67983 */ /* 0x000f280000300800 */
[----:B------:R-:W4:Y:S04]  /*48e00*/  LDL.LU R232, [R1+0x45c] ;  /* 0x00045c0001e87983 */ /* 0x000f280000300800 */
[----:B------:R-:W4:Y:S01]  /*48e10*/  LDL.LU R234, [R1+0x438] ;  /* 0x0004380001ea7983 */ /* 0x000f220000300800 */
[----:B------:R-:W-:-:S03]  /*48e20*/  PRMT R122, R244, 0x5410, R243 ;  /* 0x00005410f47a7816 */ /* 0x000fc600000000f3 */
        /* <DEDUP_REMOVED lines=8> */
[----:B------:R-:W-:Y:S02]  /*48eb0*/  LOP3.LUT R132, R9, 0x20, RZ, 0x3c, !PT ;  /* 0x0000002009847812 */ /* 0x000fe400078e3cff */
[----:B------:R-:W-:Y:S01]  /*48ec0*/  PRMT R119, R6, 0x5410, R252 ;  /* 0x0000541006777816 */ /* 0x000fe200000000fc */
[----:B------:R-:W4:Y:S04]  /*48ed0*/  LDL.LU R251, [R1+0x418] ;  /* 0x0004180001fb7983 */ /* 0x000f280000300800 */
[----:B------:R-:W4:Y:S01]  /*48ee0*/  LDL.LU R252, [R1+0x3c0] ;  /* 0x0003c00001fc7983 */ /* 0x000f220000300800 */
[----:B------:R-:W-:-:S03]  /*48ef0*/  PRMT R123, R2, 0x5410, R4 ;  /* 0x00005410027b7816 */ /* 0x000fc60000000004 */
[----:B------:R-:W4:Y:S04]  /*48f00*/  LDL.LU R6, [R1+0x3e0] ;  /* 0x0003e00001067983 */ /* 0x000f280000300800 */
[----:B------:R-:W4:Y:S01]  /*48f10*/  LDL.LU R4, [R1+0x3bc] ;  /* 0x0003bc0001047983 */ /* 0x000f220000300800 */
[----:B------:R-:W-:-:S03]  /*48f20*/  PRMT R124, R5, 0x5410, R7 ;  /* 0x00005410057c7816 */ /* 0x000fc60000000007 */
[----:B------:R-:W4:Y:S01]  /*48f30*/  LDL.LU R2, [R1+0x3dc] ;  /* 0x0003dc0001027983 */ /* 0x000f220000300800 */
[----:B------:R-:W-:-:S03]  /*48f40*/  IMAD.IADD R132, R202, 0x1, R132 ;  /* 0x00000001ca847824 */ /* 0x000fc600078e0284 */
[----:B------:R-:W4:Y:S04]  /*48f50*/  LDL.LU R7, [R1+0x3b8] ;  /* 0x0003b80001077983 */ /* 0x000f280000300800 */
[----:B------:R-:W4:Y:S04]  /*48f60*/  LDL.LU R5, [R1+0x3d8] ;  /* 0x0003d80001057983 */ /* 0x000f280000300800 */
[----:B------:R0:W-:Y:S04]  /*48f70*/  STS.128 [R132], R108 ;  /* 0x0000006c84007388 */ /* 0x0001e80000000c00 */
[----:B------:R1:W-:Y:S04]  /*48f80*/  STS.128 [R132+0x4000], R112 ;  /* 0x0040007084007388 */ /* 0x0003e80000000c00 */
[----:B------:R1:W-:Y:S01]  /*48f90*/  STS.128 [R132+0x8000], R116 ;  /* 0x0080007484007388 */ /* 0x0003e20000000c00 */
[----:B--2---:R-:W-:-:S03]  /*48fa0*/  PRMT R125, R0, 0x5410, R3 ;  /* 0x00005410007d7816 */ /* 0x004fc60000000003 */
[----:B------:R-:W2:Y:S04]  /*48fb0*/  LDL.LU R3, [R1+0x37c] ;  /* 0x00037c0001037983 */ /* 0x000ea80000300800 */
[----:B------:R-:W2:Y:S01]  /*48fc0*/  LDL.LU R0, [R1+0x3a0] ;  /* 0x0003a00001007983 */ /* 0x000ea20000300800 */
[----:B---3--:R-:W-:Y:S02]  /*48fd0*/  PRMT R126, R126, 0x5410, R208 ;  /* 0x000054107e7e7816 */ /* 0x008fe400000000d0 */
[----:B------:R-:W-:Y:S01]  /*48fe0*/  PRMT R127, R127, 0x5410, R219 ;  /* 0x000054107f7f7816 */ /* 0x000fe200000000db */
[----:B------:R-:W3:Y:S04]  /*48ff0*/  LDL.LU R208, [R1+0x2f70] ;  /* 0x002f700001d07983 */ /* 0x000ee80000300800 */
[----:B------:R-:W3:Y:S04]  /*49000*/  LDL.LU R219, [R1+0x2f6c] ;  /* 0x002f6c0001db7983 */ /* 0x000ee80000300800 */
[----:B0-----:R-:W2:Y:S04]  /*49010*/  LDL.LU R108, [R1+0xb70] ;  /* 0x000b7000016c7983 */ /* 0x001ea80000300800 */
[----:B------:R-:W3:Y:S04]  /*49020*/  LDL.LU R109, [R1+0xb1c] ;  /* 0x000b1c00016d7983 */ /* 0x000ee80000300800 */
[----:B------:R-:W5:Y:S04]  /*49030*/  LDL.LU R110, [R1+0xabc] ;  /* 0x000abc00016e7983 */ /* 0x000f680000300800 */
[----:B------:R-:W5:Y:S04]  /*49040*/  LDL.LU R111, [R1+0xadc] ;  /* 0x000adc00016f7983 */ /* 0x000f680000300800 */
[----:B-1----:R-:W4:Y:S04]  /*49050*/  LDL.LU R112, [R1+0xb58] ;  /* 0x000b580001707983 */ /* 0x002f280000300800 */
[----:B------:R-:W3:Y:S04]  /*49060*/  LDL.LU R113, [R1+0xafc] ;  /* 0x000afc0001717983 */ /* 0x000ee80000300800 */
[----:B------:R-:W3:Y:S04]  /*49070*/  LDL.LU R114, [R1+0xaf8] ;  /* 0x000af80001727983 */ /* 0x000ee80000300800 */
[----:B------:R-:W3:Y:S04]  /*49080*/  LDL.LU R115, [R1+0xb18] ;  /* 0x000b180001737983 */ /* 0x000ee80000300800 */
[----:B------:R-:W2:Y:S04]  /*49090*/  LDL.LU R118, [R1+0xb3c] ;  /* 0x000b3c0001767983 */ /* 0x000ea80000300800 */
[----:B------:R-:W4:Y:S04]  /*490a0*/  LDL.LU R119, [R1+0xb38] ;  /* 0x000b380001777983 */ /* 0x000f280000300800 */
[----:B------:R4:W-:Y:S04]  /*490b0*/  STS.128 [R132+0x10000], R124 ;  /* 0x0100007c84007388 */ /* 0x0009e80000000c00 */
[----:B------:R0:W-:Y:S01]  /*490c0*/  STS.128 [R132+0xc000], R120 ;  /* 0x00c0007884007388 */ /* 0x0001e20000000c00 */
[----:B-----5:R-:W-:-:S02]  /*490d0*/  PRMT R110, R111, 0x5410, R110 ;  /* 0x000054106f6e7816 */ /* 0x020fc4000000006e */
[----:B------:R-:W-:Y:S02]  /*490e0*/  PRMT R111, R215, 0x5410, R221 ;  /* 0x00005410d76f7816 */ /* 0x000fe400000000dd */
[----:B------:R-:W5:Y:S01]  /*490f0*/  LDL.LU R221, [R1+0x378] ;  /* 0x0003780001dd7983 */ /* 0x000f620000300800 */
[----:B----4-:R-:W-:-:S03]  /*49100*/  PRMT R124, R112, 0x5410, R119 ;  /* 0x00005410707c7816 */ /* 0x010fc60000000077 */
[----:B------:R-:W5:Y:S04]  /*49110*/  LDL.LU R119, [R1+0x39c] ;  /* 0x00039c0001777983 */ /* 0x000f680000300800 */
[----:B------:R-:W4:Y:S01]  /*49120*/  LDL.LU R215, [R1+0x374] ;  /* 0x0003740001d77983 */ /* 0x000f220000300800 */
[----:B------:R-:W-:-:S03]  /*49130*/  PRMT R112, R228, 0x5410, R217 ;  /* 0x00005410e4707816 */ /* 0x000fc600000000d9 */
[----:B0-----:R-:W4:Y:S04]  /*49140*/  LDL.LU R123, [R1+0x398] ;  /* 0x00039800017b7983 */ /* 0x001f280000300800 */
[----:B------:R-:W4:Y:S04]  /*49150*/  LDL.LU R217, [R1+0xa78] ;  /* 0x000a780001d97983 */ /* 0x000f280000300800 */
[----:B------:R-:W4:Y:S01]  /*49160*/  LDL.LU R127, [R1+0xa98] ;  /* 0x000a9800017f7983 */ /* 0x000f220000300800 */
[----:B--2---:R-:W-:Y:S02]  /*49170*/  PRMT R108, R108, 0x5410, R118 ;  /* 0x000054106c6c7816 */ /* 0x004fe40000000076 */
[----:B------:R-:W-:-:S02]  /*49180*/  PRMT R118, R2, 0x5410, R4 ;  /* 0x0000541002767816 */ /* 0x000fc40000000004 */
[----:B------:R-:W-:Y:S01]  /*49190*/  PRMT R122, R5, 0x5410, R7 ;  /* 0x00005410057a7816 */ /* 0x000fe20000000007 */
[----:B------:R-:W2:Y:S04]  /*491a0*/  LDL.LU R2, [R1+0xab0] ;  /* 0x000ab00001027983 */ /* 0x000ea80000300800 */
[----:B------:R-:W2:Y:S01]  /*491b0*/  LDL.LU R7, [R1+0xad0] ;  /* 0x000ad00001077983 */ /* 0x000ea20000300800 */
[----:B------:R-:W-:-:S03]  /*491c0*/  PRMT R126, R158, 0x5410, R131 ;  /* 0x000054109e7e7816 */ /* 0x000fc60000000083 */
[----:B------:R-:W2:Y:S01]  /*491d0*/  LDL.LU R228, [R1+0x35c] ;  /* 0x00035c0001e47983 */ /* 0x000ea20000300800 */
[----:B------:R-:W-:-:S03]  /*491e0*/  PRMT R116, R232, 0x5410, R230 ;  /* 0x00005410e8747816 */ /* 0x000fc600000000e6 */
[----:B------:R-:W2:Y:S04]  /*491f0*/  LDL.LU R158, [R1+0x358] ;  /* 0x00035800019e7983 */ /* 0x000ea80000300800 */
[----:B------:R-:W2:Y:S01]  /*49200*/  LDL.LU R230, [R1+0x100] ;  /* 0x0001000001e67983 */ /* 0x000ea20000300800 */
[----:B------:R-:W-:-:S03]  /*49210*/  PRMT R120, R242, 0x5410, R234 ;  /* 0x00005410f2787816 */ /* 0x000fc600000000ea */
[----:B------:R-:W2:Y:S01]  /*49220*/  LDL.LU R232, [R1+0x354] ;  /* 0x0003540001e87983 */ /* 0x000ea20000300800 */
[----:B---3--:R-:W-:-:S03]  /*49230*/  PRMT R109, R109, 0x5410, R113 ;  /* 0x000054106d6d7816 */ /* 0x008fc60000000071 */
[----:B------:R-:W3:Y:S01]  /*49240*/  LDL.LU R234, [R1+0xe8] ;  /* 0x0000e80001ea7983 */ /* 0x000ee20000300800 */
[----:B------:R-:W-:-:S03]  /*49250*/  PRMT R113, R244, 0x5410, R243 ;  /* 0x00005410f4717816 */ /* 0x000fc600000000f3 */
[----:B------:R-:W3:Y:S04]  /*49260*/  LDL.LU R242, [R1+0xf8] ;  /* 0x0000f80001f27983 */ /* 0x000ee80000300800 */
[----:B------:R-:W3:Y:S01]  /*49270*/  LDL.LU R243, [R1+0xe4] ;  /* 0x0000e40001f37983 */ /* 0x000ee20000300800 */
[----:B------:R-:W-:-:S03]  /*49280*/  PRMT R117, R250, 0x5410, R245 ;  /* 0x00005410fa757816 */ /* 0x000fc600000000f5 */
[----:B------:R-:W3:Y:S04]  /*49290*/  LDL.LU R244, [R1+0xf4] ;  /* 0x0000f40001f47983 */ /* 0x000ee80000300800 */
[----:B------:R-:W3:Y:S01]  /*492a0*/  LDL.LU R245, [R1+0xe0] ;  /* 0x0000e00001f57983 */ /* 0x000ee20000300800 */
[----:B------:R-:W-:-:S03]  /*492b0*/  PRMT R121, R251, 0x5410, R8 ;  /* 0x00005410fb797816 */ /* 0x000fc60000000008 */
[----:B------:R-:W3:Y:S01]  /*492c0*/  LDL.LU R250, [R1+0xf0] ;  /* 0x0000f00001fa7983 */ /* 0x000ee20000300800 */
[----:B------:R-:W-:-:S03]  /*492d0*/  PRMT R125, R115, 0x5410, R114 ;  /* 0x00005410737d7816 */ /* 0x000fc60000000072 */
        /* <DEDUP_REMOVED lines=8> */
[----:B------:R-:W3:Y:S04]  /*49360*/  LDL.LU R3, [R1+0x9c] ;  /* 0x00009c0001037983 */ /* 0x000ee80000300800 */
[----:B------:R-:W3:Y:S04]  /*49370*/  LDL.LU R0, [R1+0xbc] ;  /* 0x0000bc0001007983 */ /* 0x000ee80000300800 */
[----:B------:R0:W-:Y:S01]  /*49380*/  STS.128 [R132+0x14000], R112 ;  /* 0x0140007084007388 */ /* 0x0001e20000000c00 */
[----:B------:R-:W-:-:S05]  /*49390*/  LOP3.LUT R131, R9, 0x30, RZ, 0x3c, !PT ;  /* 0x0000003009837812 */ /* 0x000fca00078e3cff */
[----:B------:R-:W-:Y:S01]  /*493a0*/  IMAD.IADD R131, R202, 0x1, R131 ;  /* 0x00000001ca837824 */ /* 0x000fe200078e0283 */
[----:B-----5:R-:W-:Y:S02]  /*493b0*/  PRMT R119, R119, 0x5410, R221 ;  /* 0x0000541077777816 */ /* 0x020fe400000000dd */
[----:B------:R-:W5:Y:S01]  /*493c0*/  LDL.LU R221, [R1+0x2f68] ;  /* 0x002f680001dd7983 */ /* 0x000f620000300800 */
[----:B----4-:R-:W-:-:S03]  /*493d0*/  PRMT R123, R123, 0x5410, R215 ;  /* 0x000054107b7b7816 */ /* 0x010fc600000000d7 */
[----:B------:R-:W4:Y:S01]  /*493e0*/  LDL.LU R215, [R1+0x2f64] ;  /* 0x002f640001d77983 */ /* 0x000f220000300800 */
[----:B------:R-:W-:-:S03]  /*493f0*/  PRMT R127, R127, 0x5410, R217 ;  /* 0x000054107f7f7816 */ /* 0x000fc600000000d9 */
[----:B------:R-:W5:Y:S04]  /*49400*/  LDL.LU R217, [R1+0x2f60] ;  /* 0x002f600001d97983 */ /* 0x000f680000300800 */
[----:B0-----:R-:W2:Y:S04]  /*49410*/  LDL.LU R112, [R1+0xb50] ;  /* 0x000b500001707983 */ /* 0x001ea80000300800 */
[----:B------:R-:W4:Y:S04]  /*49420*/  LDL.LU R113, [R1+0xb10] ;  /* 0x000b100001717983 */ /* 0x000f280000300800 */
[----:B------:R-:W3:Y:S04]  /*49430*/  LDL.LU R114, [R1+0xae0] ;  /* 0x000ae00001727983 */ /* 0x000ee80000300800 */
[----:B------:R-:W5:Y:S04]  /*49440*/  LDL.LU R115, [R1+0xa90] ;  /* 0x000a900001737983 */ /* 0x000f680000300800 */
[----:B------:R0:W-:Y:S04]  /*49450*/  STS.128 [R132+0x18000], R116 ;  /* 0x0180007484007388 */ /* 0x0001e80000000c00 */
[----:B------:R1:W-:Y:S04]  /*49460*/  STS.128 [R132+0x1c000], R120 ;  /* 0x01c0007884007388 */ /* 0x0003e80000000c00 */
[----:B------:R1:W-:Y:S04]  /*49470*/  STS.128 [R131], R108 ;  /* 0x0000006c83007388 */ /* 0x0003e80000000c00 */
[----:B0-----:R-:W4:Y:S04]  /*49480*/  LDL.LU R116, [R1+0xaa0] ;  /* 0x000aa00001747983 */ /* 0x001f280000300800 */
[----:B------:R-:W5:Y:S04]  /*49490*/  LDL.LU R117, [R1+0xa5c] ;  /* 0x000a5c0001757983 */ /* 0x000f680000300800 */
[----:B------:R-:W5:Y:S04]  /*494a0*/  LDL.LU R118, [R1+0x108] ;  /* 0x0001080001767983 */ /* 0x000f680000300800 */
[----:B------:R-:W5:Y:S04]  /*494b0*/  LDL.LU R119, [R1+0x104] ;  /* 0x0001040001777983 */ /* 0x000f680000300800 */
[----:B-1----:R-:W5:Y:S04]  /*494c0*/  LDL.LU R120, [R1+0xb00] ;  /* 0x000b000001787983 */ /* 0x002f680000300800 */
[----:B------:R-:W5:Y:S04]  /*494d0*/  LDL.LU R121, [R1+0xb20] ;  /* 0x000b200001797983 */ /* 0x000f680000300800 */
[----:B------:R-:W5:Y:S04]  /*494e0*/  LDL.LU R122, [R1+0xaf0] ;  /* 0x000af000017a7983 */ /* 0x000f680000300800 */
[----:B------:R-:W3:Y:S04]  /*494f0*/  LDL.LU R123, [R1+0xac0] ;  /* 0x000ac000017b7983 */ /* 0x000ee80000300800 */
[----:B------:R-:W4:Y:S04]  /*49500*/  LDL.LU R132, [R1+0xa80] ;  /* 0x000a800001847983 */ /* 0x000f280000300800 */
[----:B------:R-:W2:Y:S04]  /*49510*/  LDL.LU R109, [R1+0xb40] ;  /* 0x000b4000016d7983 */ /* 0x000ea80000300800 */
[----:B------:R-:W2:Y:S04]  /*49520*/  LDL.LU R110, [R1+0xb60] ;  /* 0x000b6000016e7983 */ /* 0x000ea80000300800 */
[----:B------:R-:W5:Y:S04]  /*49530*/  LDL.LU R111, [R1+0xb30] ;  /* 0x000b3000016f7983 */ /* 0x000f680000300800 */
[----:B------:R0:W-:Y:S01]  /*49540*/  STS.128 [R131+0x4000], R124 ;  /* 0x0040007c83007388 */ /* 0x0001e20000000c00 */
[----:B--2---:R-:W-:-:S02]  /*49550*/  PRMT R108, R110, 0x5410, R109 ;  /* 0x000054106e6c7816 */ /* 0x004fc4000000006d */
[----:B---3--:R-:W-:Y:S02]  /*49560*/  PRMT R110, R114, 0x5410, R123 ;  /* 0x00005410726e7816 */ /* 0x008fe4000000007b */
[----:B-----5:R-:W-:Y:S02]  /*49570*/  PRMT R112, R112, 0x5410, R111 ;  /* 0x0000541070707816 */ /* 0x020fe4000000006f */
[----:B------:R-:W-:Y:S02]  /*49580*/  PRMT R114, R7, 0x5410, R2 ;  /* 0x0000541007727816 */ /* 0x000fe40000000002 */
[----:B----4-:R-:W-:Y:S01]  /*49590*/  PRMT R111, R116, 0x5410, R132 ;  /* 0x00005410746f7816 */ /* 0x010fe20000000084 */
[----:B------:R-:W2:Y:S04]  /*495a0*/  LDL.LU R2, [R1+0x98] ;  /* 0x0000980001027983 */ /* 0x000ea80000300800 */
[----:B------:R-:W2:Y:S01]  /*495b0*/  LDL.LU R7, [R1+0xb8] ;  /* 0x0000b80001077983 */ /* 0x000ea20000300800 */
[----:B------:R-:W-:-:S03]  /*495c0*/  PRMT R116, R228, 0x5410, R118 ;  /* 0x00005410e4747816 */ /* 0x000fc60000000076 */
[----:B------:R-:W3:Y:S04]  /*495d0*/  LDL.LU R228, [R1+0x94] ;  /* 0x0000940001e47983 */ /* 0x000ee80000300800 */
[----:B0-----:R-:W3:Y:S01]  /*495e0*/  LDL.LU R127, [R1+0xb4] ;  /* 0x0000b400017f7983 */ /* 0x001ee20000300800 */
[----:B------:R-:W-:Y:S02]  /*495f0*/  PRMT R109, R121, 0x5410, R120 ;  /* 0x00005410796d7816 */ /* 0x000fe40000000078 */
[----:B------:R-:W-:Y:S01]  /*49600*/  PRMT R120, R158, 0x5410, R119 ;  /* 0x000054109e787816 */ /* 0x000fe20000000077 */
[----:B------:R-:W4:Y:S01]  /*49610*/  LDL.LU R132, [R1+0x9b8] ;  /* 0x0009b80001847983 */ /* 0x000f220000300800 */
[----:B------:R-:W-:-:S03]  /*49620*/  PRMT R124, R232, 0x5410, R230 ;  /* 0x00005410e87c7816 */ /* 0x000fc600000000e6 */
[----:B------:R-:W4:Y:S01]  /*49630*/  LDL.LU R158, [R1+0x9d8] ;  /* 0x0009d800019e7983 */ /* 0x000f220000300800 */
[----:B------:R-:W-:-:S03]  /*49640*/  PRMT R115, R115, 0x5410, R117 ;  /* 0x0000541073737816 */ /* 0x000fc60000000075 */
[----:B------:R-:W5:Y:S01]  /*49650*/  LDL.LU R230, [R1+0x9b0] ;  /* 0x0009b00001e67983 */ /* 0x000f620000300800 */
[----:B------:R-:W-:-:S03]  /*49660*/  PRMT R117, R242, 0x5410, R234 ;  /* 0x00005410f2757816 */ /* 0x000fc600000000ea */
[----:B------:R-:W5:Y:S04]  /*49670*/  LDL.LU R232, [R1+0x9d4] ;  /* 0x0009d40001e87983 */ /* 0x000f680000300800 */
        /* <DEDUP_REMOVED lines=8> */
[----:B------:R-:W4:Y:S01]  /*49700*/  LDL.LU R250, [R1+0x110] ;  /* 0x0001100001fa7983 */ /* 0x000f220000300800 */
[----:B------:R-:W-:-:S03]  /*49710*/  PRMT R113, R113, 0x5410, R122 ;  /* 0x0000541071717816 */ /* 0x000fc6000000007a */
[----:B------:R-:W5:Y:S01]  /*49720*/  LDL.LU R8, [R1+0xd8] ;  /* 0x0000d80001087983 */ /* 0x000f620000300800 */
[----:B------:R-:W-:-:S03]  /*49730*/  PRMT R122, R6, 0x5410, R252 ;  /* 0x00005410067a7816 */ /* 0x000fc600000000fc */
[----:B------:R-:W5:Y:S01]  /*49740*/  LDL.LU R251, [R1+0xec] ;  /* 0x0000ec0001fb7983 */ /* 0x000f620000300800 */
[----:B------:R-:W-:-:S03]  /*49750*/  PRMT R126, R5, 0x5410, R4 ;  /* 0x00005410057e7816 */ /* 0x000fc60000000004 */
[----:B------:R-:W4:Y:S01]  /*49760*/  LDL.LU R252, [R1+0xb0] ;  /* 0x0000b00001fc7983 */ /* 0x000f220000300800 */
[----:B------:R-:W-:-:S03]  /*49770*/  PRMT R119, R0, 0x5410, R3 ;  /* 0x0000541000777816 */ /* 0x000fc60000000003 */
[----:B------:R-:W4:Y:S04]  /*49780*/  LDL.LU R5, [R1+0xcc] ;  /* 0x0000cc0001057983 */ /* 0x000f280000300800 */
[----:B------:R-:W4:Y:S04]  /*49790*/  LDL.LU R3, [R1+0x980] ;  /* 0x0009800001037983 */ /* 0x000f280000300800 */
[----:B------:R-:W4:Y:S04]  /*497a0*/  LDL.LU R0, [R1+0x9a0] ;  /* 0x0009a00001007983 */ /* 0x000f280000300800 */
[----:B------:R-:W4:Y:S04]  /*497b0*/  LDL.LU R6, [R1+0x978] ;  /* 0x0009780001067983 */ /* 0x000f280000300800 */
[----:B------:R-:W4:Y:S04]  /*497c0*/  LDL.LU R4, [R1+0x998] ;  /* 0x0009980001047983 */ /* 0x000f280000300800 */
[----:B------:R0:W-:Y:S04]  /*497d0*/  STS.128 [R131+0x8000], R108 ;  /* 0x0080006c83007388 */ /* 0x0001e80000000c00 */
[----:B------:R1:W-:Y:S04]  /*497e0*/  STS.128 [R131+0xc000], R112 ;  /* 0x00c0007083007388 */ /* 0x0003e80000000c00 */
[----:B------:R1:W-:Y:S01]  /*497f0*/  STS.128 [R131+0x10000], R116 ;  /* 0x0100007483007388 */ /* 0x0003e20000000c00 */
[----:B--2---:R-:W-:-:S03]  /*49800*/  PRMT R123, R7, 0x5410, R2 ;  /* 0x00005410077b7816 */ /* 0x004fc60000000002 */
[----:B------:R-:W2:Y:S04]  /*49810*/  LDL.LU R2, [R1+0x970] ;  /* 0x0009700001027983 */ /* 0x000ea80000300800 */
[----:B------:R-:W2:Y:S01]  /*49820*/  LDL.LU R7, [R1+0x990] ;  /* 0x0009900001077983 */ /* 0x000ea20000300800 */
[----:B---3--:R-:W-:-:S03]  /*49830*/  PRMT R127, R127, 0x5410, R228 ;  /* 0x000054107f7f7816 */ /* 0x008fc600000000e4 */
[----:B------:R-:W3:Y:S04]  /*49840*/  LDL.LU R228, [R1+0x2f5c] ;  /* 0x002f5c0001e47983 */ /* 0x000ee80000300800 */
[----:B0-----:R-:W4:Y:S04]  /*49850*/  LDL.LU R108, [R1+0xa70] ;  /* 0x000a7000016c7983 */ /* 0x001f280000300800 */
[----:B------:R-:W2:Y:S04]  /*49860*/  LDL.LU R109, [R1+0xa30] ;  /* 0x000a3000016d7983 */ /* 0x000ea80000300800 */
[----:B------:R-:W5:Y:S04]  /*49870*/  LDL.LU R110, [R1+0x9f0] ;  /* 0x0009f000016e7983 */ /* 0x000f680000300800 */
[----:B------:R-:W3:Y:S04]  /*49880*/  LDL.LU R111, [R1+0x9dc] ;  /* 0x0009dc00016f7983 */ /* 0x000ee80000300800 */
[----:B-1----:R-:W2:Y:S04]  /*49890*/  LDL.LU R112, [R1+0x9f4] ;  /* 0x0009f40001707983 */ /* 0x002ea80000300800 */
[----:B------:R-:W2:Y:S04]  /*498a0*/  LDL.LU R113, [R1+0xa14] ;  /* 0x000a140001717983 */ /* 0x000ea80000300800 */
[----:B------:R-:W5:Y:S04]  /*498b0*/  LDL.LU R114, [R1+0x9d0] ;  /* 0x0009d00001727983 */ /* 0x000f680000300800 */
[----:B------:R-:W3:Y:S04]  /*498c0*/  LDL.LU R115, [R1+0x9bc] ;  /* 0x0009bc0001737983 */ /* 0x000ee80000300800 */
[----:B------:R-:W2:Y:S04]  /*498d0*/  LDL.LU R116, [R1+0xa60] ;  /* 0x000a600001747983 */ /* 0x000ea80000300800 */
[----:B------:R-:W2:Y:S04]  /*498e0*/  LDL.LU R117, [R1+0xa1c] ;  /* 0x000a1c0001757983 */ /* 0x000ea80000300800 */
[----:B------:R-:W3:Y:S04]  /*498f0*/  LDL.LU R118, [R1+0x9f8] ;  /* 0x0009f80001767983 */ /* 0x000ee80000300800 */
[----:B------:R-:W3:Y:S04]  /*49900*/  LDL.LU R119, [R1+0xa18] ;  /* 0x000a180001777983 */ /* 0x000ee80000300800 */
[----:B------:R0:W-:Y:S04]  /*49910*/  STS.128 [R131+0x14000], R120 ;  /* 0x0140007883007388 */ /* 0x0001e80000000c00 */
[----:B------:R1:W-:Y:S04]  /*49920*/  STS.128 [R131+0x18000], R124 ;  /* 0x0180007c83007388 */ /* 0x0003e80000000c00 */
[----:B0-----:R-:W2:Y:S04]  /*49930*/  LDL.LU R120, [R1+0xa58] ;  /* 0x000a580001787983 */ /* 0x001ea80000300800 */
[----:B------:R-:W3:Y:S04]  /*49940*/  LDL.LU R121, [R1+0xa54] ;  /* 0x000a540001797983 */ /* 0x000ee80000300800 */
[----:B------:R-:W2:Y:S04]  /*49950*/  LDL.LU R122, [R1+0xa10] ;  /* 0x000a1000017a7983 */ /* 0x000ea80000300800 */
[----:B------:R-:W2:Y:S04]  /*49960*/  LDL.LU R123, [R1+0x9fc] ;  /* 0x0009fc00017b7983 */ /* 0x000ea80000300800 */
[----:B-1----:R-:W4:Y:S04]  /*49970*/  LDL.LU R124, [R1+0xa50] ;  /* 0x000a5000017c7983 */ /* 0x002f280000300800 */
[----:B------:R-:W2:Y:S04]  /*49980*/  LDL.LU R125, [R1+0xa3c] ;  /* 0x000a3c00017d7983 */ /* 0x000ea80000300800 */
[----:B------:R-:W2:Y:S04]  /*49990*/  LDL.LU R126, [R1+0xa38] ;  /* 0x000a3800017e7983 */ /* 0x000ea80000300800 */
[----:B------:R-:W3:Y:S01]  /*499a0*/  LDL.LU R127, [R1+0xa34] ;  /* 0x000a3400017f7983 */ /* 0x000ee20000300800 */
[----:B-----5:R-:W-:-:S02]  /*499b0*/  PRMT R110, R110, 0x5410, R114 ;  /* 0x000054106e6e7816 */ /* 0x020fc40000000072 */
[----:B------:R-:W-:Y:S02]  /*499c0*/  PRMT R114, R251, 0x5410, R8 ;  /* 0x00005410fb727816 */ /* 0x000fe40000000008 */
[----:B----4-:R-:W-:Y:S02]  /*499d0*/  PRMT R108, R108, 0x5410, R124 ;  /* 0x000054106c6c7816 */ /* 0x010fe4000000007c */
[----:B---3--:R-:W-:Y:S02]  /*499e0*/  PRMT R124, R121, 0x5410, R127 ;  /* 0x00005410797c7816 */ /* 0x008fe4000000007f */
[----:B------:R-:W-:Y:S02]  /*499f0*/  PRMT R121, R119, 0x5410, R118 ;  /* 0x0000541077797816 */ /* 0x000fe40000000076 */
[----:B------:R-:W-:Y:S02]  /*49a00*/  PRMT R118, R111, 0x5410, R115 ;  /* 0x000054106f767816 */ /* 0x000fe40000000073 */
[----:B------:R-:W-:-:S02]  /*49a10*/  PRMT R115, R5, 0x5410, R252 ;  /* 0x0000541005737816 */ /* 0x000fc400000000fc */
[----:B------:R-:W-:Y:S01]  /*49a20*/  PRMT R119, R0, 0x5410, R3 ;  /* 0x0000541000777816 */ /* 0x000fe20000000003 */
[----:B------:R-:W3:Y:S01]  /*49a30*/  LDL.LU R5, [R1+0x54] ;  /* 0x0000540001057983 */ /* 0x000ee20000300800 */
[----:B--2---:R-:W-:-:S03]  /*49a40*/  PRMT R120, R120, 0x5410, R126 ;  /* 0x0000541078787816 */ /* 0x004fc6000000007e */
[----:B------:R-:W2:Y:S01]  /*49a50*/  LDL.LU R3, [R1+0x20] ;  /* 0x0000200001037983 */ /* 0x000ea20000300800 */
[----:B------:R-:W-:-:S03]  /*49a60*/  PRMT R126, R232, 0x5410, R230 ;  /* 0x00005410e87e7816 */ /* 0x000fc600000000e6 */
[----:B------:R-:W2:Y:S04]  /*49a70*/  LDL.LU R0, [R1+0x40] ;  /* 0x0000400001007983 */ /* 0x000ea80000300800 */
[----:B------:R-:W4:Y:S01]  /*49a80*/  LDL.LU R230, [R1+0x93c] ;  /* 0x00093c0001e67983 */ /* 0x000f220000300800 */
[----:B------:R-:W-:Y:S02]  /*49a90*/  PRMT R116, R116, 0x5410, R125 ;  /* 0x0000541074747816 */ /* 0x000fe4000000007d */
[----:B------:R-:W-:Y:S01]  /*49aa0*/  PRMT R111, R242, 0x5410, R234 ;  /* 0x00005410f26f7816 */ /* 0x000fe200000000ea */
[----:B------:R-:W5:Y:S01]  /*49ab0*/  LDL.LU R232, [R1+0x8fc] ;  /* 0x0008fc0001e87983 */ /* 0x000f620000300800 */
[----:B------:R-:W-:-:S03]  /*49ac0*/  PRMT R125, R113, 0x5410, R112 ;  /* 0x00005410717d7816 */ /* 0x000fc60000000070 */
[----:B------:R-:W3:Y:S01]  /*49ad0*/  LDL.LU R234, [R1+0x8bc] ;  /* 0x0008bc0001ea7983 */ /* 0x000ee20000300800 */
[----:B------:R-:W-:-:S03]  /*49ae0*/  PRMT R112, R244, 0x5410, R243 ;  /* 0x00005410f4707816 */ /* 0x000fc600000000f3 */
[----:B------:R-:W2:Y:S04]  /*49af0*/  LDL.LU R242, [R1+0x87c] ;  /* 0x00087c0001f27983 */ /* 0x000ea80000300800 */
[----:B------:R-:W4:Y:S01]  /*49b00*/  LDL.LU R243, [R1+0x90] ;  /* 0x0000900001f37983 */ /* 0x000f220000300800 */
[----:B------:R-:W-:-:S03]  /*49b10*/  PRMT R113, R250, 0x5410, R245 ;  /* 0x00005410fa717816 */ /* 0x000fc600000000f5 */
[----:B------:R-:W2:Y:S01]  /*49b20*/  LDL.LU R244, [R1+0x8c] ;  /* 0x00008c0001f47983 */ /* 0x000ea20000300800 */
[----:B------:R-:W-:-:S03]  /*49b30*/  PRMT R109, R109, 0x5410, R122 ;  /* 0x000054106d6d7816 */ /* 0x000fc6000000007a */
[----:B------:R-:W2:Y:S01]  /*49b40*/  LDL.LU R245, [R1+0x88] ;  /* 0x0000880001f57983 */ /* 0x000ea20000300800 */
[----:B------:R-:W-:-:S03]  /*49b50*/  PRMT R122, R158, 0x5410, R132 ;  /* 0x000054109e7a7816 */ /* 0x000fc60000000084 */
[----:B------:R-:W2:Y:S04]  /*49b60*/  LDL.LU R250, [R1+0x84] ;  /* 0x0000840001fa7983 */ /* 0x000ea80000300800 */
[----:B------:R-:W2:Y:S04]  /*49b70*/  LDL.LU R158, [R1+0x80] ;  /* 0x00008000019e7983 */ /* 0x000ea80000300800 */
[----:B------:R-:W2:Y:S01]  /*49b80*/  LDL.LU R8, [R1+0x6c] ;  /* 0x00006c0001087983 */ /* 0x000ea20000300800 */
[----:B------:R-:W-:Y:S02]  /*49b90*/  PRMT R117, R117, 0x5410, R123 ;  /* 0x0000541075757816 */ /* 0x000fe4000000007b */
[----:B------:R-:W-:Y:S01]  /*49ba0*/  LOP3.LUT R132, R9, 0x40, RZ, 0x3c, !PT ;  /* 0x0000004009847812 */ /* 0x000fe200078e3cff */
[----:B------:R-:W2:Y:S01]  /*49bb0*/  LDL.LU R251, [R1+0x68] ;  /* 0x0000680001fb7983 */ /* 0x000ea20000300800 */
[----:B------:R-:W-:-:S03]  /*49bc0*/  PRMT R123, R4, 0x5410, R6 ;  /* 0x00005410047b7816 */ /* 0x000fc60000000006 */
[----:B------:R-:W2:Y:S04]  /*49bd0*/  LDL.LU R252, [R1+0x64] ;  /* 0x0000640001fc7983 */ /* 0x000ea80000300800 */
[----:B------:R-:W2:Y:S01]  /*49be0*/  LDL.LU R6, [R1+0x50] ;  /* 0x0000500001067983 */ /* 0x000ea20000300800 */
[----:B------:R-:W-:-:S03]  /*49bf0*/  PRMT R127, R7, 0x5410, R2 ;  /* 0x00005410077f7816 */ /* 0x000fc60000000002 */
[----:B------:R-:W2:Y:S04]  /*49c00*/  LDL.LU R4, [R1+0x1c] ;  /* 0x00001c0001047983 */ /* 0x000ea80000300800 */
[----:B------:R-:W2:Y:S01]  /*49c10*/  LDL.LU R2, [R1+0x14] ;  /* 0x0000140001027983 */ /* 0x000ea20000300800 */
[----:B------:R-:W-:-:S03]  /*49c20*/  IMAD.IADD R132, R202, 0x1, R132 ;  /* 0x00000001ca847824 */ /* 0x000fc600078e0284 */
[----:B------:R-:W2:Y:S04]  /*49c30*/  LDL.LU R7, [R1+0xc] ;  /* 0x00000c0001077983 */ /* 0x000ea80000300800 */
[----:B------:R0:W-:Y:S04]  /*49c40*/  STS.128 [R131+0x1c000], R112 ;  /* 0x01c0007083007388 */ /* 0x0001e80000000c00 */
[----:B------:R1:W-:Y:S04]  /*49c50*/  STS.128 [R132], R108 ;  /* 0x0000006c84007388 */ /* 0x0003e80000000c00 */
[----:B------:R1:W-:Y:S04]  /*49c60*/  STS.128 [R132+0x4000], R116 ;  /* 0x0040007484007388 */ /* 0x0003e80000000c00 */
[----:B------:R1:W-:Y:S04]  /*49c70*/  STS.128 [R132+0x8000], R120 ;  /* 0x0080007884007388 */ /* 0x0003e80000000c00 */
[----:B0-----:R-:W4:Y:S04]  /*49c80*/  LDL.LU R112, [R1+0xac] ;  /* 0x0000ac0001707983 */ /* 0x001f280000300800 */
[----:B------:R-:W2:Y:S04]  /*49c90*/  LDL.LU R113, [R1+0x70] ;  /* 0x0000700001717983 */ /* 0x000ea80000300800 */
[----:B------:R-:W2:Y:S04]  /*49ca0*/  LDL.LU R114, [R1+0x60] ;  /* 0x0000600001727983 */ /* 0x000ea80000300800 */
[----:B------:R-:W2:Y:S04]  /*49cb0*/  LDL.LU R115, [R1+0x58] ;  /* 0x0000580001737983 */ /* 0x000ea80000300800 */
[----:B------:R-:W2:Y:S04]  /*49cc0*/  LDL.LU R131, [R1+0x44] ;  /* 0x0000440001837983 */ /* 0x000ea80000300800 */
[----:B-1----:R-:W5:Y:S04]  /*49cd0*/  LDL.LU R108, [R1+0x95c] ;  /* 0x00095c00016c7983 */ /* 0x002f680000300800 */
[----:B------:R-:W3:Y:S04]  /*49ce0*/  LDL.LU R109, [R1+0x91c] ;  /* 0x00091c00016d7983 */ /* 0x000ee80000300800 */
        /* <DEDUP_REMOVED lines=10> */
[----:B------:R0:W-:Y:S04]  /*49d90*/  STS.128 [R132+0xc000], R124 ;  /* 0x00c0007c84007388 */ /* 0x0001e80000000c00 */
[----:B0-----:R-:W2:Y:S04]  /*49da0*/  LDL.LU R124, [R1+0xa0] ;  /* 0x0000a000017c7983 */ /* 0x001ea80000300800 */
[----:B------:R-:W2:Y:S04]  /*49db0*/  LDL.LU R125, [R1+0x74] ;  /* 0x00007400017d7983 */ /* 0x000ea80000300800 */
[----:B------:R-:W2:Y:S04]  /*49dc0*/  LDL.LU R126, [R1+0x4c] ;  /* 0x00004c00017e7983 */ /* 0x000ea80000300800 */
[----:B------:R-:W2:Y:S01]  /*49dd0*/  LDL.LU R127, [R1+0x2c] ;  /* 0x00002c00017f7983 */ /* 0x000ea20000300800 */
[----:B----4-:R-:W-:-:S02]  /*49de0*/  PRMT R112, R112, 0x5410, R243 ;  /* 0x0000541070707816 */ /* 0x010fc400000000f3 */
[----:B-----5:R-:W-:Y:S02]  /*49df0*/  PRMT R108, R108, 0x5410, R230 ;  /* 0x000054106c6c7816 */ /* 0x020fe400000000e6 */
[----:B---3--:R-:W-:Y:S01]  /*49e00*/  PRMT R109, R109, 0x5410, R232 ;  /* 0x000054106d6d7816 */ /* 0x008fe200000000e8 */
[----:B------:R-:W3:Y:S04]  /*49e10*/  LDL.LU R230, [R1+0x2f58] ;  /* 0x002f580001e67983 */ /* 0x000ee80000300800 */
[----:B------:R-:W4:Y:S01]  /*49e20*/  LDL.LU R232, [R1+0x2f54] ;  /* 0x002f540001e87983 */ /* 0x000f220000300800 */
[----:B--2---:R-:W-:Y:S02]  /*49e30*/  PRMT R110, R110, 0x5410, R234 ;  /* 0x000054106e6e7816 */ /* 0x004fe400000000ea */
[----:B------:R-:W-:Y:S01]  /*49e40*/  PRMT R111, R111, 0x5410, R242 ;  /* 0x000054106f6f7816 */ /* 0x000fe200000000f2 */
[----:B------:R-:W2:Y:S04]  /*49e50*/  LDL.LU R234, [R1+0x2f50] ;  /* 0x002f500001ea7983 */ /* 0x000ea80000300800 */
[----:B------:R-:W5:Y:S04]  /*49e60*/  LDL.LU R242, [R1+0x2f4c] ;  /* 0x002f4c0001f27983 */ /* 0x000f680000300800 */
[----:B------:R-:W3:Y:S01]  /*49e70*/  LDL.LU R243, [R1+0x2f48] ;  /* 0x002f480001f37983 */ /* 0x000ee20000300800 */
[----:B------:R-:W-:-:S02]  /*49e80*/  PRMT R116, R116, 0x5410, R244 ;  /* 0x0000541074747816 */ /* 0x000fc400000000f4 */
[----:B------:R-:W-:Y:S01]  /*49e90*/  PRMT R120, R120, 0x5410, R245 ;  /* 0x0000541078787816 */ /* 0x000fe200000000f5 */
[----:B------:R-:W4:Y:S04]  /*49ea0*/  LDL.LU R244, [R1+0x2f44] ;  /* 0x002f440001f47983 */ /* 0x000f280000300800 */
[----:B------:R-:W2:Y:S01]  /*49eb0*/  LDL.LU R245, [R1+0x2f40] ;  /* 0x002f400001f57983 */ /* 0x000ea20000300800 */
[----:B------:R-:W-:Y:S02]  /*49ec0*/  PRMT R113, R158, 0x5410, R113 ;  /* 0x000054109e717816 */ /* 0x000fe40000000071 */
[----:B------:R-:W-:Y:S02]  /*49ed0*/  PRMT R117, R117, 0x5410, R8 ;  /* 0x0000541075757816 */ /* 0x000fe40000000008 */
[----:B------:R-:W-:-:S02]  /*49ee0*/  PRMT R121, R121, 0x5410, R251 ;  /* 0x0000541079797816 */ /* 0x000fc400000000fb */
[----:B------:R-:W-:Y:S02]  /*49ef0*/  PRMT R114, R114, 0x5410, R6 ;  /* 0x0000541072727816 */ /* 0x000fe40000000006 */
[----:B------:R-:W-:Y:S02]  /*49f00*/  PRMT R122, R115, 0x5410, R122 ;  /* 0x00005410737a7816 */ /* 0x000fe4000000007a */
[----:B------:R-:W-:Y:S02]  /*49f10*/  PRMT R115, R0, 0x5410, R3 ;  /* 0x0000541000737816 */ /* 0x000fe40000000003 */
[----:B------:R-:W-:Y:S02]  /*49f20*/  PRMT R119, R119, 0x5410, R4 ;  /* 0x0000541077777816 */ /* 0x000fe40000000004 */
[----:B------:R-:W-:Y:S02]  /*49f30*/  PRMT R124, R124, 0x5410, R250 ;  /* 0x000054107c7c7816 */ /* 0x000fe400000000fa */
[----:B------:R-:W5:Y:S04]  /*49f40*/  LDL.LU R250, [R1+0x2f3c] ;  /* 0x002f3c0001fa7983 */ /* 0x000f680000300800 */
[----:B------:R-:W3:Y:S04]  /*49f50*/  LDL.LU R158, [R1+0x8] ;  /* 0x00000800019e7983 */ /* 0x000ee80000300800 */
[----:B------:R-:W5:Y:S04]  /*49f60*/  LDL.LU R8, [R1+0x2f38] ;  /* 0x002f380001087983 */ /* 0x000f680000300800 */
[----:B------:R-:W4:Y:S01]  /*49f70*/  LDL.LU R251, [R1+0x2f34] ;  /* 0x002f340001fb7983 */ /* 0x000f220000300800 */
[----:B------:R-:W-:-:S02]  /*49f80*/  PRMT R125, R125, 0x5410, R252 ;  /* 0x000054107d7d7816 */ /* 0x000fc400000000fc */
[----:B------:R-:W-:Y:S01]  /*49f90*/  PRMT R118, R118, 0x5410, R126 ;  /* 0x0000541076767816 */ /* 0x000fe2000000007e */
[----:B------:R-:W2:Y:S04]  /*49fa0*/  LDL.LU R252, [R1+0x2f30] ;  /* 0x002f300001fc7983 */ /* 0x000ea80000300800 */
[----:B------:R-:W5:Y:S01]  /*49fb0*/  LDL.LU R6, [R1+0x2f2c] ;  /* 0x002f2c0001067983 */ /* 0x000f620000300800 */
[----:B------:R-:W-:-:S03]  /*49fc0*/  PRMT R126, R5, 0x5410, R131 ;  /* 0x00005410057e7816 */ /* 0x000fc60000000083 */
[----:B------:R-:W3:Y:S04]  /*49fd0*/  LDL.LU R5, [R1+0x940] ;  /* 0x0009400001057983 */ /* 0x000ee80000300800 */
[----:B------:R-:W4:Y:S04]  /*49fe0*/  LDL.LU R3, [R1+0x938] ;  /* 0x0009380001037983 */ /* 0x000f280000300800 */
[----:B------:R-:W2:Y:S04]  /*49ff0*/  LDL.LU R0, [R1+0x930] ;  /* 0x0009300001007983 */ /* 0x000ea80000300800 */
[----:B------:R-:W5:Y:S01]  /*4a000*/  LDL.LU R4, [R1+0x2f28] ;  /* 0x002f280001047983 */ /* 0x000f620000300800 */
[----:B------:R-:W-:-:S02]  /*4a010*/  PRMT R123, R123, 0x5410, R2 ;  /* 0x000054107b7b7816 */ /* 0x000fc40000000002 */
[----:B------:R-:W-:Y:S01]  /*4a020*/  PRMT R127, R127, 0x5410, R7 ;  /* 0x000054107f7f7816 */ /* 0x000fe20000000007 */
[----:B------:R-:W5:Y:S04]  /*4a030*/  LDL.LU R2, [R1+0x2f24] ;  /* 0x002f240001027983 */ /* 0x000f680000300800 */
[----:B------:R-:W5:Y:S04]  /*4a040*/  LDL.LU R7, [R1+0x2f20] ;  /* 0x002f200001077983 */ /* 0x000f680000300800 */
[----:B------:R0:W-:Y:S04]  /*4a050*/  STS.128 [R132+0x10000], R112 ;  /* 0x0100007084007388 */ /* 0x0001e80000000c00 */
[----:B------:R1:W-:Y:S01]  /*4a060*/  STS.128 [R132+0x14000], R116 ;  /* 0x0140007484007388 */ /* 0x0003e20000000c00 */
[----:B------:R-:W-:-:S03]  /*4a070*/  LOP3.LUT R131, R9, 0x50, RZ, 0x3c, !PT ;  /* 0x0000005009837812 */ /* 0x000fc600078e3cff */
[----:B------:R1:W-:Y:S04]  /*4a080*/  STS.128 [R132+0x18000], R120 ;  /* 0x0180007884007388 */ /* 0x0003e80000000c00 */
[----:B------:R1:W-:Y:S04]  /*4a090*/  STS.128 [R132+0x1c000], R124 ;  /* 0x01c0007c84007388 */ /* 0x0003e80000000c00 */
[----:B0-----:R-:W4:Y:S04]  /*4a0a0*/  LDL.LU R112, [R1+0x958] ;  /* 0x0009580001707983 */ /* 0x001f280000300800 */
[----:B------:R-:W5:Y:S04]  /*4a0b0*/  LDL.LU R113, [R1+0x918] ;  /* 0x0009180001717983 */ /* 0x000f680000300800 */
[----:B------:R-:W5:Y:S04]  /*4a0c0*/  LDL.LU R114, [R1+0x8d8] ;  /* 0x0008d80001727983 */ /* 0x000f680000300800 */
[----:B------:R-:W5:Y:S04]  /*4a0d0*/  LDL.LU R115, [R1+0x898] ;  /* 0x0008980001737983 */ /* 0x000f680000300800 */
[----:B-1----:R-:W2:Y:S04]  /*4a0e0*/  LDL.LU R116, [R1+0x950] ;  /* 0x0009500001747983 */ /* 0x002ea80000300800 */
[----:B------:R-:W5:Y:S04]  /*4a0f0*/  LDL.LU R117, [R1+0x910] ;  /* 0x0009100001757983 */ /* 0x000f680000300800 */
[----:B------:R-:W5:Y:S04]  /*4a100*/  LDL.LU R118, [R1+0x8d0] ;  /* 0x0008d00001767983 */ /* 0x000f680000300800 */
[----:B------:R-:W5:Y:S04]  /*4a110*/  LDL.LU R119, [R1+0x890] ;  /* 0x0008900001777983 */ /* 0x000f680000300800 */
[----:B------:R-:W5:Y:S04]  /*4a120*/  LDL.LU R120, [R1+0x880] ;  /* 0x0008800001787983 */ /* 0x000f680000300800 */
[----:B------:R-:W5:Y:S04]  /*4a130*/  LDL.LU R121, [R1+0x8a0] ;  /* 0x0008a00001797983 */ /* 0x000f680000300800 */
[----:B------:R-:W5:Y:S01]  /*4a140*/  LDL.LU R122, [R1+0x878] ;  /* 0x00087800017a7983 */ /* 0x000f620000300800 */
[----:B------:R-:W-:-:S03]  /*4a150*/  IMAD.IADD R131, R202, 0x1, R131 ;  /* 0x00000001ca837824 */ /* 0x000fc600078e0283 */
[----:B------:R-:W5:Y:S04]  /*4a160*/  LDL.LU R123, [R1+0x85c] ;  /* 0x00085c00017b7983 */ /* 0x000f680000300800 */
[----:B------:R-:W5:Y:S04]  /*4a170*/  LDL.LU R124, [R1+0x8f0] ;  /* 0x0008f000017c7983 */ /* 0x000f680000300800 */
[----:B------:R-:W5:Y:S04]  /*4a180*/  LDL.LU R125, [R1+0x8c0] ;  /* 0x0008c000017d7983 */ /* 0x000f680000300800 */
[----:B------:R-:W5:Y:S04]  /*4a190*/  LDL.LU R126, [R1+0x8e0] ;  /* 0x0008e000017e7983 */ /* 0x000f680000300800 */
[----:B------:R-:W5:Y:S04]  /*4a1a0*/  LDL.LU R127, [R1+0x8b8] ;  /* 0x0008b800017f7983 */ /* 0x000f680000300800 */
[----:B------:R-:W5:Y:S04]  /*4a1b0*/  LDL.LU R132, [R1+0x8b0] ;  /* 0x0008b00001847983 */ /* 0x000f680000300800 */
[----:B------:R0:W-:Y:S04]  /*4a1c0*/  STS.128 [R131], R108 ;  /* 0x0000006c83007388 */ /* 0x0001e80000000c00 */
[----:B0-----:R-:W3:Y:S04]  /*4a1d0*/  LDL.LU R108, [R1+0x960] ;  /* 0x00096000016c7983 */ /* 0x001ee80000300800 */
[----:B------:R-:W5:Y:S04]  /*4a1e0*/  LDL.LU R109, [R1+0x900] ;  /* 0x00090000016d7983 */ /* 0x000f680000300800 */
[----:B------:R-:W5:Y:S04]  /*4a1f0*/  LDL.LU R110, [R1+0x920] ;  /* 0x00092000016e7983 */ /* 0x000f680000300800 */
[----:B------:R-:W5:Y:S01]  /*4a200*/  LDL.LU R111, [R1+0x8f8] ;  /* 0x0008f800016f7983 */ /* 0x000f620000300800 */
[----:B----4-:R-:W-:-:S02]  /*4a210*/  PRMT R112, R112, 0x5410, R3 ;  /* 0x0000541070707816 */ /* 0x010fc40000000003 */
[----:B--2---:R-:W-:Y:S02]  /*4a220*/  PRMT R116, R116, 0x5410, R0 ;  /* 0x0000541074747816 */ /* 0x004fe40000000000 */
[----:B---3--:R-:W-:Y:S02]  /*4a230*/  PRMT R108, R108, 0x5410, R5 ;  /* 0x000054106c6c7816 */ /* 0x008fe40000000005 */
[----:B------:R-:W2:Y:S04]  /*4a240*/  LDL.LU R5, [R1+0x2f1c] ;  /* 0x002f1c0001057983 */ /* 0x000ea80000300800 */
[----:B------:R-:W3:Y:S04]  /*4a250*/  LDL.LU R3, [R1+0x2f18] ;  /* 0x002f180001037983 */ /* 0x000ee80000300800 */
[----:B------:R-:W4:Y:S01]  /*4a260*/  LDL.LU R0, [R1+0x2f14] ;  /* 0x002f140001007983 */ /* 0x000f220000300800 */
[----:B-----5:R-:W-:-:S02]  /*4a270*/  PRMT R113, R113, 0x5410, R111 ;  /* 0x0000541071717816 */ /* 0x020fc4000000006f */
[----:B------:R-:W-:Y:S02]  /*4a280*/  PRMT R111, R121, 0x5410, R120 ;  /* 0x00005410796f7816 */ /* 0x000fe40000000078 */
[----:B------:R-:W-:Y:S02]  /*4a290*/  PRMT R117, R117, 0x5410, R124 ;  /* 0x0000541075757816 */ /* 0x000fe4000000007c */
[----:B------:R-:W-:Y:S02]  /*4a2a0*/  PRMT R118, R118, 0x5410, R132 ;  /* 0x0000541076767816 */ /* 0x000fe40000000084 */
        /* <DEDUP_REMOVED lines=8> */
[----:B------:R-:W-:-:S02]  /*4a330*/  PRMT R123, R208, 0x5410, R189 ;  /* 0x00005410d07b7816 */ /* 0x000fc400000000bd */
[----:B------:R-:W-:Y:S02]  /*4a340*/  PRMT R114, R114, 0x5410, R127 ;  /* 0x0000541072727816 */ /* 0x000fe4000000007f */
[----:B------:R-:W-:Y:S01]  /*4a350*/  PRMT R127, R206, 0x5410, R187 ;  /* 0x00005410ce7f7816 */ /* 0x000fe200000000bb */
[----:B------:R0:W-:Y:S04]  /*4a360*/  STS.128 [R131+0x4000], R108 ;  /* 0x0040006c83007388 */ /* 0x0001e80000000c00 */
[----:B------:R1:W-:Y:S04]  /*4a370*/  STS.128 [R131+0x8000], R112 ;  /* 0x0080007083007388 */ /* 0x0003e80000000c00 */
[----:B------:R5:W-:Y:S01]  /*4a380*/  STS.128 [R131+0xc000], R116 ;  /* 0x00c0007483007388 */ /* 0x000be20000000c00 */
[----:B---3--:R-:W-:-:S02]  /*4a390*/  PRMT R124, R3, 0x5410, R2 ;  /* 0x00005410037c7816 */ /* 0x008fc40000000002 */
[----:B----4-:R-:W-:Y:S02]  /*4a3a0*/  PRMT R120, R0, 0x5410, R158 ;  /* 0x0000541000787816 */ /* 0x010fe4000000009e */
[----:B------:R-:W3:Y:S04]  /*4a3b0*/  LDL.LU R0, [R1+0x2f10] ;  /* 0x002f100001007983 */ /* 0x000ee80000300800 */
[----:B------:R-:W4:Y:S04]  /*4a3c0*/  LDL.LU R2, [R1+0x2f0c] ;  /* 0x002f0c0001027983 */ /* 0x000f280000300800 */
[----:B------:R-:W4:Y:S04]  /*4a3d0*/  LDL.LU R3, [R1+0x2f08] ;  /* 0x002f080001037983 */ /* 0x000f280000300800 */
[----:B------:R-:W3:Y:S04]  /*4a3e0*/  LDL.LU R132, [R1+0x794] ;  /* 0x0007940001847983 */ /* 0x000ee80000300800 */
[----:B------:R-:W4:Y:S04]  /*4a3f0*/  LDL.LU R158, [R1+0x7a0] ;  /* 0x0007a000019e7983 */ /* 0x000f280000300800 */
        /* <DEDUP_REMOVED lines=10> */
[----:B------:R-:W3:Y:S04]  /*4a4a0*/  LDL.LU R206, [R1+0x774] ;  /* 0x0007740001ce7983 */ /* 0x000ee80000300800 */
[----:B------:R-:W4:Y:S04]  /*4a4b0*/  LDL.LU R187, [R1+0x77c] ;  /* 0x00077c0001bb7983 */ /* 0x000f280000300800 */
[----:B0-----:R-:W3:Y:S04]  /*4a4c0*/  LDL.LU R108, [R1+0x870] ;  /* 0x00087000016c7983 */ /* 0x001ee80000300800 */
[----:B------:R-:W4:Y:S04]  /*4a4d0*/  LDL.LU R109, [R1+0x830] ;  /* 0x00083000016d7983 */ /* 0x000f280000300800 */
[----:B------:R-:W2:Y:S04]  /*4a4e0*/  LDL.LU R110, [R1+0x7dc] ;  /* 0x0007dc00016e7983 */ /* 0x000ea80000300800 */
[----:B------:R-:W4:Y:S04]  /*4a4f0*/  LDL.LU R111, [R1+0x7d4] ;  /* 0x0007d400016f7983 */ /* 0x000f280000300800 */
[----:B-1----:R-:W2:Y:S04]  /*4a500*/  LDL.LU R112, [R1+0x7bc] ;  /* 0x0007bc0001707983 */ /* 0x002ea80000300800 */
[----:B------:R-:W3:Y:S04]  /*4a510*/  LDL.LU R113, [R1+0x7b8] ;  /* 0x0007b80001717983 */ /* 0x000ee80000300800 */
[----:B------:R-:W3:Y:S04]  /*4a520*/  LDL.LU R114, [R1+0x7d8] ;  /* 0x0007d80001727983 */ /* 0x000ee80000300800 */
[----:B------:R-:W4:Y:S04]  /*4a530*/  LDL.LU R115, [R1+0x7b4] ;  /* 0x0007b40001737983 */ /* 0x000f280000300800 */
[----:B-----5:R-:W5:Y:S04]  /*4a540*/  LDL.LU R116, [R1+0x7f8] ;  /* 0x0007f80001747983 */ /* 0x020f680000300800 */
[----:B------:R-:W5:Y:S04]  /*4a550*/  LDL.LU R117, [R1+0x81c] ;  /* 0x00081c0001757983 */ /* 0x000f680000300800 */
[----:B------:R-:W4:Y:S04]  /*4a560*/  LDL.LU R118, [R1+0x7f4] ;  /* 0x0007f40001767983 */ /* 0x000f280000300800 */
[----:B------:R-:W4:Y:S04]  /*4a570*/  LDL.LU R119, [R1+0x818] ;  /* 0x0008180001777983 */ /* 0x000f280000300800 */
[----:B------:R0:W-:Y:S04]  /*4a580*/  STS.128 [R131+0x10000], R120 ;  /* 0x0100007883007388 */ /* 0x0001e80000000c00 */
[----:B0-----:R-:W4:Y:S04]  /*4a590*/  LDL.LU R120, [R1+0x860] ;  /* 0x0008600001787983 */ /* 0x001f280000300800 */
[----:B------:R-:W3:Y:S04]  /*4a5a0*/  LDL.LU R121, [R1+0x838] ;  /* 0x0008380001797983 */ /* 0x000ee80000300800 */
[----:B------:R-:W3:Y:S04]  /*4a5b0*/  LDL.LU R122, [R1+0x858] ;  /* 0x00085800017a7983 */ /* 0x000ee80000300800 */
[----:B------:R-:W4:Y:S04]  /*4a5c0*/  LDL.LU R123, [R1+0x810] ;  /* 0x00081000017b7983 */ /* 0x000f280000300800 */
[----:B------:R0:W-:Y:S04]  /*4a5d0*/  STS.128 [R131+0x14000], R124 ;  /* 0x0140007c83007388 */ /* 0x0001e80000000c00 */
[----:B0-----:R-:W4:Y:S04]  /*4a5e0*/  LDL.LU R126, [R1+0x850] ;  /* 0x00085000017e7983 */ /* 0x001f280000300800 */
[----:B------:R-:W4:Y:S01]  /*4a5f0*/  LDL.LU R127, [R1+0x83c] ;  /* 0x00083c00017f7983 */ /* 0x000f220000300800 */
[----:B--2---:R-:W-:-:S02]  /*4a600*/  PRMT R110, R110, 0x5410, R112 ;  /* 0x000054106e6e7816 */ /* 0x004fc40000000070 */
[----:B------:R-:W-:Y:S02]  /*4a610*/  PRMT R112, R5, 0x5410, R4 ;  /* 0x0000541005707816 */ /* 0x000fe40000000004 */
[----:B------:R-:W2:Y:S04]  /*4a620*/  LDL.LU R4, [R1+0x2f04] ;  /* 0x002f040001047983 */ /* 0x000ea80000300800 */
[----:B------:R-:W2:Y:S01]  /*4a630*/  LDL.LU R5, [R1+0x2f00] ;  /* 0x002f000001057983 */ /* 0x000ea20000300800 */
[----:B---3--:R-:W-:Y:S02]  /*4a640*/  PRMT R124, R122, 0x5410, R121 ;  /* 0x000054107a7c7816 */ /* 0x008fe40000000079 */
[----:B-----5:R-:W-:Y:S02]  /*4a650*/  PRMT R121, R117, 0x5410, R116 ;  /* 0x0000541075797816 */ /* 0x020fe40000000074 */
[----:B------:R-:W-:-:S02]  /*4a660*/  PRMT R116, R7, 0x5410, R6 ;  /* 0x0000541007747816 */ /* 0x000fc40000000006 */
[----:B------:R-:W-:Y:S01]  /*4a670*/  PRMT R122, R114, 0x5410, R113 ;  /* 0x00005410727a7816 */ /* 0x000fe20000000071 */
[----:B------:R-:W3:Y:S04]  /*4a680*/  LDL.LU R6, [R1+0x2efc] ;  /* 0x002efc0001067983 */ /* 0x000ee80000300800 */
[----:B------:R-:W5:Y:S01]  /*4a690*/  LDL.LU R7, [R1+0x2ef8] ;  /* 0x002ef80001077983 */ /* 0x000f620000300800 */
[----:B------:R-:W-:-:S03]  /*4a6a0*/  PRMT R113, R8, 0x5410, R243 ;  /* 0x0000541008717816 */ /* 0x000fc600000000f3 */
[----:B------:R-:W3:Y:S01]  /*4a6b0*/  LDL.LU R8, [R1+0x2ef4] ;  /* 0x002ef40001087983 */ /* 0x000ee20000300800 */
[----:B----4-:R-:W-:Y:S02]  /*4a6c0*/  PRMT R125, R119, 0x5410, R118 ;  /* 0x00005410777d7816 */ /* 0x010fe40000000076 */
[----:B------:R-:W-:Y:S02]  /*4a6d0*/  PRMT R119, R210, 0x5410, R199 ;  /* 0x00005410d2777816 */ /* 0x000fe400000000c7 */
[----:B------:R-:W4:Y:S04]  /*4a6e0*/  LDL.LU R210, [R1+0x740] ;  /* 0x0007400001d27983 */ /* 0x000f280000300800 */
[----:B------:R-:W4:Y:S01]  /*4a6f0*/  LDL.LU R199, [R1+0x760] ;  /* 0x0007600001c77983 */ /* 0x000f220000300800 */
[----:B------:R-:W-:-:S02]  /*4a700*/  PRMT R118, R228, 0x5410, R219 ;  /* 0x00005410e4767816 */ /* 0x000fc400000000db */
[----:B------:R-:W-:Y:S02]  /*4a710*/  PRMT R108, R108, 0x5410, R126 ;  /* 0x000054106c6c7816 */ /* 0x000fe4000000007e */
[----:B------:R-:W-:Y:S02]  /*4a720*/  PRMT R126, R111, 0x5410, R115 ;  /* 0x000054106f7e7816 */ /* 0x000fe40000000073 */
[----:B------:R-:W-:Y:S02]  /*4a730*/  PRMT R115, R213, 0x5410, R204 ;  /* 0x00005410d5737816 */ /* 0x000fe400000000cc */
[----:B------:R-:W-:Y:S01]  /*4a740*/  PRMT R111, R132, 0x5410, R206 ;  /* 0x00005410846f7816 */ /* 0x000fe200000000ce */
[----:B------:R-:W4:Y:S04]  /*4a750*/  LDL.LU R213, [R1+0x73c] ;  /* 0x00073c0001d57983 */ /* 0x000f280000300800 */
[----:B------:R-:W4:Y:S01]  /*4a760*/  LDL.LU R204, [R1+0x75c] ;  /* 0x00075c0001cc7983 */ /* 0x000f220000300800 */
[----:B------:R-:W-:-:S03]  /*4a770*/  LOP3.LUT R132, R9, 0x60, RZ, 0x3c, !PT ;  /* 0x0000006009847812 */ /* 0x000fc600078e3cff */
[----:B------:R-:W4:Y:S01]  /*4a780*/  LDL.LU R228, [R1+0x738] ;  /* 0x0007380001e47983 */ /* 0x000f220000300800 */
[----:B------:R-:W-:-:S03]  /*4a790*/  PRMT R114, R230, 0x5410, R221 ;  /* 0x00005410e6727816 */ /* 0x000fc600000000dd */
[----:B------:R-:W4:Y:S04]  /*4a7a0*/  LDL.LU R219, [R1+0x758] ;  /* 0x0007580001db7983 */ /* 0x000f280000300800 */
[----:B------:R-:W4:Y:S01]  /*4a7b0*/  LDL.LU R230, [R1+0x734] ;  /* 0x0007340001e67983 */ /* 0x000f220000300800 */
[----:B------:R-:W-:-:S03]  /*4a7c0*/  PRMT R117, R250, 0x5410, R242 ;  /* 0x00005410fa757816 */ /* 0x000fc600000000f2 */
[----:B------:R-:W4:Y:S04]  /*4a7d0*/  LDL.LU R221, [R1+0x754] ;  /* 0x0007540001dd7983 */ /* 0x000f280000300800 */
[----:B------:R-:W4:Y:S01]  /*4a7e0*/  LDL.LU R250, [R1+0x700] ;  /* 0x0007000001fa7983 */ /* 0x000f220000300800 */
[----:B------:R-:W-:Y:S01]  /*4a7f0*/  PRMT R109, R109, 0x5410, R123 ;  /* 0x000054106d6d7816 */ /* 0x000fe2000000007b */
[----:B------:R-:W-:Y:S02]  /*4a800*/  IMAD.IADD R132, R202, 0x1, R132 ;  /* 0x00000001ca847824 */ /* 0x000fe400078e0284 */
[----:B------:R-:W4:Y:S04]  /*4a810*/  LDL.LU R242, [R1+0x720] ;  /* 0x0007200001f27983 */ /* 0x000f280000300800 */
[----:B------:R-:W4:Y:S01]  /*4a820*/  LDL.LU R243, [R1+0x6fc] ;  /* 0x0006fc0001f37983 */ /* 0x000f220000300800 */
[----:B------:R-:W-:-:S03]  /*4a830*/  PRMT R123, R208, 0x5410, R187 ;  /* 0x00005410d07b7816 */ /* 0x000fc600000000bb */
[----:B------:R-:W4:Y:S01]  /*4a840*/  LDL.LU R206, [R1+0x71c] ;  /* 0x00071c0001ce7983 */ /* 0x000f220000300800 */
[----:B------:R-:W-:-:S03]  /*4a850*/  PRMT R120, R120, 0x5410, R127 ;  /* 0x0000541078787816 */ /* 0x000fc6000000007f */
[----:B------:R-:W4:Y:S01]  /*4a860*/  LDL.LU R187, [R1+0x6f8] ;  /* 0x0006f80001bb7983 */ /* 0x000f220000300800 */
[----:B------:R-:W-:-:S03]  /*4a870*/  PRMT R127, R232, 0x5410, R189 ;  /* 0x00005410e87f7816 */ /* 0x000fc600000000bd */
[----:B------:R-:W-:Y:S04]  /*4a880*/  STS.128 [R131+0x18000], R112 ;  /* 0x0180007083007388 */ /* 0x000fe80000000c00 */
[----:B------:R-:W-:Y:S04]  /*4a890*/  STS.128 [R131+0x1c000], R116 ;  /* 0x01c0007483007388 */ /* 0x000fe80000000c00 */
[----:B------:R-:W4:Y:S04]  /*4a8a0*/  LDL.LU R208, [R1+0x718] ;  /* 0x0007180001d07983 */ /* 0x000f280000300800 */
[----:B------:R0:W-:Y:S04]  /*4a8b0*/  STS.128 [R132], R108 ;  /* 0x0000006c84007388 */ /* 0x0001e80000000c00 */
[----:B------:R-:W4:Y:S04]  /*4a8c0*/  LDL.LU R189, [R1+0x6f4] ;  /* 0x0006f40001bd7983 */ /* 0x000f280000300800 */
[----:B------:R-:W4:Y:S01]  /*4a8d0*/  LDL.LU R232, [R1+0x714] ;  /* 0x0007140001e87983 */ /* 0x000f220000300800 */
[----:B0-----:R-:W-:-:S02]  /*4a8e0*/  PRMT R108, R234, 0x5410, R215 ;  /* 0x00005410ea6c7816 */ /* 0x001fc400000000d7 */
[----:B------:R-:W-:Y:S01]  /*4a8f0*/  PRMT R109, R251, 0x5410, R217 ;  /* 0x00005410fb6d7816 */ /* 0x000fe200000000d9 */
        /* <DEDUP_REMOVED lines=8> */
[----:B------:R-:W4:Y:S04]  /*4a980*/  LDL.LU R245, [R1+0x6b4] ;  /* 0x0006b40001f57983 */ /* 0x000f280000300800 */
[----:B------:R-:W4:Y:S04]  /*4a990*/  LDL.LU R158, [R1+0x6d4] ;  /* 0x0006d400019e7983 */ /* 0x000f280000300800 */
[----:B------:R0:W-:Y:S01]  /*4a9a0*/  STS.128 [R132+0x4000], R120 ;  /* 0x0040007884007388 */ /* 0x0001e20000000c00 */
[----:B------:R-:W-:-:S02]  /*4a9b0*/  PRMT R116, R195, 0x5410, R183 ;  /* 0x00005410c3747816 */ /* 0x000fc400000000b7 */
[----:B------:R-:W-:Y:S02]  /*4a9c0*/  PRMT R117, R175, 0x5410, R159 ;  /* 0x00005410af757816 */ /* 0x000fe4000000009f */
[----:B------:R-:W-:Y:S02]  /*4a9d0*/  PRMT R118, R152, 0x5410, R148 ;  /* 0x0000541098767816 */ /* 0x000fe40000000094 */
[----:B------:R-:W-:Y:S02]  /*4a9e0*/  PRMT R119, R144, 0x5410, R136 ;  /* 0x0000541090777816 */ /* 0x000fe40000000088 */
[----:B------:R-:W-:Y:S02]  /*4a9f0*/  PRMT R112, R197, 0x5410, R185 ;  /* 0x00005410c5707816 */ /* 0x000fe400000000b9 */
[----:B------:R-:W-:Y:S02]  /*4aa00*/  PRMT R113, R177, 0x5410, R169 ;  /* 0x00005410b1717816 */ /* 0x000fe400000000a9 */
[----:B------:R-:W-:-:S02]  /*4aa10*/  PRMT R114, R153, 0x5410, R149 ;  /* 0x0000541099727816 */ /* 0x000fc40000000095 */
[----:B------:R-:W-:Y:S01]  /*4aa20*/  PRMT R115, R145, 0x5410, R137 ;  /* 0x0000541091737816 */ /* 0x000fe20000000089 */
[----:B------:R-:W-:Y:S01]  /*4aa30*/  STS.128 [R132+0x14000], R116 ;  /* 0x0140007484007388 */ /* 0x000fe20000000c00 */
[----:B0-----:R-:W-:Y:S02]  /*4aa40*/  PRMT R120, R193, 0x5410, R181 ;  /* 0x00005410c1787816 */ /* 0x001fe400000000b5 */
[----:B------:R-:W-:Y:S02]  /*4aa50*/  PRMT R121, R173, 0x5410, R155 ;  /* 0x00005410ad797816 */ /* 0x000fe4000000009b */
[----:B------:R-:W-:Y:S02]  /*4aa60*/  PRMT R122, R151, 0x5410, R147 ;  /* 0x00005410977a7816 */ /* 0x000fe40000000093 */
[----:B------:R-:W-:Y:S01]  /*4aa70*/  PRMT R123, R143, 0x5410, R135 ;  /* 0x000054108f7b7816 */ /* 0x000fe20000000087 */
[----:B------:R-:W-:Y:S04]  /*4aa80*/  STS.128 [R132+0x10000], R112 ;  /* 0x0100007084007388 */ /* 0x000fe80000000c00 */
[----:B------:R-:W-:Y:S04]  /*4aa90*/  STS.128 [R132+0x18000], R120 ;  /* 0x0180007884007388 */ /* 0x000fe80000000c00 */
[----:B------:R2:W-:Y:S02]  /*4aaa0*/  STS.128 [R132+0xc000], R108 ;  /* 0x00c0006c84007388 */ /* 0x0005e40000000c00 */
[----:B--2---:R-:W-:-:S02]  /*4aab0*/  PRMT R111, R5, 0x5410, R0 ;  /* 0x00005410056f7816 */ /* 0x004fc40000000000 */
[----:B-----5:R-:W-:Y:S02]  /*4aac0*/  PRMT R119, R7, 0x5410, R3 ;  /* 0x0000541007777816 */ /* 0x020fe40000000003 */
[----:B---3--:R-:W-:Y:S02]  /*4aad0*/  PRMT R123, R8, 0x5410, R4 ;  /* 0x00005410087b7816 */ /* 0x008fe40000000004 */
[----:B------:R-:W2:Y:S04]  /*4aae0*/  LDL.LU R4, [R1+0x2ef0] ;  /* 0x002ef00001047983 */ /* 0x000ea80000300800 */
[----:B------:R-:W3:Y:S04]  /*4aaf0*/  LDL.LU R8, [R1+0x2eec] ;  /* 0x002eec0001087983 */ /* 0x000ee80000300800 */
[----:B------:R-:W5:Y:S04]  /*4ab00*/  LDL.LU R3, [R1+0x2ee8] ;  /* 0x002ee80001037983 */ /* 0x000f680000300800 */
[----:B------:R-:W3:Y:S01]  /*4ab10*/  LDL.LU R7, [R1+0x2ee4] ;  /* 0x002ee40001077983 */ /* 0x000ee20000300800 */
[----:B------:R-:W-:-:S03]  /*4ab20*/  PRMT R115, R6, 0x5410, R2 ;  /* 0x0000541006737816 */ /* 0x000fc60000000002 */
[----:B------:R-:W2:Y:S04]  /*4ab30*/  LDL.LU R2, [R1+0x2ee0] ;  /* 0x002ee00001027983 */ /* 0x000ea80000300800 */
[----:B------:R-:W3:Y:S04]  /*4ab40*/  LDL.LU R6, [R1+0x2edc] ;  /* 0x002edc0001067983 */ /* 0x000ee80000300800 */
[----:B------:R-:W5:Y:S04]  /*4ab50*/  LDL.LU R0, [R1+0x2ed8] ;  /* 0x002ed80001007983 */ /* 0x000f680000300800 */
[----:B------:R-:W3:Y:S01]  /*4ab60*/  LDL.LU R5, [R1+0x2ed4] ;  /* 0x002ed40001057983 */ /* 0x000ee20000300800 */
[----:B------:R-:W-:-:S03]  /*4ab70*/  LOP3.LUT R9, R9, 0x70, RZ, 0x3c, !PT ;  /* 0x0000007009097812 */ /* 0x000fc600078e3cff */
[----:B------:R0:W-:Y:S01]  /*4ab80*/  STS.128 [R132+0x8000], R124 ;  /* 0x0080007c84007388 */ /* 0x0001e20000000c00 */
[----:B----4-:R-:W-:Y:S01]  /*4ab90*/  PRMT R116, R204, 0x5410, R213 ;  /* 0x00005410cc747816 */ /* 0x010fe200000000d5 */
[----:B------:R-:W-:Y:S01]  /*4aba0*/  IMAD.IADD R9, R202, 0x1, R9 ;  /* 0x00000001ca097824 */ /* 0x000fe200078e0209 */
[----:B------:R-:W-:Y:S02]  /*4abb0*/  PRMT R112, R219, 0x5410, R228 ;  /* 0x00005410db707816 */ /* 0x000fe400000000e4 */
[----:B------:R-:W-:Y:S02]  /*4abc0*/  PRMT R108, R221, 0x5410, R230 ;  /* 0x00005410dd6c7816 */ /* 0x000fe400000000e6 */
[----:B0-----:R-:W-:Y:S02]  /*4abd0*/  PRMT R124, R191, 0x5410, R179 ;  /* 0x00005410bf7c7816 */ /* 0x001fe400000000b3 */
[----:B------:R-:W-:Y:S02]  /*4abe0*/  PRMT R125, R171, 0x5410, R154 ;  /* 0x00005410ab7d7816 */ /* 0x000fe4000000009a */
[----:B------:R-:W-:-:S02]  /*4abf0*/  PRMT R126, R150, 0x5410, R146 ;  /* 0x00005410967e7816 */ /* 0x000fc40000000092 */
[----:B------:R-:W-:Y:S02]  /*4ac00*/  PRMT R127, R142, 0x5410, R134 ;  /* 0x000054108e7f7816 */ /* 0x000fe40000000086 */
[----:B------:R-:W-:Y:S02]  /*4ac10*/  PRMT R117, R206, 0x5410, R243 ;  /* 0x00005410ce757816 */ /* 0x000fe400000000f3 */
[----:B------:R-:W-:Y:S02]  /*4ac20*/  PRMT R110, R158, 0x5410, R245 ;  /* 0x000054109e6e7816 */ /* 0x000fe400000000f5 */
[----:B------:R-:W0:Y:S01]  /*4ac30*/  S2R R158, SR_TID.X ;  /* 0x00000000009e7919 */ /* 0x000e220000002100 */
[----:B------:R-:W-:Y:S02]  /*4ac40*/  PRMT R113, R208, 0x5410, R187 ;  /* 0x00005410d0717816 */ /* 0x000fe400000000bb */
[----:B------:R-:W-:Y:S02]  /*4ac50*/  PRMT R109, R232, 0x5410, R189 ;  /* 0x00005410e86d7816 */ /* 0x000fe400000000bd */
[----:B------:R-:W-:-:S02]  /*4ac60*/  PRMT R118, R251, 0x5410, R217 ;  /* 0x00005410fb767816 */ /* 0x000fc400000000d9 */
[----:B------:R-:W-:Y:S01]  /*4ac70*/  PRMT R114, R252, 0x5410, R244 ;  /* 0x00005410fc727816 */ /* 0x000fe200000000f4 */
[----:B------:R1:W-:Y:S04]  /*4ac80*/  STS.128 [R132+0x1c000], R124 ;  /* 0x01c0007c84007388 */ /* 0x0003e80000000c00 */
[----:B------:R-:W-:Y:S04]  /*4ac90*/  STS.128 [R9+0x4000], R116 ;  /* 0x0040007409007388 */ /* 0x000fe80000000c00 */
[----:B------:R4:W-:Y:S01]  /*4aca0*/  STS.128 [R9+0xc000], R108 ;  /* 0x00c0006c09007388 */ /* 0x0009e20000000c00 */
[----:B------:R-:W-:-:S03]  /*4acb0*/  PRMT R120, R199, 0x5410, R210 ;  /* 0x00005410c7787816 */ /* 0x000fc600000000d2 */
[----:B------:R0:W-:Y:S01]  /*4acc0*/  STS.128 [R9+0x8000], R112 ;  /* 0x0080007009007388 */ /* 0x0001e20000000c00 */
[----:B------:R-:W-:Y:S02]  /*4acd0*/  PRMT R121, R242, 0x5410, R250 ;  /* 0x00005410f2797816 */ /* 0x000fe400000000fa */
[----:B------:R-:W-:-:S05]  /*4ace0*/  PRMT R122, R234, 0x5410, R215 ;  /* 0x00005410ea7a7816 */ /* 0x000fca00000000d7 */
[----:B------:R-:W-:Y:S01]  /*4acf0*/  STS.128 [R9], R120 ;  /* 0x0000007809007388 */ /* 0x000fe20000000c00 */
[----:B-1----:R-:W-:Y:S02]  /*4ad00*/  PRMT R124, R139, 0x5410, R133 ;  /* 0x000054108b7c7816 */ /* 0x002fe40000000085 */
[----:B------:R-:W-:Y:S02]  /*4ad10*/  PRMT R125, R163, 0x5410, R174 ;  /* 0x00005410a37d7816 */ /* 0x000fe400000000ae */
[----:B------:R-:W-:Y:S02]  /*4ad20*/  PRMT R126, R190, 0x5410, R205 ;  /* 0x00005410be7e7816 */ /* 0x000fe400000000cd */
[----:B------:R-:W-:Y:S02]  /*4ad30*/  PRMT R127, R128, 0x5410, R106 ;  /* 0x00005410807f7816 */ /* 0x000fe4000000006a */
[----:B----4-:R-:W-:Y:S02]  /*4ad40*/  PRMT R108, R141, 0x5410, R160 ;  /* 0x000054108d6c7816 */ /* 0x010fe400000000a0 */
[----:B------:R-:W-:-:S02]  /*4ad50*/  PRMT R116, R140, 0x5410, R161 ;  /* 0x000054108c747816 */ /* 0x000fc400000000a1 */
[----:B0-----:R-:W-:Y:S02]  /*4ad60*/  PRMT R112, R138, 0x5410, R162 ;  /* 0x000054108a707816 */ /* 0x001fe400000000a2 */
[----:B------:R-:W-:Y:S02]  /*4ad70*/  PRMT R109, R164, 0x5410, R176 ;  /* 0x00005410a46d7816 */ /* 0x000fe400000000b0 */
[----:B------:R-:W-:Y:S02]  /*4ad80*/  PRMT R117, R165, 0x5410, R178 ;  /* 0x00005410a5757816 */ /* 0x000fe400000000b2 */
[----:B------:R-:W-:Y:S02]  /*4ad90*/  LOP3.LUT R158, R158, 0x7f, RZ, 0xc0, !PT ;  /* 0x0000007f9e9e7812 */ /* 0x000fe400078ec0ff */
[----:B------:R-:W-:Y:S02]  /*4ada0*/  PRMT R113, R166, 0x5410, R180 ;  /* 0x00005410a6717816 */ /* 0x000fe400000000b4 */
[----:B------:R-:W-:-:S02]  /*4adb0*/  PRMT R110, R192, 0x5410, R207 ;  /* 0x00005410c06e7816 */ /* 0x000fc400000000cf */
[----:B------:R-:W-:Y:S02]  /*4adc0*/  PRMT R118, R194, 0x5410, R209 ;  /* 0x00005410c2767816 */ /* 0x000fe400000000d1 */
[----:B------:R-:W-:Y:S02]  /*4add0*/  PRMT R111, R222, 0x5410, R107 ;  /* 0x00005410de6f7816 */ /* 0x000fe4000000006b */
[----:B------:R-:W-:Y:S02]  /*4ade0*/  PRMT R114, R196, 0x5410, R211 ;  /* 0x00005410c4727816 */ /* 0x000fe400000000d3 */
[----:B------:R-:W-:Y:S02]  /*4adf0*/  PRMT R119, R224, 0x5410, R130 ;  /* 0x00005410e0777816 */ /* 0x000fe40000000082 */
[----:B------:R-:W-:Y:S02]  /*4ae00*/  PRMT R115, R226, 0x5410, R129 ;  /* 0x00005410e2737816 */ /* 0x000fe40000000081 */
[C---:B------:R-:W-:Y:S01]  /*4ae10*/  LOP3.LUT R107, R158.reuse, 0x10, RZ, 0x3c, !PT ;  /* 0x000000109e6b7812 */ /* 0x040fe200078e3cff */
[C---:B------:R-:W-:Y:S01]  /*4ae20*/  IMAD.IADD R106, R158.reuse, 0x1, R202 ;  /* 0x000000019e6a7824 */ /* 0x040fe200078e02ca */
[----:B------:R-:W-:Y:S04]  /*4ae30*/  STS.128 [R9+0x10000], R124 ;  /* 0x0100007c09007388 */ /* 0x000fe80000000c00 */
[----:B------:R-:W-:Y:S04]  /*4ae40*/  STS.128 [R9+0x14000], R108 ;  /* 0x0140006c09007388 */ /* 0x000fe80000000c00 */
[----:B------:R-:W-:Y:S04]  /*4ae50*/  STS.128 [R9+0x18000], R116 ;  /* 0x0180007409007388 */ /* 0x000fe80000000c00 */
[----:B------:R-:W-:Y:S04]  /*4ae60*/  STS.128 [R9+0x1c000], R112 ;  /* 0x01c0007009007388 */ /* 0x000fe80000000c00 */
[----:B------:R0:W-:Y:S04]  /*4ae70*/  STS.U8 [R106+0x20000], R101 ;  /* 0x020000656a007388 */ /* 0x0001e80000000000 */
[----:B------:R-:W-:Y:S04]  /*4ae80*/  STS.U8 [R106+0x20800], R105 ;  /* 0x020800696a007388 */ /* 0x000fe80000000000 */
[----:B------:R-:W-:Y:S04]  /*4ae90*/  STS.U8 [R106+0x20400], R102 ;  /* 0x020400666a007388 */ /* 0x000fe80000000000 */
[----:B------:R-:W-:Y:S01]  /*4aea0*/  STS.U8 [R106+0x20c00], R104 ;  /* 0x020c00686a007388 */ /* 0x000fe20000000000 */
[----:B0-----:R-:W-:Y:S01]  /*4aeb0*/  LOP3.LUT R101, R158, 0x20, RZ, 0x3c, !PT ;  /* 0x000000209e657812 */ /* 0x001fe200078e3cff */
[----:B------:R-:W-:-:S04]  /*4aec0*/  IMAD.IADD R9, R202, 0x1, R107 ;  /* 0x00000001ca097824 */ /* 0x000fc800078e026b */
[----:B------:R-:W-:Y:S01]  /*4aed0*/  IMAD.IADD R101, R202, 0x1, R101 ;  /* 0x00000001ca657824 */ /* 0x000fe200078e0265 */
[----:B------:R0:W-:Y:S04]  /*4aee0*/  STS.U8 [R9+0x20880], R97 ;  /* 0x0208806109007388 */ /* 0x0001e80000000000 */
[----:B------:R-:W-:Y:S04]  /*4aef0*/  STS.U8 [R9+0x20080], R103 ;  /* 0x0200806709007388 */ /* 0x000fe80000000000 */
[----:B------:R-:W-:Y:S04]  /*4af00*/  STS.U8 [R9+0x20480], R98 ;  /* 0x0204806209007388 */ /* 0x000fe80000000000 */
[----:B------:R1:W-:Y:S04]  /*4af10*/  STS.U8 [R9+0x20c80], R100 ;  /* 0x020c806409007388 */ /* 0x0003e80000000000 */
[----:B------:R4:W-:Y:S01]  /*4af20*/  STS.U8 [R101+0x20900], R93 ;  /* 0x0209005d65007388 */ /* 0x0009e20000000000 */
[----:B0-----:R-:W-:-:S03]  /*4af30*/  LOP3.LUT R97, R158, 0x30, RZ, 0x3c, !PT ;  /* 0x000000309e617812 */ /* 0x001fc600078e3cff */
[----:B------:R-:W-:Y:S02]  /*4af40*/  STS.U8 [R101+0x20100], R99 ;  /* 0x0201006365007388 */ /* 0x000fe40000000000 */
[----:B-1----:R-:W-:Y:S01]  /*4af50*/  IMAD.IADD R9, R202, 0x1, R97 ;  /* 0x00000001ca097824 */ /* 0x002fe200078e0261 */
[----:B----4-:R-:W-:Y:S01]  /*4af60*/  LOP3.LUT R93, R158, 0x40, RZ, 0x3c, !PT ;  /* 0x000000409e5d7812 */ /* 0x010fe200078e3cff */
[----:B------:R-:W-:Y:S04]  /*4af70*/  STS.U8 [R101+0x20500], R94 ;  /* 0x0205005e65007388 */ /* 0x000fe80000000000 */
[----:B------:R-:W-:Y:S04]  /*4af80*/  STS.U8 [R101+0x20d00], R96 ;  /* 0x020d006065007388 */ /* 0x000fe80000000000 */
[----:B------:R0:W-:Y:S01]  /*4af90*/  STS.U8 [R9+0x20980], R19 ;  /* 0x0209801309007388 */ /* 0x0001e20000000000 */
[----:B------:R-:W-:-:S03]  /*4afa0*/  IMAD.IADD R93, R202, 0x1, R93 ;  /* 0x00000001ca5d7824 */ /* 0x000fc600078e025d */
[----:B------:R-:W-:Y:S04]  /*4afb0*/  STS.U8 [R9+0x20180], R95 ;  /* 0x0201805f09007388 */ /* 0x000fe80000000000 */
[----:B------:R-:W-:Y:S04]  /*4afc0*/  STS.U8 [R9+0x20580], R90 ;  /* 0x0205805a09007388 */ /* 0x000fe80000000000 */
[----:B------:R1:W-:Y:S01]  /*4afd0*/  STS.U8 [R9+0x20d80], R92 ;  /* 0x020d805c09007388 */ /* 0x0003e20000000000 */
[----:B0-----:R-:W-:-:S03]  /*4afe0*/  LOP3.LUT R19, R158, 0x50, RZ, 0x3c, !PT ;  /* 0x000000509e137812 */ /* 0x001fc600078e3cff */
[----:B------:R0:W-:Y:S02]  /*4aff0*/  STS.U8 [R93+0x20a00], R21 ;  /* 0x020a00155d007388 */ /* 0x0001e40000000000 */
[----:B-1----:R-:W-:Y:S01]  /*4b000*/  IMAD.IADD R9, R202, 0x1, R19 ;  /* 0x00000001ca097824 */ /* 0x002fe200078e0213 */
[C---:B------:R-:W-:Y:S01]  /*4b010*/  LOP3.LUT R19, R158.reuse, 0x60, RZ, 0x3c, !PT ;  /* 0x000000609e137812 */ /* 0x040fe200078e3cff */
[----:B------:R-:W-:Y:S04]  /*4b020*/  STS.U8 [R93+0x20200], R91 ;  /* 0x0202005b5d007388 */ /* 0x000fe80000000000 */
[----:B------:R-:W-:Y:S01]  /*4b030*/  STS.U8 [R93+0x20600], R89 ;  /* 0x020600595d007388 */ /* 0x000fe20000000000 */
[----:B0-----:R-:W-:-:S03]  /*4b040*/  LOP3.LUT R21, R158, 0x70, RZ, 0x3c, !PT ;  /* 0x000000709e157812 */ /* 0x001fc600078e3cff */
[----:B------:R-:W-:Y:S04]  /*4b050*/  STS.U8 [R93+0x20e00], R88 ;  /* 0x020e00585d007388 */ /* 0x000fe80000000000 */
[----:B------:R-:W-:Y:S01]  /*4b060*/  STS.U8 [R9+0x20280], R23 ;  /* 0x0202801709007388 */ /* 0x000fe20000000000 */
[----:B------:R-:W-:-:S03]  /*4b070*/  IMAD.IADD R19, R202, 0x1, R19 ;  /* 0x00000001ca137824 */ /* 0x000fc600078e0213 */
[----:B------:R-:W-:Y:S04]  /*4b080*/  STS.U8 [R9+0x20a80], R16 ;  /* 0x020a801009007388 */ /* 0x000fe80000000000 */
[----:B------:R-:W-:Y:S04]  /*4b090*/  STS.U8 [R9+0x20680], R22 ;  /* 0x0206801609007388 */ /* 0x000fe80000000000 */
[----:B------:R0:W-:Y:S04]  /*4b0a0*/  STS.U8 [R9+0x20e80], R20 ;  /* 0x020e801409007388 */ /* 0x0001e80000000000 */
[----:B------:R1:W-:Y:S04]  /*4b0b0*/  STS.U8 [R19+0x20300], R11 ;  /* 0x0203000b13007388 */ /* 0x0003e80000000000 */
[----:B------:R-:W-:Y:S04]  /*4b0c0*/  STS.U8 [R19+0x20b00], R18 ;  /* 0x020b001213007388 */ /* 0x000fe80000000000 */
[----:B------:R-:W-:Y:S04]  /*4b0d0*/  STS.U8 [R19+0x20700], R17 ;  /* 0x0207001113007388 */ /* 0x000fe80000000000 */
[----:B------:R-:W-:Y:S01]  /*4b0e0*/  STS.U8 [R19+0x20f00], R15 ;  /* 0x020f000f13007388 */ /* 0x000fe20000000000 */
[----:B0-----:R-:W-:-:S05]  /*4b0f0*/  IMAD.IADD R9, R202, 0x1, R21 ;  /* 0x00000001ca097824 */ /* 0x001fca00078e0215 */
[----:B------:R-:W-:Y:S04]  /*4b100*/  STS.U8 [R9+0x20380], R14 ;  /* 0x0203800e09007388 */ /* 0x000fe80000000000 */
[----:B------:R-:W-:Y:S04]  /*4b110*/  STS.U8 [R9+0x20b80], R13 ;  /* 0x020b800d09007388 */ /* 0x000fe80000000000 */
[----:B------:R0:W-:Y:S04]  /*4b120*/  STS.U8 [R9+0x20780], R12 ;  /* 0x0207800c09007388 */ /* 0x0001e80000000000 */
[----:B------:R4:W-:Y:S01]  /*4b130*/  STS.U8 [R9+0x20f80], R10 ;  /* 0x020f800a09007388 */ /* 0x0009e20000000000 */
[----:B------:R2:W-:Y:S06]  /*4b140*/  MEMBAR.ALL.CTA ;  /* 0x0000000000007992 */ /* 0x0005ec0000008000 */
[----:B--2---:R-:W2:Y:S01]  /*4b150*/  FENCE.VIEW.ASYNC.S ;  /* 0x00000000000073c6 */ /* 0x004ea20000000000 */
[----:B------:R-:W-:-:S02]  /*4b160*/  SHF.R.U32.HI R131, RZ, 0x4, R202 ;  /* 0x00000004ff837819 */ /* 0x000fc400000116ca */
[----:B-1----:R-:W-:Y:S01]  /*4b170*/  MOV R11, UR53 ;  /* 0x00000035000b7c02 */ /* 0x002fe20008000f00 */
[----:B------:R-:W5:Y:S01]  /*4b180*/  LDL.LU R183, [R1+0xe2c] ;  /* 0x000e2c0001b77983 */ /* 0x000f620000300800 */
[----:B------:R-:W-:Y:S01]  /*4b190*/  SGXT.U32 R131, R131, 0xe ;  /* 0x0000000e8383781a */ /* 0x000fe20000000000 */
[----:B------:R-:W-:Y:S01]  /*4b1a0*/  UMOV UR33, 0x40000040 ;  /* 0x4000004000217882 */ /* 0x000fe20000000000 */
[----:B0-----:R-:W-:Y:S01]  /*4b1b0*/  MOV R12, UR52 ;  /* 0x00000034000c7c02 */ /* 0x001fe20008000f00 */
[----:B------:R-:W-:Y:S01]  /*4b1c0*/  UMOV UR54, UR34 ;  /* 0x0000002200367c82 */ /* 0x000fe20008000000 */
[----:B------:R-:W-:Y:S02]  /*4b1d0*/  R2UR UR32, R131 ;  /* 0x00000000832072ca */ /* 0x000fe400000e0000 */
[----:B----4-:R-:W-:Y:S02]  /*4b1e0*/  MOV R9, UR49 ;  /* 0x0000003100097c02 */ /* 0x010fe40008000f00 */
[----:B------:R-:W-:-:S02]  /*4b1f0*/  MOV R10, UR48 ;  /* 0x00000030000a7c02 */ /* 0x000fc40008000f00 */
[----:B------:R-:W-:Y:S02]  /*4b200*/  MOV R13, UR57 ;  /* 0x00000039000d7c02 */ /* 0x000fe40008000f00 */
[----:B------:R-:W-:Y:S01]  /*4b210*/  MOV R14, UR56 ;  /* 0x00000038000e7c02 */ /* 0x000fe20008000f00 */
[----:B--2---:R-:W-:Y:S06]  /*4b220*/  BAR.SYNC.DEFER_BLOCKING 0x0 ;  /* 0x0000000000007b1d */ /* 0x004fec0000010000 */
[----:B------:R-:W-:Y:S01]  /*4b230*/  UMOV UR55, UR35 ;  /* 0x0000002300377c82 */ /* 0x000fe20008000000 */
[----:B------:R-:W-:Y:S01]  /*4b240*/  UMOV UR50, UR6 ;  /* 0x0000000600327c82 */ /* 0x000fe20008000000 */
[----:B------:R-:W-:Y:S01]  /*4b250*/  UMOV UR51, UR7 ;  /* 0x0000000700337c82 */ /* 0x000fe20008000000 */
[----:B------:R-:W2:Y:S01]  /*4b260*/  LDL.LU R197, [R1+0xe1c] ;  /* 0x000e1c0001c57983 */ /* 0x000ea20000300800 */
[----:B------:R-:W-:-:S02]  /*4b270*/  UIADD3.64 UR52, UR4, 0x1fe, URZ ;  /* 0x000001fe04347897 */ /* 0x000fc4000fffe03f */
[----:B------:R-:W-:Y:S01]  /*4b280*/  UIADD3.64 UR48, UR4, 0x200, URZ ;  /* 0x0000020004307897 */ /* 0x000fe2000fffe03f */
[----:B------:R-:W4:Y:S04]  /*4b290*/  LDL.LU R185, [R1+0xe0c] ;  /* 0x000e0c0001b97983 */ /* 0x000f280000300800 */
[----:B------:R-:W3:Y:S04]  /*4b2a0*/  LDL.LU R131, [R1+0xdfc] ;  /* 0x000dfc0001837983 */ /* 0x000ee80000300800 */
[----:B------:R-:W3:Y:S01]  /*4b2b0*/  LDL.LU R210, [R1+0xdec] ;  /* 0x000dec0001d27983 */ /* 0x000ee20000300800 */
[----:B------:R-:W-:-:S03]  /*4b2c0*/  WARPGROUP.ARRIVE ;  /* 0x00000000000079c5 */ /* 0x000fc60000000000 */
[----:B------:R-:W3:Y:S04]  /*4b2d0*/  LDL.LU R199, [R1+0xe24] ;  /* 0x000e240001c77983 */ /* 0x000ee80000300800 */
[----:B------:R-:W3:Y:S01]  /*4b2e0*/  LDL.LU R213, [R1+0xddc] ;  /* 0x000ddc0001d57983 */ /* 0x000ee20000300800 */
[----:B------:R-:W-:Y:S03]  /*4b2f0*/  QGMMA.64x16x32.F32.E4M3.E4M3 R80, gdesc[UR32], R80 ;  /* 0x00200000205079f3 */ /* 0x000fe60008700850 */
[----:B------:R-:W3:Y:S04]  /*4b300*/  LDL.LU R204, [R1+0xe28] ;  /* 0x000e280001cc7983 */ /* 0x000ee80000300800 */
        /* <DEDUP_REMOVED lines=21> */
[----:B------:R-:W-:Y:S04]  /*4b460*/  QGMMA.64x16x32.F32.E4M3.E4M3 R80, gdesc[UR8], R80 ;  /* 0x00200000085079f3 */ /* 0x000fe80008700850 */
[----:B------:R-:W-:Y:S04]  /*4b470*/  QGMMA.64x16x32.F32.E4M3.E4M3 R80, gdesc[UR12], R80 ;  /* 0x002000000c5079f3 */ /* 0x000fe80008700850 */
[----:B------:R-:W-:Y:S04]  /*4b480*/  QGMMA.64x16x32.F32.E4M3.E4M3 R80, gdesc[UR16], R80 ;  /* 0x00200000105079f3 */ /* 0x000fe80008700850 */
[----:B------:R-:W-:Y:S04]  /*4b490*/  QGMMA.64x16x32.F32.E4M3.E4M3 R80, gdesc[UR20], R80 ;  /* 0x00200000145079f3 */ /* 0x000fe80008700850 */
[----:B------:R-:W-:Y:S04]  /*4b4a0*/  QGMMA.64x16x32.F32.E4M3.E4M3 R80, gdesc[UR24], R80 ;  /* 0x00200000185079f3 */ /* 0x000fe80008700850 */
[----:B------:R-:W-:Y:S04]  /*4b4b0*/  QGMMA.64x16x32.F32.E4M3.E4M3 R80, gdesc[UR28], R80 ;  /* 0x002000001c5079f3 */ /* 0x000fe80008700850 */
[----:B------:R-:W-:Y:S01]  /*4b4c0*/  QGMMA.64x16x32.F32.E4M3.E4M3 R72, gdesc[UR52], R72 ;  /* 0x00200000344879f3 */ /* 0x000fe20008700848 */
[----:B------:R-:W-:-:S03]  /*4b4d0*/  UIADD3.64 UR52, UR4, 0x202, URZ ;  /* 0x0000020204347897 */ /* 0x000fc6000fffe03f */
[----:B------:R-:W-:Y:S01]  /*4b4e0*/  QGMMA.64x16x32.F32.E4M3.E4M3 R72, gdesc[UR48], R72 ;  /* 0x00200000304879f3 */ /* 0x000fe20008700848 */
[----:B------:R-:W-:Y:S01]  /*4b4f0*/  UMOV UR54, UR10 ;  /* 0x0000000a00367c82 */ /* 0x000fe20008000000 */
[----:B------:R-:W-:Y:S01]  /*4b500*/  UMOV UR55, UR11 ;  /* 0x0000000b00377c82 */ /* 0x000fe20008000000 */
        /* <DEDUP_REMOVED lines=18> */
[----:B------:R-:W-:Y:S01]  /*4b630*/  UIADD3.64 UR52, UR4, 0x3fe, URZ ;  /* 0x000003fe04347897 */ /* 0x000fe2000fffe03f */
[----:B------:R-:W-:Y:S01]  /*4b640*/  UMOV UR50, UR30 ;  /* 0x0000001e00327c82 */ /* 0x000fe20008000000 */
[----:B------:R-:W-:Y:S01]  /*4b650*/  UMOV UR51, UR31 ;  /* 0x0000001f00337c82 */ /* 0x000fe20008000000 */
[----:B------:R-:W-:Y:S01]  /*4b660*/  UMOV UR54, UR34 ;  /* 0x0000002200367c82 */ /* 0x000fe20008000000 */
[----:B------:R-:W-:Y:S01]  /*4b670*/  UMOV UR55, UR35 ;  /* 0x0000002300377c82 */ /* 0x000fe20008000000 */
[----:B------:R-:W-:Y:S04]  /*4b680*/  QGMMA.64x16x32.F32.E4M3.E4M3 R72, gdesc[UR48], R72 ;  /* 0x00200000304879f3 */ /* 0x000fe80008700848 */
[----:B------:R-:W-:Y:S01]  /*4b690*/  QGMMA.64x16x32.F32.E4M3.E4M3 R64, gdesc[UR52], R64 ;  /* 0x00200000344079f3 */ /* 0x000fe20008700840 */
[----:B------:R-:W-:Y:S01]  /*4b6a0*/  UIADD3.64 UR48, UR4, 0x400, URZ ;  /* 0x0000040004307897 */ /* 0x000fe2000fffe03f */
[----:B------:R-:W-:Y:S01]  /*4b6b0*/  UMOV UR50, UR6 ;  /* 0x0000000600327c82 */ /* 0x000fe20008000000 */
[----:B------:R-:W-:Y:S01]  /*4b6c0*/  UMOV UR51, UR7 ;  /* 0x0000000700337c82 */ /* 0x000fe20008000000 */
[----:B------:R-:W-:-:S06]  /*4b6d0*/  UIADD3.64 UR52, UR4, 0x402, URZ ;  /* 0x0000040204347897 */ /* 0x000fcc000fffe03f */
[----:B------:R-:W-:Y:S01]  /*4b6e0*/  QGMMA.64x16x32.F32.E4M3.E4M3 R64, gdesc[UR48], R64 ;  /* 0x00200000304079f3 */ /* 0x000fe20008700840 */
[----:B------:R-:W-:Y:S01]  /*4b6f0*/  UMOV UR54, UR10 ;  /* 0x0000000a00367c82 */ /* 0x000fe20008000000 */
[----:B------:R-:W-:Y:S01]  /*4b700*/  UMOV UR55, UR11 ;  /* 0x0000000b00377c82 */ /* 0x000fe20008000000 */
[----:B------:R-:W-:Y:S01]  /*4b710*/  UIADD3.64 UR48, UR4, 0x404, URZ ;  /* 0x0000040404307897 */ /* 0x000fe2000fffe03f */
[----:B------:R-:W-:Y:S01]  /*4b720*/  QGMMA.64x16x32.F32.E4M3.E4M3 R64, gdesc[UR52], R64 ;  /* 0x00200000344079f3 */ /* 0x000fe20008700840 */
[----:B------:R-:W-:Y:S01]  /*4b730*/  UMOV UR50, UR14 ;  /* 0x0000000e00327c82 */ /* 0x000fe20008000000 */
[----:B------:R-:W-:Y:S01]  /*4b740*/  UMOV UR51, UR15 ;  /* 0x0000000f00337c82 */ /* 0x000fe20008000000 */
[----:B------:R-:W-:-:S05]  /*4b750*/  UIADD3.64 UR52, UR4, 0x13fe, URZ ;  /* 0x000013fe04347897 */ /* 0x000fca000fffe03f */
        /* <DEDUP_REMOVED lines=13> */
[----:B------:R-:W-:Y:S01]  /*4b830*/  UIADD3.64 UR52, UR4, 0x5fe, URZ ;  /* 0x000005fe04347897 */ /* 0x000fe2000fffe03f */
[----:B------:R-:W-:Y:S01]  /*4b840*/  UMOV UR50, UR30 ;  /* 0x0000001e00327c82 */ /* 0x000fe20008000000 */
[----:B------:R-:W-:Y:S01]  /*4b850*/  UMOV UR51, UR31 ;  /* 0x0000001f00337c82 */ /* 0x000fe20008000000 */
[----:B------:R-:W-:Y:S01]  /*4b860*/  UMOV UR54, UR34 ;  /* 0x0000002200367c82 */ /* 0x000fe20008000000 */
[----:B------:R-:W-:-:S03]  /*4b870*/  UMOV UR55, UR35 ;  /* 0x0000002300377c82 */ /* 0x000fc60008000000 */
        /* <DEDUP_REMOVED lines=124> */
[----:B------:R-:W-:-:S06]  /*4c040*/  UMOV UR51, UR31 ;  /* 0x0000001f00337c82 */ /* 0x000fcc0008000000 */
[----:B------:R-:W-:Y:S01]  /*4c050*/  QGMMA.64x16x32.F32.E4M3.E4M3 R32, gdesc[UR48], R32 ;  /* 0x00200000302079f3 */ /* 0x000fe20008700820 */
[----:B------:R-:W-:Y:S02]  /*4c060*/  R2UR UR48, R10 ;  /* 0x000000000a3072ca */ /* 0x000fe400000e0000 */
[----:B------:R-:W0:Y:S01]  /*4c070*/  LDC R10, c[0x0][0x23c] ;  /* 0x00008f00ff0a7b82 */ /* 0x000e220000000800 */
[----:B------:R-:W-:Y:S01]  /*4c080*/  R2UR UR49, R9 ;  /* 0x00000000093172ca */ /* 0x000fe200000e0000 */
[----:B0-----:R-:W-:-:S05]  /*4c090*/  IMAD.SHL.U32 R10, R10, 0x100, RZ ;  /* 0x000001000a0a7824 */ /* 0x001fca00078e00ff */
[C---:B-----5:R-:W-:Y:S02]  /*4c0a0*/  IADD3 R183, P3, R10.reuse, R183, RZ ;  /* 0x000000b70ab77210 */ /* 0x060fe40007f7e0ff */
[C---:B--2---:R-:W-:Y:S02]  /*4c0b0*/  IADD3 R197, P2, R10.reuse, R197, RZ ;  /* 0x000000c50ac57210 */ /* 0x044fe40007f5e0ff */
[----:B------:R-:W-:Y:S02]  /*4c0c0*/  SHF.R.S32.HI R9, RZ, 0x1f, R10 ;  /* 0x0000001fff097819 */ /* 0x000fe4000001140a */
[C---:B----4-:R-:W-:Y:S02]  /*4c0d0*/  IADD3 R185, P0, R10.reuse, R185, RZ ;  /* 0x000000b90ab97210 */ /* 0x050fe40007f1e0ff */
[C---:B---3--:R-:W-:Y:S01]  /*4c0e0*/  IADD3 R131, P4, R10.reuse, R131, RZ ;  /* 0x000000830a837210 */ /* 0x048fe20007f9e0ff */
[----:B------:R-:W-:Y:S01]  /*4c0f0*/  STL [R1+0xe2c], R183 ;  /* 0x000e2cb701007387 */ /* 0x000fe20000100800 */
[----:B------:R-:W-:-:S02]  /*4c100*/  IADD3 R210, P6, R10, R210, RZ ;  /* 0x000000d20ad27210 */ /* 0x000fc40007fde0ff */
[C---:B------:R-:W-:Y:S01]  /*4c110*/  IADD3 R199, P1, R10.reuse, R199, RZ ;  /* 0x000000c70ac77210 */ /* 0x040fe20007f3e0ff */
[----:B------:R-:W-:Y:S01]  /*4c120*/  STL [R1+0xe1c], R197 ;  /* 0x000e1cc501007387 */ /* 0x000fe20000100800 */
[C---:B------:R-:W-:Y:S01]  /*4c130*/  IADD3 R213, P5, R10.reuse, R213, RZ ;  /* 0x000000d50ad57210 */ /* 0x040fe20007fbe0ff */
[C---:B------:R-:W-:Y:S01]  /*4c140*/  IMAD.X R204, R9.reuse, 0x1, R204, P3 ;  /* 0x0000000109cc7824 */ /* 0x040fe200018e06cc */
[C---:B------:R-:W-:Y:S01]  /*4c150*/  IADD3 R228, P3, R10.reuse, R228, RZ ;  /* 0x000000e40ae47210 */ /* 0x040fe20007f7e0ff */
[----:B------:R-:W-:Y:S01]  /*4c160*/  STL [R1+0xe0c], R185 ;  /* 0x000e0cb901007387 */ /* 0x000fe20000100800 */
[C---:B------:R-:W-:Y:S01]  /*4c170*/  IMAD.X R219, R9.reuse, 0x1, R219, P1 ;  /* 0x0000000109db7824 */ /* 0x040fe200008e06db */
[----:B------:R-:W-:Y:S02]  /*4c180*/  IADD3 R230, P1, R10, R230, RZ ;  /* 0x000000e60ae67210 */ /* 0x000fe40007f3e0ff */
[----:B------:R-:W-:Y:S01]  /*4c190*/  STL [R1+0xdfc], R131 ;  /* 0x000dfc8301007387 */ /* 0x000fe20000100800 */
[----:B------:R-:W-:-:S03]  /*4c1a0*/  IMAD.X R221, R9, 0x1, R221, P2 ;  /* 0x0000000109dd7824 */ /* 0x000fc600010e06dd */
[----:B------:R-:W-:Y:S01]  /*4c1b0*/  STL [R1+0xdec], R210 ;  /* 0x000decd201007387 */ /* 0x000fe20000100800 */
[----:B------:R-:W-:-:S03]  /*4c1c0*/  IADD3 R250, P2, R10, R250, RZ ;  /* 0x000000fa0afa7210 */ /* 0x000fc60007f5e0ff */
        /* <DEDUP_REMOVED lines=43> */
[----:B------:R-:W-:Y:S01]  /*4c480*/  IMAD.X R229, R9, 0x1, R229, P3 ;  /* 0x0000000109e57824 */ /* 0x000fe200018e06e5 */
[C---:B------:R-:W-:Y:S02]  /*4c490*/  IADD3 R238, P3, R10.reuse, R238, RZ ;  /* 0x000000ee0aee7210 */ /* 0x040fe40007f7e0ff */
[----:B------:R-:W-:Y:S01]  /*4c4a0*/  STL [R1+0xdd8], R158 ;  /* 0x000dd89e01007387 */ /* 0x000fe20000100800 */
[----:B------:R-:W-:-:S03]  /*4c4b0*/  IADD3 R231, P5, R10, R231, RZ ;  /* 0x000000e70ae77210 */ /* 0x000fc60007fbe0ff */
[----:B------:R-:W-:Y:S04]  /*4c4c0*/  STL [R1+0xdc4], R157 ;  /* 0x000dc49d01007387 */ /* 0x000fe80000100800 */
        /* <DEDUP_REMOVED lines=10> */
[----:B------:R0:W-:Y:S01]  /*4c570*/  STL [R1+0xda4], R238 ;  /* 0x000da4ee01007387 */ /* 0x0001e20000100800 */
[----:B------:R-:W-:-:S03]  /*4c580*/  IMAD.X R214, R9, 0x1, R214, P3 ;  /* 0x0000000109d67824 */ /* 0x000fc600018e06d6 */
[----:B------:R-:W-:Y:S04]  /*4c590*/  STL [R1+0xd6c], R231 ;  /* 0x000d6ce701007387 */ /* 0x000fe80000100800 */
[----:B0-----:R-:W2:Y:S04]  /*4c5a0*/  LDL.LU R238, [R1+0x114] ;  /* 0x0001140001ee7983 */ /* 0x001ea80000300800 */
[----:B------:R-:W-:Y:S04]  /*4c5b0*/  STL [R1+0xdb8], R229 ;  /* 0x000db8e501007387 */ /* 0x000fe80000100800 */
[----:B------:R-:W-:Y:S04]  /*4c5c0*/  STL [R1+0xdb0], R227 ;  /* 0x000db0e301007387 */ /* 0x000fe80000100800 */
[----:B------:R-:W-:Y:S04]  /*4c5d0*/  STL [R1+0xd5c], R220 ;  /* 0x000d5cdc01007387 */ /* 0x000fe80000100800 */
[----:B------:R-:W-:Y:S04]  /*4c5e0*/  STL [R1+0xda8], R218 ;  /* 0x000da8da01007387 */ /* 0x000fe80000100800 */
[----:B------:R-:W-:Y:S04]  /*4c5f0*/  STL [R1+0xd4c], R216 ;  /* 0x000d4cd801007387 */ /* 0x000fe80000100800 */
[----:B------:R0:W-:Y:S04]  /*4c600*/  STL [R1+0xd98], R249 ;  /* 0x000d98f901007387 */ /* 0x0001e80000100800 */
[----:B------:R1:W-:Y:S04]  /*4c610*/  STL [R1+0xda0], R214 ;  /* 0x000da0d601007387 */ /* 0x0003e80000100800 */
[----:B0-----:R-:W3:Y:S01]  /*4c620*/  LDL.LU R249, [R1+0xe34] ;  /* 0x000e340001f97983 */ /* 0x001ee20000300800 */
[----:B------:R-:W-:Y:S01]  /*4c630*/  UIADD3.64 UR52, UR4, 0xdfe, URZ ;  /* 0x00000dfe04347897 */ /* 0x000fe2000fffe03f */
[----:B------:R-:W-:Y:S01]  /*4c640*/  UMOV UR54, UR34 ;  /* 0x0000002200367c82 */ /* 0x000fe20008000000 */
[----:B------:R-:W-:Y:S01]  /*4c650*/  UMOV UR55, UR35 ;  /* 0x0000002300377c82 */ /* 0x000fe20008000000 */
[C---:B------:R-:W-:Y:S01]  /*4c660*/  IADD3 R212, P3, R10.reuse, R212, RZ ;  /* 0x000000d40ad47210 */ /* 0x040fe20007f7e0ff */
[----:B------:R-:W-:Y:S01]  /*4c670*/  IMAD.X R201, R9, 0x1, R201, P4 ;  /* 0x0000000109c97824 */ /* 0x000fe200020e06c9 */
[----:B------:R-:W-:-:S04]  /*4c680*/  IADD3 R203, P0, R10, R203, RZ ;  /* 0x000000cb0acb7210 */ /* 0x000fc80007f1e0ff */
[----:B------:R-:W-:Y:S01]  /*4c690*/  QGMMA.64x16x32.F32.E4M3.E4M3 R24, gdesc[UR52], R24 ;  /* 0x00200000341879f3 */ /* 0x000fe20008700818 */
[----:B------:R-:W-:Y:S02]  /*4c6a0*/  R2UR UR52, R12 ;  /* 0x000000000c3472ca */ /* 0x000fe400000e0000 */
[----:B------:R-:W0:Y:S01]  /*4c6b0*/  LDC R12, c[0x0][0x238] ;  /* 0x00008e00ff0c7b82 */ /* 0x000e220000000800 */
[C---:B------:R-:W-:Y:S01]  /*4c6c0*/  IADD3 R200, P4, R10.reuse, R200, RZ ;  /* 0x000000c80ac87210 */ /* 0x040fe20007f9e0ff */
[C---:B------:R-:W-:Y:S01]  /*4c6d0*/  IMAD.X R198, R9.reuse, 0x1, R198, P6 ;  /* 0x0000000109c67824 */ /* 0x040fe200030e06c6 */
[----:B------:R4:W-:Y:S01]  /*4c6e0*/  STL [R1+0xd3c], R212 ;  /* 0x000d3cd401007387 */ /* 0x0009e20000100800 */
[C---:B------:R-:W-:Y:S01]  /*4c6f0*/  IADD3 R188, P6, R10.reuse, R188, RZ ;  /* 0x000000bc0abc7210 */ /* 0x040fe20007fde0ff */
[C---:B------:R-:W-:Y:S01]  /*4c700*/  IMAD.X R186, R9.reuse, 0x1, R186, P5 ;  /* 0x0000000109ba7824 */ /* 0x040fe200028e06ba */
[C---:B------:R-:W-:Y:S01]  /*4c710*/  IADD3 R184, P5, R10.reuse, R184, RZ ;  /* 0x000000b80ab87210 */ /* 0x040fe20007fbe0ff */
[----:B------:R5:W-:Y:S01]  /*4c720*/  STL [R1+0xd94], R203 ;  /* 0x000d94cb01007387 */ /* 0x000be20000100800 */
[----:B------:R-:W-:Y:S01]  /*4c730*/  IMAD.X R182, R9, 0x1, R182, P1 ;  /* 0x0000000109b67824 */ /* 0x000fe200008e06b6 */
[----:B------:R-:W-:-:S02]  /*4c740*/  IADD3 R172, P1, R10, R172, RZ ;  /* 0x000000ac0aac7210 */ /* 0x000fc40007f3e0ff */
[----:B------:R5:W-:Y:S01]  /*4c750*/  STL [R1+0xd88], R201 ;  /* 0x000d88c901007387 */ /* 0x000be20000100800 */
[----:B------:R-:W-:-:S03]  /*4c760*/  IMAD.X R170, R9, 0x1, R170, P2 ;  /* 0x0000000109aa7824 */ /* 0x000fc600010e06aa */
[----:B------:R5:W-:Y:S01]  /*4c770*/  STL [R1+0xd84], R200 ;  /* 0x000d84c801007387 */ /* 0x000be20000100800 */
[----:B------:R-:W-:-:S03]  /*4c780*/  IMAD.X R168, R9, 0x1, R168, P0 ;  /* 0x0000000109a87824 */ /* 0x000fc600000e06a8 */
[----:B------:R5:W-:Y:S01]  /*4c790*/  STL [R1+0xd78], R198 ;  /* 0x000d78c601007387 */ /* 0x000be20000100800 */
[----:B------:R-:W-:-:S03]  /*4c7a0*/  IADD3 R167, P0, R10, R167, RZ ;  /* 0x000000a70aa77210 */ /* 0x000fc60007f1e0ff */
[----:B------:R5:W-:Y:S01]  /*4c7b0*/  STL [R1+0xd74], R188 ;  /* 0x000d74bc01007387 */ /* 0x000be20000100800 */
[----:B------:R-:W-:-:S03]  /*4c7c0*/  IADD3 R223, P2, R10, R223, RZ ;  /* 0x000000df0adf7210 */ /* 0x000fc60007f5e0ff */
[----:B------:R3:W-:Y:S01]  /*4c7d0*/  STL [R1+0xd68], R186 ;  /* 0x000d68ba01007387 */ /* 0x0007e20000100800 */
[----:B------:R-:W-:-:S03]  /*4c7e0*/  IMAD.X R225, R9, 0x1, R225, P3 ;  /* 0x0000000109e17824 */ /* 0x000fc600018e06e1 */
        /* <DEDUP_REMOVED lines=8> */
[----:B------:R3:W-:Y:S04]  /*4c870*/  STL [R1+0xd90], R168 ;  /* 0x000d90a801007387 */ /* 0x0007e80000100800 */
[----:B------:R-:W-:Y:S01]  /*4c880*/  STL [R1+0xd44], R167 ;  /* 0x000d44a701007387 */ /* 0x000fe20000100800 */
[----:B------:R-:W-:-:S03]  /*4c890*/  IMAD.X R247, R9, 0x1, R247, P0 ;  /* 0x0000000109f77824 */ /* 0x000fc600000e06f7 */
[----:B------:R-:W-:Y:S04]  /*4c8a0*/  STL [R1+0xd34], R223 ;  /* 0x000d34df01007387 */ /* 0x000fe80000100800 */
[----:B------:R-:W-:Y:S01]  /*4c8b0*/  STL [R1+0xd38], R225 ;  /* 0x000d38e101007387 */ /* 0x000fe20000100800 */
[----:B------:R-:W-:-:S03]  /*4c8c0*/  IMAD.X R248, R9, 0x1, R248, P2 ;  /* 0x0000000109f87824 */ /* 0x000fc600010e06f8 */
[----:B------:R-:W-:Y:S01]  /*4c8d0*/  STL [R1+0xd80], R236 ;  /* 0x000d80ec01007387 */ /* 0x000fe20000100800 */
[----:B0-----:R-:W-:-:S03]  /*4c8e0*/  IMAD.SHL.U32 R10, R12, 0x100, RZ ;  /* 0x000001000c0a7824 */ /* 0x001fc600078e00ff */
[----:B------:R-:W-:Y:S04]  /*4c8f0*/  STL [R1+0xd70], R240 ;  /* 0x000d70f001007387 */ /* 0x000fe80000100800 */
[----:B------:R-:W-:Y:S04]  /*4c900*/  STL [R1+0xd60], R241 ;  /* 0x000d60f101007387 */ /* 0x000fe80000100800 */
[----:B------:R-:W2:Y:S04]  /*4c910*/  LDL.LU R216, [R1+0x2df4] ;  /* 0x002df40001d87983 */ /* 0x000ea80000300800 */
[----:B------:R-:W-:Y:S04]  /*4c920*/  STL [R1+0xd50], R246 ;  /* 0x000d50f601007387 */ /* 0x000fe80000100800 */
[----:B-1----:R-:W2:Y:S04]  /*4c930*/  LDL.LU R214, [R1+0x2dec] ;  /* 0x002dec0001d67983 */ /* 0x002ea80000300800 */
[----:B------:R-:W-:Y:S04]  /*4c940*/  STL [R1+0xd40], R247 ;  /* 0x000d40f701007387 */ /* 0x000fe80000100800 */
[----:B----4-:R-:W4:Y:S04]  /*4c950*/  LDL.LU R212, [R1+0xe30] ;  /* 0x000e300001d47983 */ /* 0x010f280000300800 */
[----:B------:R-:W-:Y:S04]  /*4c960*/  STL [R1+0xd30], R248 ;  /* 0x000d30f801007387 */ /* 0x000fe80000100800 */
[----:B-----5:R-:W5:Y:S04]  /*4c970*/  LDL.LU R203, [R1+0x2de4] ;  /* 0x002de40001cb7983 */ /* 0x020f680000300800 */
[----:B------:R-:W5:Y:S04]  /*4c980*/  LDL.LU R201, [R1+0x2ddc] ;  /* 0x002ddc0001c97983 */ /* 0x000f680000300800 */
[----:B------:R-:W5:Y:S04]  /*4c990*/  LDL.LU R200, [R1+0x2dd4] ;  /* 0x002dd40001c87983 */ /* 0x000f680000300800 */
[----:B------:R-:W5:Y:S04]  /*4c9a0*/  LDL.LU R198, [R1+0x2dcc] ;  /* 0x002dcc0001c67983 */ /* 0x000f680000300800 */
[----:B------:R-:W5:Y:S01]  /*4c9b0*/  LDL.LU R188, [R1+0x2dc4] ;  /* 0x002dc40001bc7983 */ /* 0x000f620000300800 */
[----:B---3--:R-:W-:-:S05]  /*4c9c0*/  IADD3 R249, P3, R10, R249, RZ ;  /* 0x000000f90af97210 */ /* 0x008fca0007f7e0ff */
[----:B------:R0:W-:Y:S04]  /*4c9d0*/  STL [R1+0xe34], R249 ;  /* 0x000e34f901007387 */ /* 0x0001e80000100800 */
[----:B------:R-:W3:Y:S04]  /*4c9e0*/  LDL.LU R186, [R1+0x2df0] ;  /* 0x002df00001ba7983 */ /* 0x000ee80000300800 */
[----:B------:R-:W3:Y:S04]  /*4c9f0*/  LDL.LU R184, [R1+0x2dbc] ;  /* 0x002dbc0001b87983 */ /* 0x000ee80000300800 */
[----:B------:R-:W3:Y:S04]  /*4ca00*/  LDL.LU R182, [R1+0x2de8] ;  /* 0x002de80001b67983 */ /* 0x000ee80000300800 */
[----:B------:R-:W3:Y:S04]  /*4ca10*/  LDL.LU R172, [R1+0x2db4] ;  /* 0x002db40001ac7983 */ /* 0x000ee80000300800 */
[----:B------:R-:W3:Y:S04]  /*4ca20*/  LDL.LU R170, [R1+0x2de0] ;  /* 0x002de00001aa7983 */ /* 0x000ee80000300800 */
[----:B------:R-:W3:Y:S04]  /*4ca30*/  LDL.LU R168, [R1+0x2dac] ;  /* 0x002dac0001a87983 */ /* 0x000ee80000300800 */
[----:B0-----:R-:W3:Y:S04]  /*4ca40*/  LDL.LU R249, [R1+0x2dd8] ;  /* 0x002dd80001f97983 */ /* 0x001ee80000300800 */
        /* <DEDUP_REMOVED lines=8> */
[----:B------:R-:W-:-:S03]  /*4cad0*/  SHF.R.S32.HI R9, RZ, 0x1f, R10 ;  /* 0x0000001fff097819 */ /* 0x000fc6000001140a */
[----:B------:R-:W3:Y:S01]  /*4cae0*/  LDL.LU R248, [R1+0x2d84] ;  /* 0x002d840001f87983 */ /* 0x000ee20000300800 */
[----:B------:R-:W-:Y:S01]  /*4caf0*/  IADD3 R0, P2, R10, R0, RZ ;  /* 0x000000000a007210 */ /* 0x000fe20007f5e0ff */
[----:B--2---:R-:W-:Y:S01]  /*4cb00*/  VIADD R238, R238, 0x1 ;  /* 0x00000001eeee7836 */ /* 0x004fe20000000000 */
[C---:B------:R-:W-:Y:S02]  /*4cb10*/  IADD3 R2, P1, R10.reuse, R2, RZ ;  /* 0x000000020a027210 */ /* 0x040fe40007f3e0ff */
[C---:B------:R-:W-:Y:S02]  /*4cb20*/  IADD3 R3, P0, R10.reuse, R3, RZ ;  /* 0x000000030a037210 */ /* 0x040fe40007f1e0ff */
[----:B------:R-:W-:Y:S01]  /*4cb30*/  IADD3 R4, P4, R10, R4, RZ ;  /* 0x000000040a047210 */ /* 0x000fe20007f9e0ff */
[C---:B------:R-:W-:Y:S01]  /*4cb40*/  IMAD.X R5, R9.reuse, 0x1, R5, P2 ;  /* 0x0000000109057824 */ /* 0x040fe200010e0605 */
[----:B------:R-:W-:Y:S01]  /*4cb50*/  STL [R1+0x114], R238 ;  /* 0x000114ee01007387 */ /* 0x000fe20000100800 */
[----:B------:R-:W-:-:S02]  /*4cb60*/  IMAD.X R6, R9, 0x1, R6, P1 ;  /* 0x0000000109067824 */ /* 0x000fc400008e0606 */
[C---:B------:R-:W-:Y:S01]  /*4cb70*/  IMAD.X R7, R9.reuse, 0x1, R7, P0 ;  /* 0x0000000109077824 */ /* 0x040fe200000e0607 */
[C---:B------:R-:W-:Y:S01]  /*4cb80*/  IADD3 R216, P6, R10.reuse, R216, RZ ;  /* 0x000000d80ad87210 */ /* 0x040fe20007fde0ff */
[----:B------:R-:W-:Y:S01]  /*4cb90*/  IMAD.X R8, R9, 0x1, R8, P4 ;  /* 0x0000000109087824 */ /* 0x000fe200020e0608 */
[----:B------:R-:W-:-:S03]  /*4cba0*/  IADD3 R214, P5, R10, R214, RZ ;  /* 0x000000d60ad67210 */ /* 0x000fc60007fbe0ff */
[----:B------:R-:W-:Y:S01]  /*4cbb0*/  STL [R1+0x2df4], R216 ;  /* 0x002df4d801007387 */ /* 0x000fe20000100800 */
[----:B----4-:R-:W-:-:S03]  /*4cbc0*/  IMAD.X R212, R9, 0x1, R212, P3 ;  /* 0x0000000109d47824 */ /* 0x010fc600018e06d4 */
[----:B------:R-:W-:Y:S01]  /*4cbd0*/  STL [R1+0x2dec], R214 ;  /* 0x002decd601007387 */ /* 0x000fe20000100800 */
[----:B-----5:R-:W-:-:S03]  /*4cbe0*/  IADD3 R203, P3, R10, R203, RZ ;  /* 0x000000cb0acb7210 */ /* 0x020fc60007f7e0ff */
[----:B------:R-:W-:Y:S01]  /*4cbf0*/  STL [R1+0xe30], R212 ;  /* 0x000e30d401007387 */ /* 0x000fe20000100800 */
[----:B------:R-:W-:-:S03]  /*4cc00*/  IADD3 R201, P2, R10, R201, RZ ;  /* 0x000000c90ac97210 */ /* 0x000fc60007f5e0ff */
[----:B------:R-:W-:Y:S01]  /*4cc10*/  STL [R1+0x2de4], R203 ;  /* 0x002de4cb01007387 */ /* 0x000fe20000100800 */
[----:B------:R-:W-:-:S03]  /*4cc20*/  IADD3 R200, P1, R10, R200, RZ ;  /* 0x000000c80ac87210 */ /* 0x000fc60007f3e0ff */
[----:B------:R-:W-:Y:S01]  /*4cc30*/  STL [R1+0x2ddc], R201 ;  /* 0x002ddcc901007387 */ /* 0x000fe20000100800 */
[----:B------:R-:W-:-:S03]  /*4cc40*/  IADD3 R198, P0, R10, R198, RZ ;  /* 0x000000c60ac67210 */ /* 0x000fc60007f1e0ff */
[----:B------:R-:W-:Y:S01]  /*4cc50*/  STL [R1+0x2dd4], R200 ;  /* 0x002dd4c801007387 */ /* 0x000fe20000100800 */
[----:B------:R-:W-:-:S03]  /*4cc60*/  IADD3 R188, P4, R10, R188, RZ ;  /* 0x000000bc0abc7210 */ /* 0x000fc60007f9e0ff */
[----:B------:R-:W-:Y:S04]  /*4cc70*/  STL [R1+0x2dcc], R198 ;  /* 0x002dccc601007387 */ /* 0x000fe80000100800 */
[----:B------:R-:W-:Y:S01]  /*4cc80*/  STL [R1+0x2dc4], R188 ;  /* 0x002dc4bc01007387 */ /* 0x000fe20000100800 */
[----:B---3--:R-:W-:Y:S01]  /*4cc90*/  IMAD.X R186, R9, 0x1, R186, P6 ;  /* 0x0000000109ba7824 */ /* 0x008fe200030e06ba */
[----:B------:R-:W-:-:S04]  /*4cca0*/  IADD3 R184, P6, R10, R184, RZ ;  /* 0x000000b80ab87210 */ /* 0x000fc80007fde0ff */
[----:B------:R-:W-:Y:S01]  /*4ccb0*/  STL [R1+0x2df0], R186 ;  /* 0x002df0ba01007387 */ /* 0x000fe20000100800 */
[----:B------:R-:W-:-:S03]  /*4ccc0*/  IMAD.X R182, R9, 0x1, R182, P5 ;  /* 0x0000000109b67824 */ /* 0x000fc600028e06b6 */
[----:B------:R-:W-:Y:S01]  /*4ccd0*/  STL [R1+0x2dbc], R184 ;  /* 0x002dbcb801007387 */ /* 0x000fe20000100800 */
[----:B------:R-:W-:-:S03]  /*4cce0*/  IADD3 R172, P5, R10, R172, RZ ;  /* 0x000000ac0aac7210 */ /* 0x000fc60007fbe0ff */
[----:B------:R-:W-:Y:S01]  /*4ccf0*/  STL [R1+0x2de8], R182 ;  /* 0x002de8b601007387 */ /* 0x000fe20000100800 */
[----:B------:R-:W-:-:S03]  /*4cd00*/  IMAD.X R170, R9, 0x1, R170, P3 ;  /* 0x0000000109aa7824 */ /* 0x000fc600018e06aa */
[----:B------:R-:W-:Y:S01]  /*4cd10*/  STL [R1+0x2db4], R172 ;  /* 0x002db4ac01007387 */ /* 0x000fe20000100800 */
[----:B------:R-:W-:-:S05]  /*4cd20*/  IMAD.X R249, R9, 0x1, R249, P2 ;  /* 0x0000000109f97824 */ /* 0x000fca00010e06f9 */
[----:B------:R0:W-:Y:S04]  /*4cd30*/  STL [R1+0x2dd8], R249 ;  /* 0x002dd8f901007387 */ /* 0x0001e80000100800 */
[----:B------:R-:W-:Y:S04]  /*4cd40*/  STL [R1+0x2de0], R170 ;  /* 0x002de0aa01007387 */ /* 0x000fe80000100800 */
[----:B0-----:R-:W2:Y:S01]  /*4cd50*/  LDL.LU R249, [R1+0x2db0] ;  /* 0x002db00001f97983 */ /* 0x001ea20000300800 */
[C---:B------:R-:W-:Y:S01]  /*4cd60*/  IADD3 R168, P3, R10.reuse, R168, RZ ;  /* 0x000000a80aa87210 */ /* 0x040fe20007f7e0ff */
[----:B------:R-:W-:Y:S01]  /*4cd70*/  IMAD.X R223, R9, 0x1, R223, P1 ;  /* 0x0000000109df7824 */ /* 0x000fe200008e06df */
[----:B------:R-:W-:-:S02]  /*4cd80*/  IADD3 R247, P1, R10, R247, RZ ;  /* 0x000000f70af77210 */ /* 0x000fc40007f3e0ff */
[C---:B------:R-:W-:Y:S01]  /*4cd90*/  IADD3 R167, P2, R10.reuse, R167, RZ ;  /* 0x000000a70aa77210 */ /* 0x040fe20007f5e0ff */
[----:B------:R-:W-:Y:S01]  /*4cda0*/  STL [R1+0x2dac], R168 ;  /* 0x002daca801007387 */ /* 0x000fe20000100800 */
[C---:B------:R-:W-:Y:S01]  /*4cdb0*/  IMAD.X R225, R9.reuse, 0x1, R225, P0 ;  /* 0x0000000109e17824 */ /* 0x040fe200000e06e1 */
[C---:B------:R-:W-:Y:S01]  /*4cdc0*/  IADD3 R236, P0, R10.reuse, R236, RZ ;  /* 0x000000ec0aec7210 */ /* 0x040fe20007f1e0ff */
[C---:B------:R-:W-:Y:S01]  /*4cdd0*/  IMAD.X R240, R9.reuse, 0x1, R240, P4 ;  /* 0x0000000109f07824 */ /* 0x040fe200020e06f0 */
[----:B------:R0:W-:Y:S04]  /*4cde0*/  STL [R1+0x2d9c], R247 ;  /* 0x002d9cf701007387 */ /* 0x0001e80000100800 */
[----:B------:R-:W-:Y:S01]  /*4cdf0*/  STL [R1+0x2da4], R167 ;  /* 0x002da4a701007387 */ /* 0x000fe20000100800 */
[----:B------:R-:W-:Y:S01]  /*4ce00*/  IADD3 R241, P4, R10, R241, RZ ;  /* 0x000000f10af17210 */ /* 0x000fe20007f9e0ff */
[----:B------:R-:W-:-:S02]  /*4ce10*/  IMAD.X R246, R9, 0x1, R246, P6 ;  /* 0x0000000109f67824 */ /* 0x000fc400030e06f6 */
[----:B0-----:R-:W3:Y:S04]  /*4ce20*/  LDL.LU R247, [R1+0x2d7c] ;  /* 0x002d7c0001f77983 */ /* 0x001ee80000300800 */
[----:B------:R-:W-:Y:S01]  /*4ce30*/  STL [R1+0x2dd0], R223 ;  /* 0x002dd0df01007387 */ /* 0x000fe20000100800 */
[----:B------:R-:W-:-:S03]  /*4ce40*/  IADD3 R248, P6, R10, R248, RZ ;  /* 0x000000f80af87210 */ /* 0x000fc60007fde0ff */
[----:B------:R-:W-:Y:S04]  /*4ce50*/  STL [R1+0x2dc8], R225 ;  /* 0x002dc8e101007387 */ /* 0x000fe80000100800 */
[----:B------:R-:W-:Y:S04]  /*4ce60*/  STL [R1+0x2d94], R236 ;  /* 0x002d94ec01007387 */ /* 0x000fe80000100800 */
[----:B------:R-:W-:Y:S04]  /*4ce70*/  STL [R1+0x2dc0], R240 ;  /* 0x002dc0f001007387 */ /* 0x000fe80000100800 */
[----:B------:R-:W4:Y:S04]  /*4ce80*/  LDL.LU R231, [R1+0x2da8] ;  /* 0x002da80001e77983 */ /* 0x000f280000300800 */
[----:B------:R-:W-:Y:S04]  /*4ce90*/  STL [R1+0x2d8c], R241 ;  /* 0x002d8cf101007387 */ /* 0x000fe80000100800 */
[----:B------:R-:W5:Y:S04]  /*4cea0*/  LDL.LU R229, [R1+0x2d74] ;  /* 0x002d740001e57983 */ /* 0x000f680000300800 */
[----:B------:R-:W-:Y:S04]  /*4ceb0*/  STL [R1+0x2db8], R246 ;  /* 0x002db8f601007387 */ /* 0x000fe80000100800 */
[----:B------:R-:W5:Y:S04]  /*4cec0*/  LDL.LU R227, [R1+0x2da0] ;  /* 0x002da00001e37983 */ /* 0x000f680000300800 */
[----:B------:R0:W-:Y:S04]  /*4ced0*/  STL [R1+0x2d84], R248 ;  /* 0x002d84f801007387 */ /* 0x0001e80000100800 */
[----:B------:R-:W5:Y:S04]  /*4cee0*/  LDL.LU R220, [R1+0x2d6c] ;  /* 0x002d6c0001dc7983 */ /* 0x000f680000300800 */
        /* <DEDUP_REMOVED lines=15> */
[----:B0-----:R-:W5:Y:S04]  /*4cfe0*/  LDL.LU R248, [R1+0x2d2c] ;  /* 0x002d2c0001f87983 */ /* 0x001f680000300800 */
[----:B------:R-:W5:Y:S04]  /*4cff0*/  LDL.LU R167, [R1+0x2d58] ;  /* 0x002d580001a77983 */ /* 0x000f680000300800 */
[----:B------:R-:W5:Y:S01]  /*4d000*/  LDL.LU R223, [R1+0x2d24] ;  /* 0x002d240001df7983 */ /* 0x000f620000300800 */
[----:B--2---:R-:W-:-:S05]  /*4d010*/  IMAD.X R249, R9, 0x1, R249, P5 ;  /* 0x0000000109f97824 */ /* 0x004fca00028e06f9 */
[----:B------:R0:W-:Y:S04]  /*4d020*/  STL [R1+0x2db0], R249 ;  /* 0x002db0f901007387 */ /* 0x0001e80000100800 */
[----:B0-----:R-:W2:Y:S04]  /*4d030*/  LDL.LU R249, [R1+0x2d50] ;  /* 0x002d500001f97983 */ /* 0x001ea80000300800 */
[----:B------:R-:W2:Y:S01]  /*4d040*/  LDL.LU R225, [R1+0x2d1c] ;  /* 0x002d1c0001e17983 */ /* 0x000ea20000300800 */
[----:B---3--:R-:W-:-:S03]  /*4d050*/  IADD3 R247, P5, R10, R247, RZ ;  /* 0x000000f70af77210 */ /* 0x008fc60007fbe0ff */
[----:B------:R-:W3:Y:S04]  /*4d060*/  LDL.LU R236, [R1+0x2d48] ;  /* 0x002d480001ec7983 */ /* 0x000ee80000300800 */
[----:B------:R-:W3:Y:S04]  /*4d070*/  LDL.LU R240, [R1+0x2d14] ;  /* 0x002d140001f07983 */ /* 0x000ee80000300800 */
[----:B------:R0:W-:Y:S04]  /*4d080*/  STL [R1+0x2d7c], R247 ;  /* 0x002d7cf701007387 */ /* 0x0001e80000100800 */
[----:B------:R-:W3:Y:S04]  /*4d090*/  LDL.LU R241, [R1+0x2d40] ;  /* 0x002d400001f17983 */ /* 0x000ee80000300800 */
[----:B------:R-:W3:Y:S01]  /*4d0a0*/  LDL.LU R246, [R1+0x2d0c] ;  /* 0x002d0c0001f67983 */ /* 0x000ee20000300800 */
[----:B----4-:R-:W-:-:S03]  /*4d0b0*/  IMAD.X R231, R9, 0x1, R231, P3 ;  /* 0x0000000109e77824 */ /* 0x010fc600018e06e7 */
[----:B0-----:R-:W4:Y:S01]  /*4d0c0*/  LDL.LU R247, [R1+0x2d38] ;  /* 0x002d380001f77983 */ /* 0x001f220000300800 */
[----:B-----5:R-:W-:-:S03]  /*4d0d0*/  IADD3 R229, P3, R10, R229, RZ ;  /* 0x000000e50ae57210 */ /* 0x020fc60007f7e0ff */
        /* <DEDUP_REMOVED lines=31> */
[C---:B------:R-:W-:Y:S01]  /*4d2d0*/  IADD3 R170, P2, R10.reuse, R170, RZ ;  /* 0x000000aa0aaa7210 */ /* 0x040fe20007f5e0ff */
[C---:B------:R-:W-:Y:S01]  /*4d2e0*/  IMAD.X R168, R9.reuse, 0x1, R168, P1 ;  /* 0x0000000109a87824 */ /* 0x040fe200008e06a8 */
[----:B------:R-:W-:Y:S01]  /*4d2f0*/  IADD3 R248, P1, R10, R248, RZ ;  /* 0x000000f80af87210 */ /* 0x000fe20007f3e0ff */
[----:B------:R-:W-:Y:S04]  /*4d300*/  STL [R1+0x2d68], R172 ;  /* 0x002d68ac01007387 */ /* 0x000fe80000100800 */
[----:B------:R0:W-:Y:S01]  /*4d310*/  STL [R1+0x2d2c], R248 ;  /* 0x002d2cf801007387 */ /* 0x0001e20000100800 */
[----:B------:R-:W-:-:S03]  /*4d320*/  IMAD.X R167, R9, 0x1, R167, P0 ;  /* 0x0000000109a77824 */ /* 0x000fc600000e06a7 */
[----:B------:R-:W-:Y:S04]  /*4d330*/  STL [R1+0x2d34], R170 ;  /* 0x002d34aa01007387 */ /* 0x000fe80000100800 */
[----:B0-----:R-:W5:Y:S04]  /*4d340*/  LDL.LU R248, [R1+0x2d04] ;  /* 0x002d040001f87983 */ /* 0x001f680000300800 */
[----:B------:R-:W-:Y:S01]  /*4d350*/  STL [R1+0x2d60], R168 ;  /* 0x002d60a801007387 */ /* 0x000fe20000100800 */
[----:B--2---:R-:W-:-:S05]  /*4d360*/  IMAD.X R249, R9, 0x1, R249, P4 ;  /* 0x0000000109f97824 */ /* 0x004fca00020e06f9 */
[----:B------:R0:W-:Y:S04]  /*4d370*/  STL [R1+0x2d50], R249 ;  /* 0x002d50f901007387 */ /* 0x0001e80000100800 */
[----:B------:R-:W-:Y:S04]  /*4d380*/  STL [R1+0x2d58], R167 ;  /* 0x002d58a701007387 */ /* 0x000fe80000100800 */
[----:B0-----:R-:W2:Y:S01]  /*4d390*/  LDL.LU R249, [R1+0x2d30] ;  /* 0x002d300001f97983 */ /* 0x001ea20000300800 */
[C---:B------:R-:W-:Y:S01]  /*4d3a0*/  IADD3 R223, P0, R10.reuse, R223, RZ ;  /* 0x000000df0adf7210 */ /* 0x040fe20007f1e0ff */
[----:B---3--:R-:W-:Y:S01]  /*4d3b0*/  IMAD.X R236, R9, 0x1, R236, P6 ;  /* 0x0000000109ec7824 */ /* 0x008fe200030e06ec */
[----:B------:R-:W-:-:S02]  /*4d3c0*/  IADD3 R225, P4, R10, R225, RZ ;  /* 0x000000e10ae17210 */ /* 0x000fc40007f9e0ff */
[C---:B------:R-:W-:Y:S01]  /*4d3d0*/  IADD3 R240, P6, R10.reuse, R240, RZ ;  /* 0x000000f00af07210 */ /* 0x040fe20007fde0ff */
[----:B------:R-:W-:Y:S01]  /*4d3e0*/  STL [R1+0x2d24], R223 ;  /* 0x002d24df01007387 */ /* 0x000fe20000100800 */
[C---:B------:R-:W-:Y:S01]  /*4d3f0*/  IMAD.X R241, R9.reuse, 0x1, R241, P5 ;  /* 0x0000000109f17824 */ /* 0x040fe200028e06f1 */
[----:B------:R-:W-:Y:S02]  /*4d400*/  IADD3 R246, P5, R10, R246, RZ ;  /* 0x000000f60af67210 */ /* 0x000fe40007fbe0ff */
[----:B------:R-:W-:Y:S04]  /*4d410*/  STL [R1+0x2d1c], R225 ;  /* 0x002d1ce101007387 */ /* 0x000fe80000100800 */
[----:B------:R-:W-:Y:S01]  /*4d420*/  STL [R1+0x2d48], R236 ;  /* 0x002d48ec01007387 */ /* 0x000fe20000100800 */
[----:B----4-:R-:W-:-:S03]  /*4d430*/  IMAD.X R247, R9, 0x1, R247, P3 ;  /* 0x0000000109f77824 */ /* 0x010fc600018e06f7 */
[----:B------:R-:W-:Y:S04]  /*4d440*/  STL [R1+0x2d14], R240 ;  /* 0x002d14f001007387 */ /* 0x000fe80000100800 */
[----:B------:R-:W3:Y:S04]  /*4d450*/  LDL.LU R231, [R1+0x2cfc] ;  /* 0x002cfc0001e77983 */ /* 0x000ee80000300800 */
[----:B------:R-:W-:Y:S04]  /*4d460*/  STL [R1+0x2d40], R241 ;  /* 0x002d40f101007387 */ /* 0x000fe80000100800 */
[----:B------:R-:W4:Y:S04]  /*4d470*/  LDL.LU R229, [R1+0x2d28] ;  /* 0x002d280001e57983 */ /* 0x000f280000300800 */
[----:B------:R-:W-:Y:S04]  /*4d480*/  STL [R1+0x2d0c], R246 ;  /* 0x002d0cf601007387 */ /* 0x000fe80000100800 */
[----:B------:R-:W4:Y:S04]  /*4d490*/  LDL.LU R227, [R1+0x2cf4] ;  /* 0x002cf40001e37983 */ /* 0x000f280000300800 */
[----:B------:R0:W-:Y:S04]  /*4d4a0*/  STL [R1+0x2d38], R247 ;  /* 0x002d38f701007387 */ /* 0x0001e80000100800 */
        /* <DEDUP_REMOVED lines=16> */
[----:B0-----:R-:W4:Y:S01]  /*4d5b0*/  LDL.LU R247, [R1+0x2ce0] ;  /* 0x002ce00001f77983 */ /* 0x001f220000300800 */
[----:B-----5:R-:W-:-:S03]  /*4d5c0*/  IADD3 R248, P3, R10, R248, RZ ;  /* 0x000000f80af87210 */ /* 0x020fc60007f7e0ff */
[----:B------:R-:W5:Y:S04]  /*4d5d0*/  LDL.LU R167, [R1+0x2cac] ;  /* 0x002cac0001a77983 */ /* 0x000f680000300800 */
[----:B------:R-:W5:Y:S04]  /*4d5e0*/  LDL.LU R223, [R1+0x2cd8] ;  /* 0x002cd80001df7983 */ /* 0x000f680000300800 */
[----:B------:R0:W-:Y:S04]  /*4d5f0*/  STL [R1+0x2d04], R248 ;  /* 0x002d04f801007387 */ /* 0x0001e80000100800 */
[----:B0-----:R-:W5:Y:S04]  /*4d600*/  LDL.LU R248, [R1+0x2ca4] ;  /* 0x002ca40001f87983 */ /* 0x001f680000300800 */
[----:B------:R-:W5:Y:S04]  /*4d610*/  LDL.LU R225, [R1+0x2cd0] ;  /* 0x002cd00001e17983 */ /* 0x000f680000300800 */
[----:B------:R-:W5:Y:S04]  /*4d620*/  LDL.LU R236, [R1+0x2c9c] ;  /* 0x002c9c0001ec7983 */ /* 0x000f680000300800 */
[----:B------:R-:W5:Y:S01]  /*4d630*/  LDL.LU R240, [R1+0x2cc8] ;  /* 0x002cc80001f07983 */ /* 0x000f620000300800 */
[----:B--2---:R-:W-:-:S05]  /*4d640*/  IMAD.X R249, R9, 0x1, R249, P2 ;  /* 0x0000000109f97824 */ /* 0x004fca00010e06f9 */
[----:B------:R0:W-:Y:S04]  /*4d650*/  STL [R1+0x2d30], R249 ;  /* 0x002d30f901007387 */ /* 0x0001e80000100800 */
[----:B------:R-:W2:Y:S04]  /*4d660*/  LDL.LU R241, [R1+0x2c94] ;  /* 0x002c940001f17983 */ /* 0x000ea80000300800 */
[----:B------:R-:W2:Y:S04]  /*4d670*/  LDL.LU R246, [R1+0x2cc0] ;  /* 0x002cc00001f67983 */ /* 0x000ea80000300800 */
[----:B0-----:R-:W2:Y:S01]  /*4d680*/  LDL.LU R249, [R1+0x2c8c] ;  /* 0x002c8c0001f97983 */ /* 0x001ea20000300800 */
[----:B---3--:R-:W-:Y:S01]  /*4d690*/  IADD3 R231, P2, R10, R231, RZ ;  /* 0x000000e70ae77210 */ /* 0x008fe20007f5e0ff */
[----:B----4-:R-:W-:-:S04]  /*4d6a0*/  IMAD.X R229, R9, 0x1, R229, P1 ;  /* 0x0000000109e57824 */ /* 0x010fc800008e06e5 */
        /* <DEDUP_REMOVED lines=34> */
[----:B------:R-:W-:-:S04]  /*4d8d0*/  IADD3 R168, P0, R10, R168, RZ ;  /* 0x000000a80aa87210 */ /* 0x000fc80007f1e0ff */
[----:B------:R0:W-:Y:S01]  /*4d8e0*/  STL [R1+0x2ce0], R247 ;  /* 0x002ce0f701007387 */ /* 0x0001e20000100800 */
[C---:B-----5:R-:W-:Y:S01]  /*4d8f0*/  IADD3 R167, P4, R10.reuse, R167, RZ ;  /* 0x000000a70aa77210 */ /* 0x060fe20007f9e0ff */
[----:B------:R-:W-:Y:S02]  /*4d900*/  IMAD.X R223, R9, 0x1, R223, P6 ;  /* 0x0000000109df7824 */ /* 0x000fe400030e06df */
[----:B------:R-:W-:Y:S04]  /*4d910*/  STL [R1+0x2ce8], R170 ;  /* 0x002ce8aa01007387 */ /* 0x000fe80000100800 */
[----:B0-----:R-:W3:Y:S01]  /*4d920*/  LDL.LU R247, [R1+0x2cb8] ;  /* 0x002cb80001f77983 */ /* 0x001ee20000300800 */
[----:B------:R-:W-:-:S03]  /*4d930*/  IADD3 R248, P6, R10, R248, RZ ;  /* 0x000000f80af87210 */ /* 0x000fc60007fde0ff */
[----:B------:R-:W-:Y:S01]  /*4d940*/  STL [R1+0x2cb4], R168 ;  /* 0x002cb4a801007387 */ /* 0x000fe20000100800 */
[----:B------:R-:W-:-:S03]  /*4d950*/  IMAD.X R225, R9, 0x1, R225, P5 ;  /* 0x0000000109e17824 */ /* 0x000fc600028e06e1 */
[----:B------:R0:W-:Y:S01]  /*4d960*/  STL [R1+0x2ca4], R248 ;  /* 0x002ca4f801007387 */ /* 0x0001e20000100800 */
[----:B------:R-:W-:-:S03]  /*4d970*/  IADD3 R236, P5, R10, R236, RZ ;  /* 0x000000ec0aec7210 */ /* 0x000fc60007fbe0ff */
[----:B------:R-:W-:Y:S01]  /*4d980*/  STL [R1+0x2cac], R167 ;  /* 0x002caca701007387 */ /* 0x000fe20000100800 */
[----:B------:R-:W-:-:S03]  /*4d990*/  IMAD.X R240, R9, 0x1, R240, P3 ;  /* 0x0000000109f07824 */ /* 0x000fc600018e06f0 */
[----:B0-----:R-:W4:Y:S04]  /*4d9a0*/  LDL.LU R248, [R1+0x2c84] ;  /* 0x002c840001f87983 */ /* 0x001f280000300800 */
[----:B------:R-:W-:Y:S04]  /*4d9b0*/  STL [R1+0x2cd8], R223 ;  /* 0x002cd8df01007387 */ /* 0x000fe80000100800 */
[----:B------:R-:W-:Y:S04]  /*4d9c0*/  STL [R1+0x2cd0], R225 ;  /* 0x002cd0e101007387 */ /* 0x000fe80000100800 */
[----:B------:R-:W-:Y:S04]  /*4d9d0*/  STL [R1+0x2c9c], R236 ;  /* 0x002c9cec01007387 */ /* 0x000fe80000100800 */
[----:B------:R-:W-:Y:S04]  /*4d9e0*/  STL [R1+0x2cc8], R240 ;  /* 0x002cc8f001007387 */ /* 0x000fe80000100800 */
[----:B------:R-:W5:Y:S01]  /*4d9f0*/  LDL.LU R231, [R1+0x2cb0] ;  /* 0x002cb00001e77983 */ /* 0x000f620000300800 */
[----:B--2---:R-:W-:Y:S01]  /*4da00*/  IADD3 R241, P3, R10, R241, RZ ;  /* 0x000000f10af17210 */ /* 0x004fe20007f7e0ff */
[----:B------:R-:W-:-:S04]  /*4da10*/  IMAD.X R246, R9, 0x1, R246, P2 ;  /* 0x0000000109f67824 */ /* 0x000fc800010e06f6 */
[----:B------:R-:W-:Y:S01]  /*4da20*/  STL [R1+0x2c94], R241 ;  /* 0x002c94f101007387 */ /* 0x000fe20000100800 */
[----:B------:R-:W-:-:S03]  /*4da30*/  IADD3 R249, P2, R10, R249, RZ ;  /* 0x000000f90af97210 */ /* 0x000fc60007f5e0ff */
[----:B------:R-:W2:Y:S04]  /*4da40*/  LDL.LU R229, [R1+0x2c7c] ;  /* 0x002c7c0001e57983 */ /* 0x000ea80000300800 */
[----:B------:R-:W-:Y:S04]  /*4da50*/  STL [R1+0x2cc0], R246 ;  /* 0x002cc0f601007387 */ /* 0x000fe80000100800 */
[----:B------:R-:W2:Y:S04]  /*4da60*/  LDL.LU R227, [R1+0x2ca8] ;  /* 0x002ca80001e37983 */ /* 0x000ea80000300800 */
[----:B------:R0:W-:Y:S04]  /*4da70*/  STL [R1+0x2c8c], R249 ;  /* 0x002c8cf901007387 */ /* 0x0001e80000100800 */
        /* <DEDUP_REMOVED lines=16> */
[----:B0-----:R-:W2:Y:S04]  /*4db80*/  LDL.LU R249, [R1+0x2c4c] ;  /* 0x002c4c0001f97983 */ /* 0x001ea80000300800 */
[----:B------:R-:W2:Y:S04]  /*4db90*/  LDL.LU R167, [R1+0x2c60] ;  /* 0x002c600001a77983 */ /* 0x000ea80000300800 */
[----:B------:R-:W2:Y:S01]  /*4dba0*/  LDL.LU R223, [R1+0x2c44] ;  /* 0x002c440001df7983 */ /* 0x000ea20000300800 */
[----:B---3--:R-:W-:-:S05]  /*4dbb0*/  IMAD.X R247, R9, 0x1, R247, P1 ;  /* 0x0000000109f77824 */ /* 0x008fca00008e06f7 */
[----:B------:R0:W-:Y:S04]  /*4dbc0*/  STL [R1+0x2cb8], R247 ;  /* 0x002cb8f701007387 */ /* 0x0001e80000100800 */
[----:B0-----:R-:W3:Y:S04]  /*4dbd0*/  LDL.LU R247, [R1+0x2c58] ;  /* 0x002c580001f77983 */ /* 0x001ee80000300800 */
[----:B------:R-:W3:Y:S01]  /*4dbe0*/  LDL.LU R225, [R1+0x2c3c] ;  /* 0x002c3c0001e17983 */ /* 0x000ee20000300800 */
[----:B----4-:R-:W-:-:S03]  /*4dbf0*/  IADD3 R248, P1, R10, R248, RZ ;  /* 0x000000f80af87210 */ /* 0x010fc60007f3e0ff */
[----:B------:R-:W4:Y:S04]  /*4dc00*/  LDL.LU R236, [R1+0x2e08] ;  /* 0x002e080001ec7983 */ /* 0x000f280000300800 */
[----:B------:R-:W4:Y:S04]  /*4dc10*/  LDL.LU R240, [R1+0x2c34] ;  /* 0x002c340001f07983 */ /* 0x000f280000300800 */
[----:B------:R0:W-:Y:S04]  /*4dc20*/  STL [R1+0x2c84], R248 ;  /* 0x002c84f801007387 */ /* 0x0001e80000100800 */
[----:B------:R-:W4:Y:S04]  /*4dc30*/  LDL.LU R241, [R1+0x2e00] ;  /* 0x002e000001f17983 */ /* 0x000f280000300800 */
[----:B------:R-:W4:Y:S01]  /*4dc40*/  LDL.LU R246, [R1+0x2c2c] ;  /* 0x002c2c0001f67983 */ /* 0x000f220000300800 */
[----:B-----5:R-:W-:-:S03]  /*4dc50*/  IMAD.X R231, R9, 0x1, R231, P0 ;  /* 0x0000000109e77824 */ /* 0x020fc600000e06e7 */
[----:B0-----:R-:W5:Y:S04]  /*4dc60*/  LDL.LU R248, [R1+0x2df8] ;  /* 0x002df80001f87983 */ /* 0x001f680000300800 */
[----:B------:R-:W-:Y:S01]  /*4dc70*/  STL [R1+0x2cb0], R231 ;  /* 0x002cb0e701007387 */ /* 0x000fe20000100800 */
[----:B--2---:R-:W-:Y:S01]  /*4dc80*/  IADD3 R229, P0, R10, R229, RZ ;  /* 0x000000e50ae57210 */ /* 0x004fe20007f1e0ff */
[----:B------:R-:W-:-:S04]  /*4dc90*/  IMAD.X R227, R9, 0x1, R227, P4 ;  /* 0x0000000109e37824 */ /* 0x000fc800020e06e3 */
        /* <DEDUP_REMOVED lines=31> */
[C---:B------:R-:W-:Y:S01]  /*4de90*/  IADD3 R249, P6, R10.reuse, R249, RZ ;  /* 0x000000f90af97210 */ /* 0x040fe20007fde0ff */
[----:B------:R-:W-:Y:S04]  /*4dea0*/  STL [R1+0x2c70], R172 ;  /* 0x002c70ac01007387 */ /* 0x000fe80000100800 */
[----:B------:R0:W-:Y:S04]  /*4deb0*/  STL [R1+0x2c4c], R249 ;  /* 0x002c4cf901007387 */ /* 0x0001e80000100800 */
[----:B------:R-:W-:Y:S04]  /*4dec0*/  STL [R1+0x2c54], R170 ;  /* 0x002c54aa01007387 */ /* 0x000fe80000100800 */
[----:B0-----:R-:W2:Y:S01]  /*4ded0*/  LDL.LU R249, [R1+0x2c24] ;  /* 0x002c240001f97983 */ /* 0x001ea20000300800 */
[----:B------:R-:W-:Y:S01]  /*4dee0*/  IMAD.X R167, R9, 0x1, R167, P5 ;  /* 0x0000000109a77824 */ /* 0x000fe200028e06a7 */
[----:B------:R-:W-:-:S02]  /*4def0*/  IADD3 R223, P5, R10, R223, RZ ;  /* 0x000000df0adf7210 */ /* 0x000fc40007fbe0ff */
[----:B------:R-:W-:Y:S01]  /*4df00*/  STL [R1+0x2c68], R168 ;  /* 0x002c68a801007387 */ /* 0x000fe20000100800 */
[----:B---3--:R-:W-:Y:S01]  /*4df10*/  IMAD.X R247, R9, 0x1, R247, P3 ;  /* 0x0000000109f77824 */ /* 0x008fe200018e06f7 */
[----:B------:R-:W-:-:S04]  /*4df20*/  IADD3 R225, P3, R10, R225, RZ ;  /* 0x000000e10ae17210 */ /* 0x000fc80007f7e0ff */
[----:B------:R0:W-:Y:S01]  /*4df30*/  STL [R1+0x2c58], R247 ;  /* 0x002c58f701007387 */ /* 0x0001e20000100800 */
[----:B----4-:R-:W-:-:S03]  /*4df40*/  IMAD.X R236, R9, 0x1, R236, P2 ;  /* 0x0000000109ec7824 */ /* 0x010fc600010e06ec */
[----:B------:R-:W-:Y:S01]  /*4df50*/  STL [R1+0x2c60], R167 ;  /* 0x002c60a701007387 */ /* 0x000fe20000100800 */
[----:B------:R-:W-:-:S03]  /*4df60*/  IADD3 R240, P2, R10, R240, RZ ;  /* 0x000000f00af07210 */ /* 0x000fc60007f5e0ff */
[----:B0-----:R-:W3:Y:S04]  /*4df70*/  LDL.LU R247, [R1+0x2c50] ;  /* 0x002c500001f77983 */ /* 0x001ee80000300800 */
[----:B------:R-:W-:Y:S01]  /*4df80*/  STL [R1+0x2c44], R223 ;  /* 0x002c44df01007387 */ /* 0x000fe20000100800 */
[----:B------:R-:W-:-:S03]  /*4df90*/  IMAD.X R241, R9, 0x1, R241, P1 ;  /* 0x0000000109f17824 */ /* 0x000fc600008e06f1 */
[----:B------:R-:W-:Y:S01]  /*4dfa0*/  STL [R1+0x2c3c], R225 ;  /* 0x002c3ce101007387 */ /* 0x000fe20000100800 */
[----:B------:R-:W-:-:S03]  /*4dfb0*/  IADD3 R246, P1, R10, R246, RZ ;  /* 0x000000f60af67210 */ /* 0x000fc60007f3e0ff */
[----:B------:R-:W-:Y:S01]  /*4dfc0*/  STL [R1+0x2e08], R236 ;  /* 0x002e08ec01007387 */ /* 0x000fe20000100800 */
[----:B-----5:R-:W-:-:S03]  /*4dfd0*/  IMAD.X R248, R9, 0x1, R248, P0 ;  /* 0x0000000109f87824 */ /* 0x020fc600000e06f8 */
        /* <DEDUP_REMOVED lines=26> */
[----:B--2---:R-:W-:-:S05]  /*4e180*/  IADD3 R249, P0, R10, R249, RZ ;  /* 0x000000f90af97210 */ /* 0x004fca0007f1e0ff */
[----:B------:R0:W-:Y:S04]  /*4e190*/  STL [R1+0x2c24], R249 ;  /* 0x002c24f901007387 */ /* 0x0001e80000100800 */
[----:B0-----:R-:W2:Y:S04]  /*4e1a0*/  LDL.LU R249, [R1+0x2bc4] ;  /* 0x002bc40001f97983 */ /* 0x001ea80000300800 */
[----:B------:R-:W2:Y:S04]  /*4e1b0*/  LDL.LU R225, [R1+0x2bf0] ;  /* 0x002bf00001e17983 */ /* 0x000ea80000300800 */
[----:B------:R-:W2:Y:S04]  /*4e1c0*/  LDL.LU R236, [R1+0x2bbc] ;  /* 0x002bbc0001ec7983 */ /* 0x000ea80000300800 */
[----:B------:R-:W2:Y:S01]  /*4e1d0*/  LDL.LU R240, [R1+0x2be8] ;  /* 0x002be80001f07983 */ /* 0x000ea20000300800 */
[----:B---3--:R-:W-:-:S05]  /*4e1e0*/  IMAD.X R247, R9, 0x1, R247, P4 ;  /* 0x0000000109f77824 */ /* 0x008fca00020e06f7 */
[----:B------:R0:W-:Y:S04]  /*4e1f0*/  STL [R1+0x2c50], R247 ;  /* 0x002c50f701007387 */ /* 0x0001e80000100800 */
[----:B------:R-:W3:Y:S04]  /*4e200*/  LDL.LU R241, [R1+0x2bb4] ;  /* 0x002bb40001f17983 */ /* 0x000ee80000300800 */
[----:B------:R-:W3:Y:S04]  /*4e210*/  LDL.LU R246, [R1+0x2be0] ;  /* 0x002be00001f67983 */ /* 0x000ee80000300800 */
[----:B0-----:R-:W3:Y:S01]  /*4e220*/  LDL.LU R247, [R1+0x2bac] ;  /* 0x002bac0001f77983 */ /* 0x001ee20000300800 */
[----:B----4-:R-:W-:Y:S01]  /*4e230*/  IADD3 R231, P4, R10, R231, RZ ;  /* 0x000000e70ae77210 */ /* 0x010fe20007f9e0ff */
[----:B-----5:R-:W-:-:S04]  /*4e240*/  IMAD.X R229, R9, 0x1, R229, P6 ;  /* 0x0000000109e57824 */ /* 0x020fc800030e06e5 */
        /* <DEDUP_REMOVED lines=36> */
[C---:B------:R-:W-:Y:S01]  /*4e490*/  IADD3 R167, P3, R10.reuse, R167, RZ ;  /* 0x000000a70aa77210 */ /* 0x040fe20007f7e0ff */
[----:B------:R-:W-:Y:S02]  /*4e4a0*/  IMAD.X R223, R9, 0x1, R223, P2 ;  /* 0x0000000109df7824 */ /* 0x000fe400010e06df */
[----:B------:R-:W-:Y:S04]  /*4e4b0*/  STL [R1+0x2c08], R170 ;  /* 0x002c08aa01007387 */ /* 0x000fe80000100800 */
[----:B0-----:R-:W4:Y:S04]  /*4e4c0*/  LDL.LU R248, [R1+0x2bd8] ;  /* 0x002bd80001f87983 */ /* 0x001f280000300800 */
[----:B------:R-:W-:Y:S01]  /*4e4d0*/  STL [R1+0x2bd4], R168 ;  /* 0x002bd4a801007387 */ /* 0x000fe20000100800 */
[----:B--2---:R-:W-:-:S05]  /*4e4e0*/  IADD3 R249, P2, R10, R249, RZ ;  /* 0x000000f90af97210 */ /* 0x004fca0007f5e0ff */
[----:B------:R0:W-:Y:S04]  /*4e4f0*/  STL [R1+0x2bc4], R249 ;  /* 0x002bc4f901007387 */ /* 0x0001e80000100800 */
[----:B------:R-:W-:Y:S04]  /*4e500*/  STL [R1+0x2bcc], R167 ;  /* 0x002bcca701007387 */ /* 0x000fe80000100800 */
[----:B0-----:R-:W2:Y:S01]  /*4e510*/  LDL.LU R249, [R1+0x2ba4] ;  /* 0x002ba40001f97983 */ /* 0x001ea20000300800 */
[C---:B------:R-:W-:Y:S01]  /*4e520*/  IMAD.X R225, R9.reuse, 0x1, R225, P1 ;  /* 0x0000000109e17824 */ /* 0x040fe200008e06e1 */
[C---:B------:R-:W-:Y:S01]  /*4e530*/  IADD3 R236, P1, R10.reuse, R236, RZ ;  /* 0x000000ec0aec7210 */ /* 0x040fe20007f3e0ff */
[C---:B------:R-:W-:Y:S01]  /*4e540*/  IMAD.X R240, R9.reuse, 0x1, R240, P0 ;  /* 0x0000000109f07824 */ /* 0x040fe200000e06f0 */
[----:B------:R-:W-:Y:S04]  /*4e550*/  STL [R1+0x2bf8], R223 ;  /* 0x002bf8df01007387 */ /* 0x000fe80000100800 */
[----:B------:R-:W-:Y:S04]  /*4e560*/  STL [R1+0x2bf0], R225 ;  /* 0x002bf0e101007387 */ /* 0x000fe80000100800 */
[----:B------:R-:W-:Y:S04]  /*4e570*/  STL [R1+0x2bbc], R236 ;  /* 0x002bbcec01007387 */ /* 0x000fe80000100800 */
[----:B------:R-:W-:Y:S04]  /*4e580*/  STL [R1+0x2be8], R240 ;  /* 0x002be8f001007387 */ /* 0x000fe80000100800 */
[----:B------:R-:W5:Y:S01]  /*4e590*/  LDL.LU R231, [R1+0x2bd0] ;  /* 0x002bd00001e77983 */ /* 0x000f620000300800 */
[----:B---3--:R-:W-:Y:S01]  /*4e5a0*/  IADD3 R241, P0, R10, R241, RZ ;  /* 0x000000f10af17210 */ /* 0x008fe20007f1e0ff */
[----:B------:R-:W-:-:S04]  /*4e5b0*/  IMAD.X R246, R9, 0x1, R246, P4 ;  /* 0x0000000109f67824 */ /* 0x000fc800020e06f6 */
[----:B------:R-:W-:Y:S01]  /*4e5c0*/  STL [R1+0x2bb4], R241 ;  /* 0x002bb4f101007387 */ /* 0x000fe20000100800 */
[----:B------:R-:W-:-:S03]  /*4e5d0*/  IADD3 R247, P4, R10, R247, RZ ;  /* 0x000000f70af77210 */ /* 0x000fc60007f9e0ff */
[----:B------:R-:W3:Y:S04]  /*4e5e0*/  LDL.LU R229, [R1+0x2b9c] ;  /* 0x002b9c0001e57983 */ /* 0x000ee80000300800 */
[----:B------:R-:W-:Y:S04]  /*4e5f0*/  STL [R1+0x2be0], R246 ;  /* 0x002be0f601007387 */ /* 0x000fe80000100800 */
[----:B------:R-:W3:Y:S04]  /*4e600*/  LDL.LU R227, [R1+0x2bc8] ;  /* 0x002bc80001e37983 */ /* 0x000ee80000300800 */
[----:B------:R0:W-:Y:S04]  /*4e610*/  STL [R1+0x2bac], R247 ;  /* 0x002bacf701007387 */ /* 0x0001e80000100800 */
        /* <DEDUP_REMOVED lines=18> */
[----:B------:R-:W3:Y:S01]  /*4e740*/  LDL.LU R223, [R1+0x2b4c] ;  /* 0x002b4c0001df7983 */ /* 0x000ee20000300800 */
[----:B----4-:R-:W-:-:S05]  /*4e750*/  IMAD.X R248, R9, 0x1, R248, P6 ;  /* 0x0000000109f87824 */ /* 0x010fca00030e06f8 */
[----:B------:R0:W-:Y:S04]  /*4e760*/  STL [R1+0x2bd8], R248 ;  /* 0x002bd8f801007387 */ /* 0x0001e80000100800 */
[----:B0-----:R-:W4:Y:S04]  /*4e770*/  LDL.LU R248, [R1+0x2b78] ;  /* 0x002b780001f87983 */ /* 0x001f280000300800 */
[----:B------:R-:W4:Y:S04]  /*4e780*/  LDL.LU R225, [R1+0x2b44] ;  /* 0x002b440001e17983 */ /* 0x000f280000300800 */
[----:B------:R-:W4:Y:S04]  /*4e790*/  LDL.LU R236, [R1+0x2b70] ;  /* 0x002b700001ec7983 */ /* 0x000f280000300800 */
[----:B------:R-:W4:Y:S01]  /*4e7a0*/  LDL.LU R240, [R1+0x2b3c] ;  /* 0x002b3c0001f07983 */ /* 0x000f220000300800 */
[----:B--2---:R-:W-:-:S05]  /*4e7b0*/  IADD3 R249, P6, R10, R249, RZ ;  /* 0x000000f90af97210 */ /* 0x004fca0007fde0ff */
[----:B------:R0:W-:Y:S04]  /*4e7c0*/  STL [R1+0x2ba4], R249 ;  /* 0x002ba4f901007387 */ /* 0x0001e80000100800 */
[----:B------:R-:W2:Y:S04]  /*4e7d0*/  LDL.LU R241, [R1+0x2b68] ;  /* 0x002b680001f17983 */ /* 0x000ea80000300800 */
[----:B------:R-:W2:Y:S04]  /*4e7e0*/  LDL.LU R246, [R1+0x2b34] ;  /* 0x002b340001f67983 */ /* 0x000ea80000300800 */
[----:B0-----:R-:W2:Y:S01]  /*4e7f0*/  LDL.LU R249, [R1+0x2b60] ;  /* 0x002b600001f97983 */ /* 0x001ea20000300800 */
[----:B-----5:R-:W-:-:S05]  /*4e800*/  IMAD.X R231, R9, 0x1, R231, P5 ;  /* 0x0000000109e77824 */ /* 0x020fca00028e06e7 */
[----:B------:R-:W-:Y:S01]  /*4e810*/  STL [R1+0x2bd0], R231 ;  /* 0x002bd0e701007387 */ /* 0x000fe20000100800 */
[----:B---3--:R-:W-:Y:S01]  /*4e820*/  IADD3 R229, P5, R10, R229, RZ ;  /* 0x000000e50ae57210 */ /* 0x008fe20007fbe0ff */
        /* <DEDUP_REMOVED lines=36> */
[----:B------:R-:W-:Y:S01]  /*4ea70*/  STL [R1+0x2b5c], R170 ;  /* 0x002b5caa01007387 */ /* 0x000fe20000100800 */
[----:B------:R-:W-:-:S03]  /*4ea80*/  IADD3 R223, P1, R10, R223, RZ ;  /* 0x000000df0adf7210 */ /* 0x000fc60007f3e0ff */
[----:B0-----:R-:W3:Y:S04]  /*4ea90*/  LDL.LU R247, [R1+0x2b2c] ;  /* 0x002b2c0001f77983 */ /* 0x001ee80000300800 */
[----:B------:R-:W-:Y:S01]  /*4eaa0*/  STL [R1+0x2b88], R168 ;  /* 0x002b88a801007387 */ /* 0x000fe20000100800 */
[----:B----4-:R-:W-:Y:S01]  /*4eab0*/  IMAD.X R248, R9, 0x1, R248, P0 ;  /* 0x0000000109f87824 */ /* 0x010fe200000e06f8 */
[----:B------:R-:W-:-:S04]  /*4eac0*/  IADD3 R225, P0, R10, R225, RZ ;  /* 0x000000e10ae17210 */ /* 0x000fc80007f1e0ff */
[----:B------:R0:W-:Y:S01]  /*4ead0*/  STL [R1+0x2b78], R248 ;  /* 0x002b78f801007387 */ /* 0x0001e20000100800 */
[----:B------:R-:W-:-:S03]  /*4eae0*/  IMAD.X R236, R9, 0x1, R236, P4 ;  /* 0x0000000109ec7824 */ /* 0x000fc600020e06ec */
[----:B------:R-:W-:Y:S01]  /*4eaf0*/  STL [R1+0x2b80], R167 ;  /* 0x002b80a701007387 */ /* 0x000fe20000100800 */
[----:B------:R-:W-:-:S03]  /*4eb00*/  IADD3 R240, P4, R10, R240, RZ ;  /* 0x000000f00af07210 */ /* 0x000fc60007f9e0ff */
[----:B0-----:R-:W4:Y:S04]  /*4eb10*/  LDL.LU R248, [R1+0x2b58] ;  /* 0x002b580001f87983 */ /* 0x001f280000300800 */
[----:B------:R-:W-:Y:S04]  /*4eb20*/  STL [R1+0x2b4c], R223 ;  /* 0x002b4cdf01007387 */ /* 0x000fe80000100800 */
[----:B------:R-:W-:Y:S04]  /*4eb30*/  STL [R1+0x2b44], R225 ;  /* 0x002b44e101007387 */ /* 0x000fe80000100800 */
[----:B------:R-:W-:Y:S04]  /*4eb40*/  STL [R1+0x2b70], R236 ;  /* 0x002b70ec01007387 */ /* 0x000fe80000100800 */
[----:B------:R-:W-:Y:S04]  /*4eb50*/  STL [R1+0x2b3c], R240 ;  /* 0x002b3cf001007387 */ /* 0x000fe80000100800 */
[----:B------:R-:W5:Y:S01]  /*4eb60*/  LDL.LU R231, [R1+0x2b24] ;  /* 0x002b240001e77983 */ /* 0x000f620000300800 */
[----:B--2---:R-:W-:Y:S01]  /*4eb70*/  IMAD.X R241, R9, 0x1, R241, P6 ;  /* 0x0000000109f17824 */ /* 0x004fe200030e06f1 */
[----:B------:R-:W-:-:S04]  /*4eb80*/  IADD3 R246, P6, R10, R246, RZ ;  /* 0x000000f60af67210 */ /* 0x000fc80007fde0ff */
[----:B------:R-:W-:Y:S01]  /*4eb90*/  STL [R1+0x2b68], R241 ;  /* 0x002b68f101007387 */ /* 0x000fe20000100800 */
[----:B------:R-:W-:-:S03]  /*4eba0*/  IMAD.X R249, R9, 0x1, R249, P5 ;  /* 0x0000000109f97824 */ /* 0x000fc600028e06f9 */
        /* <DEDUP_REMOVED lines=23> */
[----:B---3--:R-:W-:-:S05]  /*4ed20*/  IADD3 R247, P5, R10, R247, RZ ;  /* 0x000000f70af77210 */ /* 0x008fca0007fbe0ff */
[----:B------:R0:W-:Y:S04]  /*4ed30*/  STL [R1+0x2b2c], R247 ;  /* 0x002b2cf701007387 */ /* 0x0001e80000100800 */
[----:B0-----:R-:W3:Y:S04]  /*4ed40*/  LDL.LU R247, [R1+0x2acc] ;  /* 0x002acc0001f77983 */ /* 0x001ee80000300800 */
[----:B------:R-:W3:Y:S04]  /*4ed50*/  LDL.LU R225, [R1+0x2af8] ;  /* 0x002af80001e17983 */ /* 0x000ee80000300800 */
[----:B------:R-:W3:Y:S04]  /*4ed60*/  LDL.LU R236, [R1+0x2ac4] ;  /* 0x002ac40001ec7983 */ /* 0x000ee80000300800 */
[----:B------:R-:W3:Y:S01]  /*4ed70*/  LDL.LU R240, [R1+0x2af0] ;  /* 0x002af00001f07983 */ /* 0x000ee20000300800 */
[----:B----4-:R-:W-:-:S05]  /*4ed80*/  IMAD.X R248, R9, 0x1, R248, P3 ;  /* 0x0000000109f87824 */ /* 0x010fca00018e06f8 */
[----:B------:R0:W-:Y:S04]  /*4ed90*/  STL [R1+0x2b58], R248 ;  /* 0x002b58f801007387 */ /* 0x0001e80000100800 */
[----:B------:R-:W4:Y:S04]  /*4eda0*/  LDL.LU R241, [R1+0x2abc] ;  /* 0x002abc0001f17983 */ /* 0x000f280000300800 */
[----:B------:R-:W4:Y:S04]  /*4edb0*/  LDL.LU R246, [R1+0x2ae8] ;  /* 0x002ae80001f67983 */ /* 0x000f280000300800 */
[----:B0-----:R-:W4:Y:S01]  /*4edc0*/  LDL.LU R248, [R1+0x2ab4] ;  /* 0x002ab40001f87983 */ /* 0x001f220000300800 */
[----:B-----5:R-:W-:-:S05]  /*4edd0*/  IADD3 R231, P3, R10, R231, RZ ;  /* 0x000000e70ae77210 */ /* 0x020fca0007f7e0ff */
[----:B------:R-:W-:Y:S01]  /*4ede0*/  STL [R1+0x2b24], R231 ;  /* 0x002b24e701007387 */ /* 0x000fe20000100800 */
[----:B--2---:R-:W-:Y:S01]  /*4edf0*/  IMAD.X R229, R9, 0x1, R229, P2 ;  /* 0x0000000109e57824 */ /* 0x004fe200010e06e5 */
        /* <DEDUP_REMOVED lines=38> */
[----:B------:R-:W-:-:S03]  /*4f060*/  IADD3 R167, P0, R10, R167, RZ ;  /* 0x000000a70aa77210 */ /* 0x000fc60007f1e0ff */
[----:B------:R-:W-:Y:S01]  /*4f070*/  STL [R1+0x2adc], R168 ;  /* 0x002adca801007387 */ /* 0x000fe20000100800 */
[----:B---3--:R-:W-:Y:S01]  /*4f080*/  IADD3 R247, P4, R10, R247, RZ ;  /* 0x000000f70af77210 */ /* 0x008fe20007f9e0ff */
[----:B------:R-:W-:-:S04]  /*4f090*/  IMAD.X R225, R9, 0x1, R225, P6 ;  /* 0x0000000109e17824 */ /* 0x000fc800030e06e1 */
[----:B------:R0:W-:Y:S01]  /*4f0a0*/  STL [R1+0x2acc], R247 ;  /* 0x002accf701007387 */ /* 0x0001e20000100800 */
[----:B------:R-:W-:-:S03]  /*4f0b0*/  IADD3 R236, P6, R10, R236, RZ ;  /* 0x000000ec0aec7210 */ /* 0x000fc60007fde0ff */
[----:B------:R-:W-:Y:S01]  /*4f0c0*/  STL [R1+0x2ad4], R167 ;  /* 0x002ad4a701007387 */ /* 0x000fe20000100800 */
[----:B------:R-:W-:-:S03]  /*4f0d0*/  IMAD.X R240, R9, 0x1, R240, P5 ;  /* 0x0000000109f07824 */ /* 0x000fc600028e06f0 */
[----:B0-----:R-:W3:Y:S04]  /*4f0e0*/  LDL.LU R247, [R1+0x2aac] ;  /* 0x002aac0001f77983 */ /* 0x001ee80000300800 */
[----:B------:R-:W-:Y:S04]  /*4f0f0*/  STL [R1+0x2b00], R223 ;  /* 0x002b00df01007387 */ /* 0x000fe80000100800 */
[----:B------:R-:W-:Y:S04]  /*4f100*/  STL [R1+0x2af8], R225 ;  /* 0x002af8e101007387 */ /* 0x000fe80000100800 */
[----:B------:R-:W-:Y:S04]  /*4f110*/  STL [R1+0x2ac4], R236 ;  /* 0x002ac4ec01007387 */ /* 0x000fe80000100800 */
[----:B------:R-:W-:Y:S01]  /*4f120*/  STL [R1+0x2af0], R240 ;  /* 0x002af0f001007387 */ /* 0x000fe20000100800 */
[----:B----4-:R-:W-:-:S03]  /*4f130*/  IADD3 R241, P5, R10, R241, RZ ;  /* 0x000000f10af17210 */ /* 0x010fc60007fbe0ff */
[----:B------:R-:W4:Y:S01]  /*4f140*/  LDL.LU R231, [R1+0x2ad8] ;  /* 0x002ad80001e77983 */ /* 0x000f220000300800 */
[----:B------:R-:W-:-:S03]  /*4f150*/  IMAD.X R246, R9, 0x1, R246, P3 ;  /* 0x0000000109f67824 */ /* 0x000fc600018e06f6 */
[----:B------:R-:W-:Y:S01]  /*4f160*/  STL [R1+0x2abc], R241 ;  /* 0x002abcf101007387 */ /* 0x000fe20000100800 */
[----:B------:R-:W-:-:S03]  /*4f170*/  IADD3 R248, P3, R10, R248, RZ ;  /* 0x000000f80af87210 */ /* 0x000fc60007f7e0ff */
        /* <DEDUP_REMOVED lines=26> */
[----:B------:R-:W2:Y:S04]  /*4f320*/  LDL.LU R225, [R1+0x2a4c] ;  /* 0x002a4c0001e17983 */ /* 0x000ea80000300800 */
[----:B------:R-:W2:Y:S04]  /*4f330*/  LDL.LU R236, [R1+0x2a78] ;  /* 0x002a780001ec7983 */ /* 0x000ea80000300800 */
[----:B------:R-:W2:Y:S01]  /*4f340*/  LDL.LU R240, [R1+0x2a44] ;  /* 0x002a440001f07983 */ /* 0x000ea20000300800 */
[----:B---3--:R-:W-:-:S05]  /*4f350*/  IADD3 R247, P2, R10, R247, RZ ;  /* 0x000000f70af77210 */ /* 0x008fca0007f5e0ff */
[----:B------:R0:W-:Y:S04]  /*4f360*/  STL [R1+0x2aac], R247 ;  /* 0x002aacf701007387 */ /* 0x0001e80000100800 */
[----:B------:R-:W3:Y:S04]  /*4f370*/  LDL.LU R241, [R1+0x2a70] ;  /* 0x002a700001f17983 */ /* 0x000ee80000300800 */
[----:B------:R-:W3:Y:S04]  /*4f380*/  LDL.LU R246, [R1+0x2a3c] ;  /* 0x002a3c0001f67983 */ /* 0x000ee80000300800 */
[----:B0-----:R-:W3:Y:S01]  /*4f390*/  LDL.LU R247, [R1+0x2a68] ;  /* 0x002a680001f77983 */ /* 0x001ee20000300800 */
[----:B----4-:R-:W-:Y:S01]  /*4f3a0*/  IMAD.X R231, R9, 0x1, R231, P1 ;  /* 0x0000000109e77824 */ /* 0x010fe200008e06e7 */
[----:B-----5:R-:W-:-:S04]  /*4f3b0*/  IADD3 R229, P1, R10, R229, RZ ;  /* 0x000000e50ae57210 */ /* 0x020fc80007f3e0ff */
        /* <DEDUP_REMOVED lines=38> */
[----:B0-----:R-:W4:Y:S04]  /*4f620*/  LDL.LU R248, [R1+0x2a34] ;  /* 0x002a340001f87983 */ /* 0x001f280000300800 */
[----:B------:R-:W-:Y:S01]  /*4f630*/  STL [R1+0x2a90], R168 ;  /* 0x002a90a801007387 */ /* 0x000fe20000100800 */
[----:B--2---:R-:W-:-:S05]  /*4f640*/  IMAD.X R249, R9, 0x1, R249, P5 ;  /* 0x0000000109f97824 */ /* 0x004fca00028e06f9 */
[----:B------:R0:W-:Y:S04]  /*4f650*/  STL [R1+0x2a80], R249 ;  /* 0x002a80f901007387 */ /* 0x0001e80000100800 */
[----:B------:R-:W-:Y:S04]  /*4f660*/  STL [R1+0x2a88], R167 ;  /* 0x002a88a701007387 */ /* 0x000fe80000100800 */
[----:B0-----:R-:W2:Y:S01]  /*4f670*/  LDL.LU R249, [R1+0x2a60] ;  /* 0x002a600001f97983 */ /* 0x001ea20000300800 */
[C---:B------:R-:W-:Y:S01]  /*4f680*/  IADD3 R223, P6, R10.reuse, R223, RZ ;  /* 0x000000df0adf7210 */ /* 0x040fe20007fde0ff */
[----:B------:R-:W-:Y:S01]  /*4f690*/  IMAD.X R236, R9, 0x1, R236, P3 ;  /* 0x0000000109ec7824 */ /* 0x000fe200018e06ec */
[----:B------:R-:W-:-:S02]  /*4f6a0*/  IADD3 R225, P5, R10, R225, RZ ;  /* 0x000000e10ae17210 */ /* 0x000fc40007fbe0ff */
[----:B------:R-:W-:Y:S01]  /*4f6b0*/  IADD3 R240, P3, R10, R240, RZ ;  /* 0x000000f00af07210 */ /* 0x000fe20007f7e0ff */
[----:B------:R-:W-:Y:S04]  /*4f6c0*/  STL [R1+0x2a54], R223 ;  /* 0x002a54df01007387 */ /* 0x000fe80000100800 */
[----:B------:R-:W-:Y:S04]  /*4f6d0*/  STL [R1+0x2a4c], R225 ;  /* 0x002a4ce101007387 */ /* 0x000fe80000100800 */
[----:B------:R-:W-:Y:S04]  /*4f6e0*/  STL [R1+0x2a78], R236 ;  /* 0x002a78ec01007387 */ /* 0x000fe80000100800 */
[----:B------:R-:W-:Y:S01]  /*4f6f0*/  STL [R1+0x2a44], R240 ;  /* 0x002a44f001007387 */ /* 0x000fe20000100800 */
[----:B---3--:R-:W-:-:S03]  /*4f700*/  IMAD.X R241, R9, 0x1, R241, P2 ;  /* 0x0000000109f17824 */ /* 0x008fc600010e06f1 */
[----:B------:R-:W3:Y:S01]  /*4f710*/  LDL.LU R231, [R1+0x2a2c] ;  /* 0x002a2c0001e77983 */ /* 0x000ee20000300800 */
[----:B------:R-:W-:-:S03]  /*4f720*/  IADD3 R246, P2, R10, R246, RZ ;  /* 0x000000f60af67210 */ /* 0x000fc60007f5e0ff */
[----:B------:R-:W-:Y:S01]  /*4f730*/  STL [R1+0x2a70], R241 ;  /* 0x002a70f101007387 */ /* 0x000fe20000100800 */
[----:B------:R-:W-:-:S03]  /*4f740*/  IMAD.X R247, R9, 0x1, R247, P1 ;  /* 0x0000000109f77824 */ /* 0x000fc600008e06f7 */
        /* <DEDUP_REMOVED lines=23> */
[----:B----4-:R-:W-:-:S05]  /*4f8c0*/  IADD3 R248, P1, R10, R248, RZ ;  /* 0x000000f80af87210 */ /* 0x010fca0007f3e0ff */
[----:B------:R0:W-:Y:S04]  /*4f8d0*/  STL [R1+0x2a34], R248 ;  /* 0x002a34f801007387 */ /* 0x0001e80000100800 */
[----:B0-----:R-:W4:Y:S04]  /*4f8e0*/  LDL.LU R248, [R1+0x29d4] ;  /* 0x0029d40001f87983 */ /* 0x001f280000300800 */
[----:B------:R-:W4:Y:S04]  /*4f8f0*/  LDL.LU R225, [R1+0x2a00] ;  /* 0x002a000001e17983 */ /* 0x000f280000300800 */
[----:B------:R-:W4:Y:S04]  /*4f900*/  LDL.LU R236, [R1+0x29cc] ;  /* 0x0029cc0001ec7983 */ /* 0x000f280000300800 */
[----:B------:R-:W4:Y:S01]  /*4f910*/  LDL.LU R240, [R1+0x29f8] ;  /* 0x0029f80001f07983 */ /* 0x000f220000300800 */
[----:B--2---:R-:W-:-:S05]  /*4f920*/  IMAD.X R249, R9, 0x1, R249, P0 ;  /* 0x0000000109f97824 */ /* 0x004fca00000e06f9 */
[----:B------:R0:W-:Y:S04]  /*4f930*/  STL [R1+0x2a60], R249 ;  /* 0x002a60f901007387 */ /* 0x0001e80000100800 */
[----:B------:R-:W2:Y:S04]  /*4f940*/  LDL.LU R241, [R1+0x29c4] ;  /* 0x0029c40001f17983 */ /* 0x000ea80000300800 */
[----:B------:R-:W2:Y:S04]  /*4f950*/  LDL.LU R246, [R1+0x29f0] ;  /* 0x0029f00001f67983 */ /* 0x000ea80000300800 */
[----:B0-----:R-:W2:Y:S01]  /*4f960*/  LDL.LU R249, [R1+0x29bc] ;  /* 0x0029bc0001f97983 */ /* 0x001ea20000300800 */
[----:B---3--:R-:W-:Y:S01]  /*4f970*/  IADD3 R231, P0, R10, R231, RZ ;  /* 0x000000e70ae77210 */ /* 0x008fe20007f1e0ff */
        /* <DEDUP_REMOVED lines=38> */
[C---:B------:R-:W-:Y:S02]  /*4fbe0*/  IMAD.X R223, R9.reuse, 0x1, R223, P3 ;  /* 0x0000000109df7824 */ /* 0x040fe400018e06df */
[----:B------:R-:W-:Y:S04]  /*4fbf0*/  STL [R1+0x2a18], R170 ;  /* 0x002a18aa01007387 */ /* 0x000fe80000100800 */
[----:B0-----:R-:W3:Y:S04]  /*4fc00*/  LDL.LU R247, [R1+0x29e8] ;  /* 0x0029e80001f77983 */ /* 0x001ee80000300800 */
[----:B------:R-:W-:Y:S01]  /*4fc10*/  STL [R1+0x29e4], R168 ;  /* 0x0029e4a801007387 */ /* 0x000fe20000100800 */
[----:B----4-:R-:W-:Y:S01]  /*4fc20*/  IADD3 R248, P3, R10, R248, RZ ;  /* 0x000000f80af87210 */ /* 0x010fe20007f7e0ff */
[----:B------:R-:W-:-:S04]  /*4fc30*/  IMAD.X R225, R9, 0x1, R225, P2 ;  /* 0x0000000109e17824 */ /* 0x000fc800010e06e1 */
        /* <DEDUP_REMOVED lines=40> */
[----:B------:R-:W3:Y:S04]  /*4fec0*/  LDL.LU R225, [R1+0x2954] ;  /* 0x0029540001e17983 */ /* 0x000ee80000300800 */
[----:B------:R-:W3:Y:S04]  /*4fed0*/  LDL.LU R236, [R1+0x2980] ;  /* 0x0029800001ec7983 */ /* 0x000ee80000300800 */
[----:B------:R-:W3:Y:S01]  /*4fee0*/  LDL.LU R240, [R1+0x294c] ;  /* 0x00294c0001f07983 */ /* 0x000ee20000300800 */
[----:B----4-:R-:W-:-:S05]  /*4fef0*/  IADD3 R248, P4, R10, R248, RZ ;  /* 0x000000f80af87210 */ /* 0x010fca0007f9e0ff */
[----:B------:R0:W-:Y:S04]  /*4ff00*/  STL [R1+0x29b4], R248 ;  /* 0x0029b4f801007387 */ /* 0x0001e80000100800 */
[----:B------:R-:W4:Y:S04]  /*4ff10*/  LDL.LU R241, [R1+0x2978] ;  /* 0x0029780001f17983 */ /* 0x000f280000300800 */
[----:B------:R-:W4:Y:S04]  /*4ff20*/  LDL.LU R246, [R1+0x2944] ;  /* 0x0029440001f67983 */ /* 0x000f280000300800 */
[----:B0-----:R-:W4:Y:S01]  /*4ff30*/  LDL.LU R248, [R1+0x2970] ;  /* 0x0029700001f87983 */ /* 0x001f220000300800 */
[----:B-----5:R-:W-:-:S05]  /*4ff40*/  IMAD.X R231, R9, 0x1, R231, P6 ;  /* 0x0000000109e77824 */ /* 0x020fca00030e06e7 */
        /* <DEDUP_REMOVED lines=45> */
[----:B------:R-:W-:-:S03]  /*50220*/  IMAD.X R236, R9, 0x1, R236, P0 ;  /* 0x0000000109ec7824 */ /* 0x000fc600000e06ec */
[----:B------:R-:W-:Y:S01]  /*50230*/  STL [R1+0x2990], R167 ;  /* 0x002990a701007387 */ /* 0x000fe20000100800 */
[----:B------:R-:W-:-:S03]  /*50240*/  IADD3 R240, P0, R10, R240, RZ ;  /* 0x000000f00af07210 */ /* 0x000fc60007f1e0ff */
[----:B0-----:R-:W3:Y:S04]  /*50250*/  LDL.LU R247, [R1+0x2968] ;  /* 0x0029680001f77983 */ /* 0x001ee80000300800 */
[----:B------:R-:W-:Y:S04]  /*50260*/  STL [R1+0x295c], R223 ;  /* 0x00295cdf01007387 */ /* 0x000fe80000100800 */
[----:B------:R-:W-:Y:S04]  /*50270*/  STL [R1+0x2954], R225 ;  /* 0x002954e101007387 */ /* 0x000fe80000100800 */
[----:B------:R-:W-:Y:S04]  /*50280*/  STL [R1+0x2980], R236 ;  /* 0x002980ec01007387 */ /* 0x000fe80000100800 */
[----:B------:R-:W-:Y:S01]  /*50290*/  STL [R1+0x294c], R240 ;  /* 0x00294cf001007387 */ /* 0x000fe20000100800 */
[----:B----4-:R-:W-:-:S03]  /*502a0*/  IMAD.X R241, R9, 0x1, R241, P4 ;  /* 0x0000000109f17824 */ /* 0x010fc600020e06f1 */
[----:B------:R-:W4:Y:S01]  /*502b0*/  LDL.LU R231, [R1+0x2934] ;  /* 0x0029340001e77983 */ /* 0x000f220000300800 */
        /* <DEDUP_REMOVED lines=4909> */
[----:B------:R-:W-:Y:S01]  /*63590*/  IMAD.X R247, R9, 0x1, R247, P0 ;  /* 0x0000000109f77824 */ /* 0x000fe200000e06f7 */
[----:B------:R-:W-:-:S04]  /*635a0*/  IADD3 R167, P0, R10, R167, RZ ;  /* 0x000000a70aa77210 */ /* 0x000fc80007f1e0ff */
[----:B------:R0:W-:Y:S01]  /*635b0*/  STL [R1+0xfe8], R247 ;  /* 0x000fe8f701007387 */ /* 0x0001e20000100800 */
[----:B------:R-:W-:-:S03]  /*635c0*/  IMAD.X R223, R9, 0x1, R223, P4 ;  /* 0x0000000109df7824 */ /* 0x000fc600020e06df */
        /* <DEDUP_REMOVED lines=187> */
[----:B0-----:R-:W4:Y:S04]  /*64180*/  LDL.LU R248, [R1+0xec8] ;  /* 0x000ec80001f87983 */ /* 0x001f280000300800 */
[----:B------:R-:W-:Y:S01]  /*64190*/  STL [R1+0xec4], R168 ;  /* 0x000ec4a801007387 */ /* 0x000fe20000100800 */
[----:B--2---:R-:W-:-:S05]  /*641a0*/  IADD3 R249, P3, R10, R249, RZ ;  /* 0x000000f90af97210 */ /* 0x004fca0007f7e0ff */
[----:B------:R0:W-:Y:S04]  /*641b0*/  STL [R1+0xeb4], R249 ;  /* 0x000eb4f901007387 */ /* 0x0001e80000100800 */
[----:B------:R1:W-:Y:S04]  /*641c0*/  STL [R1+0xebc], R167 ;  /* 0x000ebca701007387 */ /* 0x0003e80000100800 */
[----:B0-----:R-:W2:Y:S01]  /*641d0*/  LDL.LU R249, [R1+0xe94] ;  /* 0x000e940001f97983 */ /* 0x001ea20000300800 */
[----:B------:R-:W-:Y:S01]  /*641e0*/  UIADD3.64 UR56, UR4, 0xe00, URZ ;  /* 0x00000e0004387897 */ /* 0x000fe2000fffe03f */
[----:B------:R-:W-:Y:S01]  /*641f0*/  UMOV UR58, UR6 ;  /* 0x00000006003a7c82 */ /* 0x000fe20008000000 */
[----:B------:R-:W-:Y:S01]  /*64200*/  UMOV UR59, UR7 ;  /* 0x00000007003b7c82 */ /* 0x000fe20008000000 */
[C---:B------:R-:W-:Y:S01]  /*64210*/  IMAD.X R225, R9.reuse, 0x1, R225, P2 ;  /* 0x0000000109e17824 */ /* 0x040fe200010e06e1 */
[----:B------:R-:W-:Y:S01]  /*64220*/  IADD3 R236, P2, R10, R236, RZ ;  /* 0x000000ec0aec7210 */ /* 0x000fe20007f5e0ff */
[----:B------:R-:W-:-:S04]  /*64230*/  IMAD.X R240, R9, 0x1, R240, P1 ;  /* 0x0000000109f07824 */ /* 0x000fc800008e06f0 */
[----:B------:R-:W-:Y:S01]  /*64240*/  QGMMA.64x16x32.F32.E4M3.E4M3 R24, gdesc[UR56], R24 ;  /* 0x00200000381879f3 */ /* 0x000fe20008700818 */
[----:B------:R0:W-:Y:S04]  /*64250*/  STL [R1+0xee8], R223 ;  /* 0x000ee8df01007387 */ /* 0x0001e80000100800 */
[----:B------:R5:W-:Y:S04]  /*64260*/  STL [R1+0xee0], R225 ;  /* 0x000ee0e101007387 */ /* 0x000be80000100800 */
[----:B------:R5:W-:Y:S01]  /*64270*/  STL [R1+0xeac], R236 ;  /* 0x000eacec01007387 */ /* 0x000be20000100800 */
[----:B---3--:R-:W-:-:S03]  /*64280*/  IADD3 R241, P1, R10, R241, RZ ;  /* 0x000000f10af17210 */ /* 0x008fc60007f3e0ff */
[----:B------:R3:W-:Y:S01]  /*64290*/  STL [R1+0xed8], R240 ;  /* 0x000ed8f001007387 */ /* 0x0007e20000100800 */
[----:B------:R-:W-:-:S03]  /*642a0*/  IMAD.X R246, R9, 0x1, R246, P0 ;  /* 0x0000000109f67824 */ /* 0x000fc600000e06f6 */
[----:B------:R-:W2:Y:S01]  /*642b0*/  LDL.LU R231, [R1+0xec0] ;  /* 0x000ec00001e77983 */ /* 0x000ea20000300800 */
[----:B------:R-:W-:-:S03]  /*642c0*/  IADD3 R247, P0, R10, R247, RZ ;  /* 0x000000f70af77210 */ /* 0x000fc60007f1e0ff */
[----:B------:R3:W-:Y:S04]  /*642d0*/  STL [R1+0xea4], R241 ;  /* 0x000ea4f101007387 */ /* 0x0007e80000100800 */
[----:B------:R-:W2:Y:S04]  /*642e0*/  LDL.LU R229, [R1+0xe8c] ;  /* 0x000e8c0001e57983 */ /* 0x000ea80000300800 */
[----:B------:R3:W-:Y:S04]  /*642f0*/  STL [R1+0xed0], R246 ;  /* 0x000ed0f601007387 */ /* 0x0007e80000100800 */
        /* <DEDUP_REMOVED lines=18> */
[----:B-1----:R-:W2:Y:S04]  /*64420*/  LDL.LU R167, [R1+0xe44] ;  /* 0x000e440001a77983 */ /* 0x002ea80000300800 */
[----:B0-----:R-:W2:Y:S04]  /*64430*/  LDL.LU R223, [R1+0xe70] ;  /* 0x000e700001df7983 */ /* 0x001ea80000300800 */
[----:B-----5:R-:W5:Y:S04]  /*64440*/  LDL.LU R225, [R1+0xe3c] ;  /* 0x000e3c0001e17983 */ /* 0x020f680000300800 */
[----:B------:R-:W5:Y:S01]  /*64450*/  LDL.LU R236, [R1+0xe68] ;  /* 0x000e680001ec7983 */ /* 0x000f620000300800 */
[----:B----4-:R-:W-:-:S05]  /*64460*/  IMAD.X R248, R9, 0x1, R248, P4 ;  /* 0x0000000109f87824 */ /* 0x010fca00020e06f8 */
[----:B------:R0:W-:Y:S04]  /*64470*/  STL [R1+0xec8], R248 ;  /* 0x000ec8f801007387 */ /* 0x0001e80000100800 */
[----:B---3--:R-:W3:Y:S04]  /*64480*/  LDL.LU R240, [R1+0xe60] ;  /* 0x000e600001f07983 */ /* 0x008ee80000300800 */
[----:B------:R-:W4:Y:S04]  /*64490*/  LDL.LU R241, [R1+0xe58] ;  /* 0x000e580001f17983 */ /* 0x000f280000300800 */
[----:B------:R-:W4:Y:S01]  /*644a0*/  LDL.LU R246, [R1+0xe50] ;  /* 0x000e500001f67983 */ /* 0x000f220000300800 */
[----:B------:R-:W-:Y:S01]  /*644b0*/  UMOV UR38, UR10 ;  /* 0x0000000a00267c82 */ /* 0x000fe20008000000 */
[----:B------:R-:W-:-:S02]  /*644c0*/  UMOV UR39, UR11 ;  /* 0x0000000b00277c82 */ /* 0x000fc40008000000 */
[----:B------:R-:W-:Y:S01]  /*644d0*/  QGMMA.64x16x32.F32.E4M3.E4M3 R24, gdesc[UR36], R24 ;  /* 0x00200000241879f3 */ /* 0x000fe20008700818 */
[----:B------:R-:W-:Y:S01]  /*644e0*/  UMOV UR42, UR14 ;  /* 0x0000000e002a7c82 */ /* 0x000fe20008000000 */
[----:B------:R-:W-:Y:S02]  /*644f0*/  UMOV UR43, UR15 ;  /* 0x0000000f002b7c82 */ /* 0x000fe40008000000 */
[----:B------:R-:W-:Y:S01]  /*64500*/  QGMMA.64x16x32.F32.E4M3.E4M3 R24, gdesc[UR40], R24 ;  /* 0x00200000281879f3 */ /* 0x000fe20008700818 */
[----:B--2---:R-:W-:-:S05]  /*64510*/  IADD3 R249, P4, R10, R249, RZ ;  /* 0x000000f90af97210 */ /* 0x004fca0007f9e0ff */
[----:B------:R1:W-:Y:S04]  /*64520*/  STL [R1+0xe94], R249 ;  /* 0x000e94f901007387 */ /* 0x0003e80000100800 */
[----:B------:R-:W2:Y:S04]  /*64530*/  LDL.LU R247, [R1+0xe48] ;  /* 0x000e480001f77983 */ /* 0x000ea80000300800 */
[----:B0-----:R-:W2:Y:S04]  /*64540*/  LDL.LU R248, [R1+0xe40] ;  /* 0x000e400001f87983 */ /* 0x001ea80000300800 */
[----:B-1----:R-:W2:Y:S01]  /*64550*/  LDL.LU R249, [R1+0xe38] ;  /* 0x000e380001f97983 */ /* 0x002ea20000300800 */
[----:B------:R-:W-:Y:S01]  /*64560*/  UMOV UR46, UR18 ;  /* 0x00000012002e7c82 */ /* 0x000fe20008000000 */
[----:B------:R-:W-:-:S02]  /*64570*/  UMOV UR47, UR19 ;  /* 0x00000013002f7c82 */ /* 0x000fc40008000000 */
[----:B------:R-:W-:Y:S01]  /*64580*/  QGMMA.64x16x32.F32.E4M3.E4M3 R24, gdesc[UR44], R24 ;  /* 0x002000002c1879f3 */ /* 0x000fe20008700818 */
[----:B------:R-:W-:Y:S01]  /*64590*/  UMOV UR50, UR22 ;  /* 0x0000001600327c82 */ /* 0x000fe20008000000 */
[----:B------:R-:W-:Y:S01]  /*645a0*/  UMOV UR51, UR23 ;  /* 0x0000001700337c82 */ /* 0x000fe20008000000 */
[----:B------:R-:W-:Y:S01]  /*645b0*/  R2UR UR53, R11 ;  /* 0x000000000b3572ca */ /* 0x000fe200000e0000 */
[----:B------:R-:W-:Y:S01]  /*645c0*/  UMOV UR54, UR26 ;  /* 0x0000001a00367c82 */ /* 0x000fe20008000000 */
[----:B------:R-:W-:Y:S01]  /*645d0*/  UMOV UR55, UR27 ;  /* 0x0000001b00377c82 */ /* 0x000fe20008000000 */
[----:B------:R-:W-:Y:S02]  /*645e0*/  R2UR UR57, R13 ;  /* 0x000000000d3972ca */ /* 0x000fe400000e0000 */
[----:B------:R-:W-:Y:S01]  /*645f0*/  R2UR UR56, R14 ;  /* 0x000000000e3872ca */ /* 0x000fe200000e0000 */
[----:B------:R-:W-:Y:S01]  /*64600*/  UMOV UR58, UR30 ;  /* 0x0000001e003a7c82 */ /* 0x000fe20008000000 */
[----:B------:R-:W-:Y:S01]  /*64610*/  UMOV UR59, UR31 ;  /* 0x0000001f003b7c82 */ /* 0x000fe20008000000 */
[----:B------:R-:W0:Y:S01]  /*64620*/  LDC R11, c[0x0][0x230] ;  /* 0x00008c00ff0b7b82 */ /* 0x000e220000000800 */
[----:B------:R-:W-:Y:S04]  /*64630*/  QGMMA.64x16x32.F32.E4M3.E4M3 R24, gdesc[UR48], R24 ;  /* 0x00200000301879f3 */ /* 0x000fe80008700818 */
[----:B------:R-:W-:Y:S01]  /*64640*/  QGMMA.64x16x32.F32.E4M3.E4M3 R24, gdesc[UR52], R24 ;  /* 0x00200000341879f3 */ /* 0x000fe20008700818 */
[C---:B------:R-:W-:Y:S01]  /*64650*/  IMAD.X R231, R9.reuse, 0x1, R231, P6 ;  /* 0x0000000109e77824 */ /* 0x040fe200030e06e7 */
[C---:B------:R-:W-:Y:S01]  /*64660*/  IADD3 R229, P6, R10.reuse, R229, RZ ;  /* 0x000000e50ae57210 */ /* 0x040fe20007fde0ff */
[C---:B------:R-:W-:Y:S01]  /*64670*/  IMAD.X R227, R9.reuse, 0x1, R227, P5 ;  /* 0x0000000109e37824 */ /* 0x040fe200028e06e3 */
        /* <DEDUP_REMOVED lines=12> */
[----:B------:R-:W-:-:S03]  /*64740*/  IADD3 R198, P0, R10, R198, RZ ;  /* 0x000000c60ac67210 */ /* 0x000fc60007f1e0ff */
[----:B------:R1:W-:Y:S01]  /*64750*/  STL [R1+0xeb0], R218 ;  /* 0x000eb0da01007387 */ /* 0x0003e20000100800 */
[----:B------:R-:W-:-:S03]  /*64760*/  IMAD.X R188, R9, 0x1, R188, P4 ;  /* 0x0000000109bc7824 */ /* 0x000fc600020e06bc */
[----:B------:R1:W-:Y:S01]  /*64770*/  STL [R1+0xe7c], R216 ;  /* 0x000e7cd801007387 */ /* 0x0003e20000100800 */
[----:B------:R-:W-:-:S03]  /*64780*/  IADD3 R186, P4, R10, R186, RZ ;  /* 0x000000ba0aba7210 */ /* 0x000fc60007f9e0ff */
[----:B------:R1:W-:Y:S01]  /*64790*/  STL [R1+0xea8], R214 ;  /* 0x000ea8d601007387 */ /* 0x0003e20000100800 */
[----:B------:R-:W-:-:S03]  /*647a0*/  IMAD.X R184, R9, 0x1, R184, P6 ;  /* 0x0000000109b87824 */ /* 0x000fc600030e06b8 */
[----:B------:R1:W-:Y:S01]  /*647b0*/  STL [R1+0xe74], R212 ;  /* 0x000e74d401007387 */ /* 0x0003e20000100800 */
[----:B------:R-:W-:Y:S01]  /*647c0*/  IADD3 R182, P6, R10, R182, RZ ;  /* 0x000000b60ab67210 */ /* 0x000fe20007fde0ff */
[----:B------:R-:W-:Y:S02]  /*647d0*/  QGMMA.64x16x32.F32.E4M3.E4M3 R24, gdesc[UR56], R24, gsb0 ;  /* 0x00200000381879f3 */ /* 0x000fe40008000818 */
        /* <DEDUP_REMOVED lines=11> */
[----:B0-----:R-:W-:Y:S01]  /*64890*/  VIADD R11, R11, 0xff ;  /* 0x000000ff0b0b7836 */ /* 0x001fe20000000000 */
[----:B-----5:R-:W-:Y:S02]  /*648a0*/  IADD3 R225, P2, R10, R225, RZ ;  /* 0x000000e10ae17210 */ /* 0x020fe40007f5e0ff */
[----:B------:R1:W-:Y:S01]  /*648b0*/  STL [R1+0xe88], R184 ;  /* 0x000e88b801007387 */ /* 0x0003e20000100800 */
[----:B------:R-:W-:-:S03]  /*648c0*/  IMAD.X R236, R9, 0x1, R236, P1 ;  /* 0x0000000109ec7824 */ /* 0x000fc600008e06ec */
[----:B------:R1:W-:Y:S01]  /*648d0*/  STL [R1+0xe54], R182 ;  /* 0x000e54b601007387 */ /* 0x0003e20000100800 */
[----:B---3--:R-:W-:-:S03]  /*648e0*/  IMAD.X R240, R9, 0x1, R240, P0 ;  /* 0x0000000109f07824 */ /* 0x008fc600000e06f0 */
[----:B------:R1:W-:Y:S01]  /*648f0*/  STL [R1+0xe80], R172 ;  /* 0x000e80ac01007387 */ /* 0x0003e20000100800 */
[----:B----4-:R-:W-:-:S03]  /*64900*/  IMAD.X R241, R9, 0x1, R241, P4 ;  /* 0x0000000109f17824 */ /* 0x010fc600020e06f1 */
[----:B------:R1:W-:Y:S01]  /*64910*/  STL [R1+0xe4c], R170 ;  /* 0x000e4caa01007387 */ /* 0x0003e20000100800 */
[----:B------:R-:W-:-:S03]  /*64920*/  IMAD.X R246, R9, 0x1, R246, P6 ;  /* 0x0000000109f67824 */ /* 0x000fc600030e06f6 */
[----:B------:R1:W-:Y:S01]  /*64930*/  STL [R1+0xe78], R168 ;  /* 0x000e78a801007387 */ /* 0x0003e20000100800 */
[----:B------:R-:W-:-:S03]  /*64940*/  SHF.R.S32.HI R12, RZ, 0x1f, R11 ;  /* 0x0000001fff0c7819 */ /* 0x000fc6000001140b */
[----:B------:R1:W-:Y:S04]  /*64950*/  STL [R1+0xe44], R167 ;  /* 0x000e44a701007387 */ /* 0x0003e80000100800 */
[----:B------:R1:W-:Y:S04]  /*64960*/  STL [R1+0xe70], R223 ;  /* 0x000e70df01007387 */ /* 0x0003e80000100800 */
[----:B------:R1:W-:Y:S01]  /*64970*/  STL [R1+0xe3c], R225 ;  /* 0x000e3ce101007387 */ /* 0x0003e20000100800 */
[----:B------:R-:W-:-:S03]  /*64980*/  LEA.HI R11, R12, R11, RZ, 0x8 ;  /* 0x0000000b0c0b7211 */ /* 0x000fc600078f40ff */
[----:B------:R1:W-:Y:S04]  /*64990*/  STL [R1+0xe68], R236 ;  /* 0x000e68ec01007387 */ /* 0x0003e80000100800 */
[----:B------:R1:W-:Y:S04]  /*649a0*/  STL [R1+0xe60], R240 ;  /* 0x000e60f001007387 */ /* 0x0003e80000100800 */
[----:B------:R1:W-:Y:S04]  /*649b0*/  STL [R1+0xe58], R241 ;  /* 0x000e58f101007387 */ /* 0x0003e80000100800 */
[----:B------:R1:W-:Y:S01]  /*649c0*/  STL [R1+0xe50], R246 ;  /* 0x000e50f601007387 */ /* 0x0003e20000100800 */
[----:B------:R-:W-:-:S04]  /*649d0*/  SHF.R.S32.HI R11, RZ, 0x8, R11 ;  /* 0x00000008ff0b7819 */ /* 0x000fc8000001140b */
[----:B------:R-:W-:Y:S01]  /*649e0*/  ISETP.NE.U32.AND P1, PT, R238, R11, PT ;  /* 0x0000000bee00720c */ /* 0x000fe20003f25070 */
[----:B------:R-:W-:Y:S02]  /*649f0*/  WARPGROUP.DEPBAR.LE gsb0, 0x0 ;  /* 0x00008000000079c5 */ /* 0x000fe40000010000 */
[C---:B--2---:R-:W-:Y:S02]  /*64a00*/  IMAD.X R247, R9.reuse, 0x1, R247, P5 ;  /* 0x0000000109f77824 */ /* 0x044fe400028e06f7 */
[C---:B------:R-:W-:Y:S02]  /*64a10*/  IMAD.X R248, R9.reuse, 0x1, R248, P3 ;  /* 0x0000000109f87824 */ /* 0x040fe400018e06f8 */
[----:B------:R-:W-:Y:S01]  /*64a20*/  IMAD.X R249, R9, 0x1, R249, P2 ;  /* 0x0000000109f97824 */ /* 0x000fe200010e06f9 */
[----:B------:R1:W-:Y:S04]  /*64a30*/  STL [R1+0xe48], R247 ;  /* 0x000e48f701007387 */ /* 0x0003e80000100800 */
[----:B------:R1:W-:Y:S04]  /*64a40*/  STL [R1+0xe38], R249 ;  /* 0x000e38f901007387 */ /* 0x0003e80000100800 */
[----:B------:R1:W-:Y:S01]  /*64a50*/  STL [R1+0xe40], R248 ;  /* 0x000e40f801007387 */ /* 0x0003e20000100800 */
[----:B------:R-:W-:Y:S05]  /*64a60*/  @P1 BRA `(.L_x_2) ;  /* 0xfffffb1000581947 */ /* 0x000fea000383ffff */
.L_x_1:
[----:B------:R-:W2:Y:S01]  /*64a70*/  LDL.LU R9, [R1+0x2ed0] ;  /* 0x002ed00001097983 */ /* 0x000ea20000300800 */
[----:B------:R-:W-:Y:S02]  /*64a80*/  F2FP.SATFINITE.E4M3.F32.PACK_AB_MERGE_C R80, R81, R80, RZ ;  /* 0x000000505150723e */ /* 0x000fe400048070ff */
[----:B------:R-:W-:Y:S01]  /*64a90*/  F2FP.SATFINITE.E4M3.F32.PACK_AB_MERGE_C R64, R65, R64, RZ ;  /* 0x000000404140723e */ /* 0x000fe200048070ff */
[----:B0-----:R-:W3:Y:S01]  /*64aa0*/  LDL.LU R92, [R1+0x2e10] ;  /* 0x002e1000015c7983 */ /* 0x001ee20000300800 */
[----:B------:R-:W-:Y:S02]  /*64ab0*/  F2FP.SATFINITE.E4M3.F32.PACK_AB_MERGE_C R48, R49, R48, RZ ;  /* 0x000000303130723e */ /* 0x000fe400048070ff */
[----:B------:R-:W-:Y:S01]  /*64ac0*/  F2FP.SATFINITE.E4M3.F32.PACK_AB_MERGE_C R82, R83, R82, RZ ;  /* 0x000000525352723e */ /* 0x000fe200048070ff */
[----:B------:R-:W4:Y:S01]  /*64ad0*/  LDL.LU R91, [R1+0x2ebc] ;  /* 0x002ebc00015b7983 */ /* 0x000f220000300800 */
[----:B------:R-:W-:Y:S02]  /*64ae0*/  F2FP.SATFINITE.E4M3.F32.PACK_AB_MERGE_C R66, R67, R66, RZ ;  /* 0x000000424342723e */ /* 0x000fe400048070ff */
[----:B------:R-:W-:Y:S01]  /*64af0*/  F2FP.SATFINITE.E4M3.F32.PACK_AB_MERGE_C R50, R51, R50, RZ ;  /* 0x000000323332723e */ /* 0x000fe200048070ff */
[----:B------:R-:W5:Y:S01]  /*64b00*/  LDL.LU R90, [R1+0x2ec4] ;  /* 0x002ec400015a7983 */ /* 0x000f620000300800 */
[----:B------:R-:W-:-:S02]  /*64b10*/  F2FP.SATFINITE.E4M3.F32.PACK_AB_MERGE_C R74, R75, R74, RZ ;  /* 0x0000004a4b4a723e */ /* 0x000fc400048070ff */
[----:B------:R-:W-:Y:S01]  /*64b20*/  F2FP.SATFINITE.E4M3.F32.PACK_AB_MERGE_C R58, R59, R58, RZ ;  /* 0x0000003a3b3a723e */ /* 0x000fe200048070ff */
[----:B------:R-:W5:Y:S01]  /*64b30*/  LDL.LU R89, [R1+0x2ec8] ;  /* 0x002ec80001597983 */ /* 0x000f620000300800 */
[----:B------:R-:W-:Y:S02]  /*64b40*/  F2FP.SATFINITE.E4M3.F32.PACK_AB_MERGE_C R42, R43, R42, RZ ;  /* 0x0000002a2b2a723e */ /* 0x000fe400048070ff */
[----:B------:R-:W-:Y:S01]  /*64b50*/  F2FP.SATFINITE.E4M3.F32.PACK_AB_MERGE_C R72, R73, R72, RZ ;  /* 0x000000484948723e */ /* 0x000fe200048070ff */
[----:B------:R-:W5:Y:S01]  /*64b60*/  LDL.LU R88, [R1+0x2ecc] ;  /* 0x002ecc0001587983 */ /* 0x000f620000300800 */
[----:B------:R-:W-:Y:S02]  /*64b70*/  F2FP.SATFINITE.E4M3.F32.PACK_AB_MERGE_C R84, R85, R84, RZ ;  /* 0x000000545554723e */ /* 0x000fe400048070ff */
[----:B------:R-:W-:Y:S01]  /*64b80*/  F2FP.SATFINITE.E4M3.F32.PACK_AB_MERGE_C R86, R87, R86, RZ ;  /* 0x000000565756723e */ /* 0x000fe200048070ff */
[----:B------:R-:W0:Y:S01]  /*64b90*/  S2R R12, SR_TID.X ;  /* 0x00000000000c7919 */ /* 0x000e220000002100 */
[----:B------:R-:W-:-:S02]  /*64ba0*/  LOP3.LUT R80, R80, 0xffff, RZ, 0xc0, !PT ;  /* 0x0000ffff50507812 */ /* 0x000fc400078ec0ff */
[----:B------:R-:W-:Y:S02]  /*64bb0*/  LOP3.LUT R21, R64, 0xffff, RZ, 0xc0, !PT ;  /* 0x0000ffff40157812 */ /* 0x000fe400078ec0ff */
[----:B------:R-:W-:Y:S02]  /*64bc0*/  LOP3.LUT R48, R48, 0xffff, RZ, 0xc0, !PT ;  /* 0x0000ffff30307812 */ /* 0x000fe400078ec0ff */
[----:B------:R-:W-:Y:S02]  /*64bd0*/  F2FP.SATFINITE.E4M3.F32.PACK_AB_MERGE_C R56, R57, R56, RZ ;  /* 0x000000383938723e */ /* 0x000fe400048070ff */
[----:B------:R-:W-:Y:S02]  /*64be0*/  F2FP.SATFINITE.E4M3.F32.PACK_AB_MERGE_C R40, R41, R40, RZ ;  /* 0x000000282928723e */ /* 0x000fe400048070ff */
[----:B------:R-:W-:Y:S02]  /*64bf0*/  F2FP.SATFINITE.E4M3.F32.PACK_AB_MERGE_C R38, R39, R38, RZ ;  /* 0x000000262726723e */ /* 0x000fe400048070ff */
[----:B------:R-:W-:-:S02]  /*64c00*/  LOP3.LUT R82, R82, 0xffff, RZ, 0xc0, !PT ;  /* 0x0000ffff52527812 */ /* 0x000fc400078ec0ff */
[----:B------:R-:W-:Y:S02]  /*64c10*/  LOP3.LUT R23, R66, 0xffff, RZ, 0xc0, !PT ;  /* 0x0000ffff42177812 */ /* 0x000fe400078ec0ff */
[----:B------:R-:W-:Y:S02]  /*64c20*/  LOP3.LUT R50, R50, 0xffff, RZ, 0xc0, !PT ;  /* 0x0000ffff32327812 */ /* 0x000fe400078ec0ff */
[----:B------:R-:W-:Y:S02]  /*64c30*/  PRMT R7, R48, 0x3340, R1 ;  /* 0x0000334030077816 */ /* 0x000fe40000000001 */
[----:B------:R-:W-:Y:S02]  /*64c40*/  PRMT R4, R80, 0x3340, R21 ;  /* 0x0000334050047816 */ /* 0x000fe40000000015 */
[----:B------:R-:W-:Y:S02]  /*64c50*/  F2FP.SATFINITE.E4M3.F32.PACK_AB_MERGE_C R68, R69, R68, RZ ;  /* 0x000000444544723e */ /* 0x000fe400048070ff */
[----:B------:R-:W-:-:S02]  /*64c60*/  F2FP.SATFINITE.E4M3.F32.PACK_AB_MERGE_C R70, R71, R70, RZ ;  /* 0x000000464746723e */ /* 0x000fc400048070ff */
[----:B------:R-:W-:Y:S02]  /*64c70*/  F2FP.SATFINITE.E4M3.F32.PACK_AB_MERGE_C R52, R53, R52, RZ ;  /* 0x000000343534723e */ /* 0x000fe400048070ff */
[----:B------:R-:W-:Y:S02]  /*64c80*/  F2FP.SATFINITE.E4M3.F32.PACK_AB_MERGE_C R54, R55, R54, RZ ;  /* 0x000000363736723e */ /* 0x000fe400048070ff */
[----:B------:R-:W-:Y:S01]  /*64c90*/  F2FP.SATFINITE.E4M3.F32.PACK_AB_MERGE_C R34, R35, R34, RZ ;  /* 0x000000222322723e */ /* 0x000fe200048070ff */
[C---:B0-----:R-:W-:Y:S01]  /*64ca0*/  IMAD.SHL.U32 R0, R12.reuse, 0x40, RZ ;  /* 0x000000400c007824 */ /* 0x041fe200078e00ff */
[----:B------:R-:W-:Y:S02]  /*64cb0*/  LOP3.LUT R5, R12, 0x7f, RZ, 0xc0, !PT ;  /* 0x0000007f0c057812 */ /* 0x000fe400078ec0ff */
[----:B------:R-:W-:Y:S02]  /*64cc0*/  LOP3.LUT R74, R74, 0xffff, RZ, 0xc0, !PT ;  /* 0x0000ffff4a4a7812 */ /* 0x000fe400078ec0ff */
[----:B------:R-:W-:-:S02]  /*64cd0*/  LOP3.LUT R2, R0, 0x400, RZ, 0xc0, !PT ;  /* 0x0000040000027812 */ /* 0x000fc400078ec0ff */
[----:B------:R-:W-:Y:S02]  /*64ce0*/  LOP3.LUT R39, R58, 0xffff, RZ, 0xc0, !PT ;  /* 0x0000ffff3a277812 */ /* 0x000fe400078ec0ff */
[----:B------:R-:W-:Y:S02]  /*64cf0*/  LOP3.LUT R42, R42, 0xffff, RZ, 0xc0, !PT ;  /* 0x0000ffff2a2a7812 */ /* 0x000fe400078ec0ff */
[----:B------:R-:W-:Y:S02]  /*64d00*/  LOP3.LUT R72, R72, 0xffff, RZ, 0xc0, !PT ;  /* 0x0000ffff48487812 */ /* 0x000fe400078ec0ff */
[----:B------:R-:W-:Y:S02]  /*64d10*/  LOP3.LUT R35, R56, 0xffff, RZ, 0xc0, !PT ;  /* 0x0000ffff38237812 */ /* 0x000fe400078ec0ff */
[----:B------:R-:W-:Y:S01]  /*64d20*/  LOP3.LUT R40, R40, 0xffff, RZ, 0xc0, !PT ;  /* 0x0000ffff28287812 */ /* 0x000fe200078ec0ff */
[----:B------:R-:W-:Y:S01]  /*64d30*/  IMAD R0, R5, 0x10, R202 ;  /* 0x0000001005007824 */ /* 0x000fe200078e02ca */
[----:B------:R-:W-:-:S02]  /*64d40*/  F2FP.SATFINITE.E4M3.F32.PACK_AB_MERGE_C R32, R33, R32, RZ ;  /* 0x000000202120723e */ /* 0x000fc400048070ff */
[----:B------:R-:W-:Y:S02]  /*64d50*/  F2FP.SATFINITE.E4M3.F32.PACK_AB_MERGE_C R24, R25, R24, RZ ;  /* 0x000000181918723e */ /* 0x000fe400048070ff */
[----:B------:R-:W-:Y:S02]  /*64d60*/  PRMT R11, R50, 0x3340, R1 ;  /* 0x00003340320b7816 */ /* 0x000fe40000000001 */
[----:B------:R-:W-:Y:S02]  /*64d70*/  PRMT R6, R82, 0x3340, R23 ;  /* 0x0000334052067816 */ /* 0x000fe40000000017 */
[----:B------:R-:W-:Y:S02]  /*64d80*/  LOP3.LUT R84, R84, 0xffff, RZ, 0xc0, !PT ;  /* 0x0000ffff54547812 */ /* 0x000fe400078ec0ff */
[----:B------:R-:W-:Y:S02]  /*64d90*/  LOP3.LUT R86, R86, 0xffff, RZ, 0xc0, !PT ;  /* 0x0000ffff56567812 */ /* 0x000fe400078ec0ff */
[----:B------:R-:W-:-:S02]  /*64da0*/  LOP3.LUT R25, R68, 0xffff, RZ, 0xc0, !PT ;  /* 0x0000ffff44197812 */ /* 0x000fc400078ec0ff */
[----:B------:R-:W-:Y:S02]  /*64db0*/  LOP3.LUT R33, R70, 0xffff, RZ, 0xc0, !PT ;  /* 0x0000ffff46217812 */ /* 0x000fe400078ec0ff */
[----:B------:R-:W-:Y:S02]  /*64dc0*/  LOP3.LUT R52, R52, 0xffff, RZ, 0xc0, !PT ;  /* 0x0000ffff34347812 */ /* 0x000fe400078ec0ff */
[----:B------:R-:W-:Y:S02]  /*64dd0*/  LOP3.LUT R54, R54, 0xffff, RZ, 0xc0, !PT ;  /* 0x0000ffff36367812 */ /* 0x000fe400078ec0ff */
[----:B------:R-:W-:Y:S02]  /*64de0*/  F2FP.SATFINITE.E4M3.F32.PACK_AB_MERGE_C R78, R79, R78, RZ ;  /* 0x0000004e4f4e723e */ /* 0x000fe400048070ff */
[----:B------:R-:W-:Y:S02]  /*64df0*/  F2FP.SATFINITE.E4M3.F32.PACK_AB_MERGE_C R62, R63, R62, RZ ;  /* 0x0000003e3f3e723e */ /* 0x000fe400048070ff */
[----:B------:R-:W-:-:S02]  /*64e00*/  F2FP.SATFINITE.E4M3.F32.PACK_AB_MERGE_C R46, R47, R46, RZ ;  /* 0x0000002e2f2e723e */ /* 0x000fc400048070ff */
[----:B------:R-:W-:Y:S02]  /*64e10*/  PRMT R11, R6, 0x5410, R11 ;  /* 0x00005410060b7816 */ /* 0x000fe4000000000b */
[--C-:B------:R-:W-:Y:S02]  /*64e20*/  PRMT R17, R52, 0x3340, R1.reuse ;  /* 0x0000334034117816 */ /* 0x100fe40000000001 */
[----:B------:R-:W-:Y:S02]  /*64e30*/  PRMT R19, R54, 0x3340, R1 ;  /* 0x0000334036137816 */ /* 0x000fe40000000001 */
[----:B------:R-:W-:Y:S02]  /*64e40*/  PRMT R6, R84, 0x3340, R25 ;  /* 0x0000334054067816 */ /* 0x000fe40000000019 */
[----:B------:R-:W-:Y:S02]  /*64e50*/  PRMT R8, R86, 0x3340, R33 ;  /* 0x0000334056087816 */ /* 0x000fe40000000021 */
[----:B------:R-:W-:-:S02]  /*64e60*/  LOP3.LUT R78, R78, 0xffff, RZ, 0xc0, !PT ;  /* 0x0000ffff4e4e7812 */ /* 0x000fc400078ec0ff */
[----:B------:R-:W-:Y:S02]  /*64e70*/  LOP3.LUT R43, R62, 0xffff, RZ, 0xc0, !PT ;  /* 0x0000ffff3e2b7812 */ /* 0x000fe400078ec0ff */
[----:B------:R-:W-:Y:S02]  /*64e80*/  LOP3.LUT R46, R46, 0xffff, RZ, 0xc0, !PT ;  /* 0x0000ffff2e2e7812 */ /* 0x000fe400078ec0ff */
[----:B------:R-:W-:Y:S02]  /*64e90*/  F2FP.SATFINITE.E4M3.F32.PACK_AB_MERGE_C R76, R77, R76, RZ ;  /* 0x0000004c4d4c723e */ /* 0x000fe400048070ff */
[----:B------:R-:W-:Y:S02]  /*64ea0*/  F2FP.SATFINITE.E4M3.F32.PACK_AB_MERGE_C R60, R61, R60, RZ ;  /* 0x0000003c3d3c723e */ /* 0x000fe400048070ff */
[----:B------:R-:W-:Y:S02]  /*64eb0*/  F2FP.SATFINITE.E4M3.F32.PACK_AB_MERGE_C R44, R45, R44, RZ ;  /* 0x0000002c2d2c723e */ /* 0x000fe400048070ff */
[----:B------:R-:W-:-:S02]  /*64ec0*/  F2FP.SATFINITE.E4M3.F32.PACK_AB_MERGE_C R26, R27, R26, RZ ;  /* 0x0000001a1b1a723e */ /* 0x000fc400048070ff */
[----:B------:R-:W-:Y:S02]  /*64ed0*/  F2FP.SATFINITE.E4M3.F32.PACK_AB_MERGE_C R28, R29, R28, RZ ;  /* 0x0000001c1d1c723e */ /* 0x000fe400048070ff */
[----:B------:R-:W-:Y:S02]  /*64ee0*/  PRMT R27, R6, 0x5410, R17 ;  /* 0x00005410061b7816 */ /* 0x000fe40000000011 */
[----:B------:R-:W-:Y:S02]  /*64ef0*/  PRMT R29, R8, 0x5410, R19 ;  /* 0x00005410081d7816 */ /* 0x000fe40000000013 */
[----:B------:R-:W-:Y:S02]  /*64f00*/  PRMT R17, R46, 0x3340, R1 ;  /* 0x000033402e117816 */ /* 0x000fe40000000001 */
[----:B------:R-:W-:Y:S02]  /*64f10*/  PRMT R8, R78, 0x3340, R43 ;  /* 0x000033404e087816 */ /* 0x000fe4000000002b */
[----:B------:R-:W-:-:S02]  /*64f20*/  LOP3.LUT R76, R76, 0xffff, RZ, 0xc0, !PT ;  /* 0x0000ffff4c4c7812 */ /* 0x000fc400078ec0ff */
[----:B------:R-:W-:Y:S02]  /*64f30*/  LOP3.LUT R41, R60, 0xffff, RZ, 0xc0, !PT ;  /* 0x0000ffff3c297812 */ /* 0x000fe400078ec0ff */
[----:B------:R-:W-:Y:S02]  /*64f40*/  LOP3.LUT R44, R44, 0xffff, RZ, 0xc0, !PT ;  /* 0x0000ffff2c2c7812 */ /* 0x000fe400078ec0ff */
[----:B------:R-:W-:Y:S02]  /*64f50*/  F2FP.SATFINITE.E4M3.F32.PACK_AB_MERGE_C R36, R37, R36, RZ ;  /* 0x000000242524723e */ /* 0x000fe400048070ff */
[----:B------:R-:W-:Y:S02]  /*64f60*/  PRMT R37, R8, 0x5410, R17 ;  /* 0x0000541008257816 */ /* 0x000fe40000000011 */
[----:B------:R-:W-:Y:S02]  /*64f70*/  PRMT R6, R76, 0x3340, R41 ;  /* 0x000033404c067816 */ /* 0x000fe40000000029 */
[----:B------:R-:W-:-:S02]  /*64f80*/  F2FP.SATFINITE.E4M3.F32.PACK_AB_MERGE_C R30, R31, R30, RZ ;  /* 0x0000001e1f1e723e */ /* 0x000fc400048070ff */
[----:B------:R-:W-:Y:S02]  /*64f90*/  LOP3.LUT R32, R32, 0xffff, RZ, 0xc0, !PT ;  /* 0x0000ffff20207812 */ /* 0x000fe400078ec0ff */
[----:B------:R-:W-:Y:S02]  /*64fa0*/  LOP3.LUT R34, R34, 0xffff, RZ, 0xc0, !PT ;  /* 0x0000ffff22227812 */ /* 0x000fe400078ec0ff */
[----:B------:R-:W-:Y:S02]  /*64fb0*/  LOP3.LUT R24, R24, 0xffff, RZ, 0xc0, !PT ;  /* 0x0000ffff18187812 */ /* 0x000fe400078ec0ff */
[----:B------:R-:W-:Y:S02]  /*64fc0*/  LOP3.LUT R26, R26, 0xffff, RZ, 0xc0, !PT ;  /* 0x0000ffff1a1a7812 */ /* 0x000fe400078ec0ff */
[----:B--2---:R-:W-:Y:S02]  /*64fd0*/  LOP3.LUT R3, R9, 0xf0, RZ, 0xc0, !PT ;  /* 0x000000f009037812 */ /* 0x004fe400078ec0ff */
[----:B------:R-:W-:-:S02]  /*64fe0*/  PRMT R9, R4, 0x5410, R7 ;  /* 0x0000541004097816 */ /* 0x000fc40000000007 */
[----:B------:R-:W-:Y:S02]  /*64ff0*/  IADD3 R5, R2, R202, R3 ;  /* 0x000000ca02057210 */ /* 0x000fe40007ffe003 */
[----:B------:R-:W-:Y:S02]  /*65000*/  PRMT R7, R42, 0x3340, R1 ;  /* 0x000033402a077816 */ /* 0x000fe40000000001 */
[----:B------:R-:W-:Y:S02]  /*65010*/  PRMT R4, R74, 0x3340, R39 ;  /* 0x000033404a047816 */ /* 0x000fe40000000027 */
[----:B------:R-:W-:Y:S02]  /*65020*/  PRMT R3, R40, 0x3340, R1 ;  /* 0x0000334028037816 */ /* 0x000fe40000000001 */
[----:B------:R-:W-:Y:S02]  /*65030*/  PRMT R2, R72, 0x3340, R35 ;  /* 0x0000334048027816 */ /* 0x000fe40000000023 */
[----:B------:R-:W-:Y:S01]  /*65040*/  PRMT R15, R4, 0x5410, R7 ;  /* 0x00005410040f7816 */ /* 0x000fe20000000007 */
[----:B------:R-:W-:Y:S01]  /*65050*/  IMAD.SHL.U32 R4, R12, 0x8, RZ ;  /* 0x000000080c047824 */ /* 0x000fe200078e00ff */
[----:B------:R-:W-:-:S02]  /*65060*/  PRMT R13, R2, 0x5410, R3 ;  /* 0x00005410020d7816 */ /* 0x000fc40000000003 */
[----:B------:R-:W-:Y:S02]  /*65070*/  SHF.R.U32.HI R2, RZ, 0x8, R80 ;  /* 0x00000008ff027819 */ /* 0x000fe40000011650 */
[----:B------:R-:W-:Y:S02]  /*65080*/  SHF.R.U32.HI R3, RZ, 0x8, R21 ;  /* 0x00000008ff037819 */ /* 0x000fe40000011615 */
[----:B------:R-:W-:Y:S02]  /*65090*/  LOP3.LUT R4, R4, 0x300, RZ, 0xc0, !PT ;  /* 0x0000030004047812 */ /* 0x000fe400078ec0ff */
[----:B------:R-:W-:Y:S02]  /*650a0*/  LOP3.LUT R3, R3, 0xffff, RZ, 0xc0, !PT ;  /* 0x0000ffff03037812 */ /* 0x000fe400078ec0ff */
[----:B------:R-:W-:Y:S01]  /*650b0*/  LOP3.LUT R2, R2, 0xffff, RZ, 0xc0, !PT ;  /* 0x0000ffff02027812 */ /* 0x000fe200078ec0ff */
[----:B------:R-:W-:Y:S01]  /*650c0*/  IMAD.IADD R17, R4, 0x1, R5 ;  /* 0x0000000104117824 */ /* 0x000fe200078e0205 */
[----:B------:R-:W-:-:S02]  /*650d0*/  PRMT R7, R44, 0x3340, R1 ;  /* 0x000033402c077816 */ /* 0x000fc40000000001 */
[----:B------:R-:W-:Y:S02]  /*650e0*/  PRMT R8, R2, 0x3340, R3 ;  /* 0x0000334002087816 */ /* 0x000fe40000000003 */
[----:B------:R-:W-:Y:S02]  /*650f0*/  SHF.R.U32.HI R2, RZ, 0x8, R82 ;  /* 0x00000008ff027819 */ /* 0x000fe40000011652 */
[----:B------:R-:W-:Y:S02]  /*65100*/  SHF.R.U32.HI R4, RZ, 0x8, R23 ;  /* 0x00000008ff047819 */ /* 0x000fe40000011617 */
[----:B------:R-:W-:Y:S02]  /*65110*/  SHF.R.U32.HI R3, RZ, 0x8, R72 ;  /* 0x00000008ff037819 */ /* 0x000fe40000011648 */
[----:B------:R-:W-:Y:S02]  /*65120*/  SHF.R.U32.HI R5, RZ, 0x8, R35 ;  /* 0x00000008ff057819 */ /* 0x000fe40000011623 */
[----:B------:R-:W-:-:S02]  /*65130*/  PRMT R31, R6, 0x5410, R7 ;  /* 0x00005410061f7816 */ /* 0x000fc40000000007 */
[----:B------:R-:W-:Y:S02]  /*65140*/  LOP3.LUT R21, R2, 0xffff, RZ, 0xc0, !PT ;  /* 0x0000ffff02157812 */ /* 0x000fe400078ec0ff */
[----:B------:R-:W-:Y:S02]  /*65150*/  SHF.R.U32.HI R7, RZ, 0x8, R50 ;  /* 0x00000008ff077819 */ /* 0x000fe40000011632 */
[----:B------:R-:W-:Y:S02]  /*65160*/  LOP3.LUT R4, R4, 0xffff, RZ, 0xc0, !PT ;  /* 0x0000ffff04047812 */ /* 0x000fe400078ec0ff */
[----:B------:R-:W-:Y:S02]  /*65170*/  LOP3.LUT R5, R5, 0xffff, RZ, 0xc0, !PT ;  /* 0x0000ffff05057812 */ /* 0x000fe400078ec0ff */
[----:B------:R-:W-:Y:S02]  /*65180*/  LOP3.LUT R2, R3, 0xffff, RZ, 0xc0, !PT ;  /* 0x0000ffff03027812 */ /* 0x000fe400078ec0ff */
[----:B------:R-:W-:-:S02]  /*65190*/  SHF.R.U32.HI R6, RZ, 0x8, R48 ;  /* 0x00000008ff067819 */ /* 0x000fc40000011630 */
[----:B------:R-:W-:Y:S02]  /*651a0*/  LOP3.LUT R7, R7, 0xffff, RZ, 0xc0, !PT ;  /* 0x0000ffff07077812 */ /* 0x000fe400078ec0ff */
[----:B------:R-:W-:Y:S02]  /*651b0*/  PRMT R21, R21, 0x3340, R4 ;  /* 0x0000334015157816 */ /* 0x000fe40000000004 */
[----:B------:R-:W-:Y:S02]  /*651c0*/  PRMT R16, R2, 0x3340, R5 ;  /* 0x0000334002107816 */ /* 0x000fe40000000005 */
[----:B------:R-:W-:Y:S02]  /*651d0*/  SHF.R.U32.HI R3, RZ, 0x8, R74 ;  /* 0x00000008ff037819 */ /* 0x000fe4000001164a */
[----:B------:R-:W-:Y:S02]  /*651e0*/  LOP3.LUT R6, R6, 0xffff, RZ, 0xc0, !PT ;  /* 0x0000ffff06067812 */ /* 0x000fe400078ec0ff */
[----:B------:R-:W-:-:S02]  /*651f0*/  SHF.R.U32.HI R5, RZ, 0x8, R39 ;  /* 0x00000008ff057819 */ /* 0x000fc40000011627 */
[----:B------:R-:W-:Y:S02]  /*65200*/  SHF.R.U32.HI R2, RZ, 0x8, R84 ;  /* 0x00000008ff027819 */ /* 0x000fe40000011654 */
[----:B------:R-:W-:Y:S02]  /*65210*/  SHF.R.U32.HI R4, RZ, 0x8, R25 ;  /* 0x00000008ff047819 */ /* 0x000fe40000011619 */
[----:B------:R-:W-:Y:S02]  /*65220*/  PRMT R10, R7, 0x3340, R10 ;  /* 0x00003340070a7816 */ /* 0x000fe4000000000a */
[----:B------:R-:W-:Y:S02]  /*65230*/  LOP3.LUT R12, R3, 0xffff, RZ, 0xc0, !PT ;  /* 0x0000ffff030c7812 */ /* 0x000fe400078ec0ff */
[----:B------:R-:W-:Y:S02]  /*65240*/  PRMT R19, R6, 0x3340, R1 ;  /* 0x0000334006137816 */ /* 0x000fe40000000001 */
[----:B------:R-:W-:-:S02]  /*65250*/  SHF.R.U32.HI R7, RZ, 0x8, R42 ;  /* 0x00000008ff077819 */ /* 0x000fc4000001162a */
[----:B------:R-:W-:Y:S02]  /*65260*/  LOP3.LUT R5, R5, 0xffff, RZ, 0xc0, !PT ;  /* 0x0000ffff05057812 */ /* 0x000fe400078ec0ff */
[----:B------:R-:W-:Y:S02]  /*65270*/  LOP3.LUT R4, R4, 0xffff, RZ, 0xc0, !PT ;  /* 0x0000ffff04047812 */ /* 0x000fe400078ec0ff */
[----:B------:R-:W-:Y:S02]  /*65280*/  LOP3.LUT R3, R2, 0xffff, RZ, 0xc0, !PT ;  /* 0x0000ffff02037812 */ /* 0x000fe400078ec0ff */
[----:B------:R-:W-:Y:S02]  /*65290*/  SHF.R.U32.HI R6, RZ, 0x8, R40 ;  /* 0x00000008ff067819 */ /* 0x000fe40000011628 */
[----:B------:R-:W-:Y:S02]  /*652a0*/  LOP3.LUT R7, R7, 0xffff, RZ, 0xc0, !PT ;  /* 0x0000ffff07077812 */ /* 0x000fe400078ec0ff */
[----:B------:R-:W-:-:S02]  /*652b0*/  PRMT R18, R12, 0x3340, R5 ;  /* 0x000033400c127816 */ /* 0x000fc40000000005 */
[----:B------:R-:W-:Y:S02]  /*652c0*/  PRMT R20, R3, 0x3340, R4 ;  /* 0x0000334003147816 */ /* 0x000fe40000000004 */
[----:B------:R-:W-:Y:S02]  /*652d0*/  SHF.R.U32.HI R2, RZ, 0x8, R86 ;  /* 0x00000008ff027819 */ /* 0x000fe40000011656 */
[----:B------:R-:W-:Y:S02]  /*652e0*/  LOP3.LUT R6, R6, 0xffff, RZ, 0xc0, !PT ;  /* 0x0000ffff06067812 */ /* 0x000fe400078ec0ff */
[----:B------:R-:W-:Y:S02]  /*652f0*/  SHF.R.U32.HI R4, RZ, 0x8, R33 ;  /* 0x00000008ff047819 */ /* 0x000fe40000011621 */
[----:B------:R-:W-:Y:S02]  /*65300*/  SHF.R.U32.HI R3, RZ, 0x8, R76 ;  /* 0x00000008ff037819 */ /* 0x000fe4000001164c */
[----:B------:R-:W-:-:S02]  /*65310*/  SHF.R.U32.HI R5, RZ, 0x8, R41 ;  /* 0x00000008ff057819 */ /* 0x000fc40000011629 */
[----:B------:R-:W-:Y:S02]  /*65320*/  PRMT R25, R7, 0x3340, R14 ;  /* 0x0000334007197816 */ /* 0x000fe4000000000e */
[----:B------:R-:W-:Y:S02]  /*65330*/  LOP3.LUT R35, R2, 0xffff, RZ, 0xc0, !PT ;  /* 0x0000ffff02237812 */ /* 0x000fe400078ec0ff */
[----:B------:R-:W-:Y:S02]  /*65340*/  PRMT R23, R6, 0x3340, R1 ;  /* 0x0000334006177816 */ /* 0x000fe40000000001 */
[----:B------:R-:W-:Y:S02]  /*65350*/  SHF.R.U32.HI R7, RZ, 0x8, R54 ;  /* 0x00000008ff077819 */ /* 0x000fe40000011636 */
[----:B------:R-:W-:Y:S02]  /*65360*/  LOP3.LUT R4, R4, 0xffff, RZ, 0xc0, !PT ;  /* 0x0000ffff04047812 */ /* 0x000fe400078ec0ff */
[----:B------:R-:W-:-:S02]  /*65370*/  LOP3.LUT R5, R5, 0xffff, RZ, 0xc0, !PT ;  /* 0x0000ffff05057812 */ /* 0x000fc400078ec0ff */
[----:B------:R-:W-:Y:S02]  /*65380*/  LOP3.LUT R2, R3, 0xffff, RZ, 0xc0, !PT ;  /* 0x0000ffff03027812 */ /* 0x000fe400078ec0ff */
[----:B------:R-:W-:Y:S02]  /*65390*/  SHF.R.U32.HI R6, RZ, 0x8, R52 ;  /* 0x00000008ff067819 */ /* 0x000fe40000011634 */
[----:B------:R-:W-:Y:S02]  /*653a0*/  LOP3.LUT R7, R7, 0xffff, RZ, 0xc0, !PT ;  /* 0x0000ffff07077812 */ /* 0x000fe400078ec0ff */
[----:B------:R-:W-:Y:S02]  /*653b0*/  PRMT R35, R35, 0x3340, R4 ;  /* 0x0000334023237816 */ /* 0x000fe40000000004 */
[----:B------:R-:W-:Y:S02]  /*653c0*/  PRMT R40, R2, 0x3340, R5 ;  /* 0x0000334002287816 */ /* 0x000fe40000000005 */
[----:B------:R-:W-:-:S02]  /*653d0*/  LOP3.LUT R6, R6, 0xffff, RZ, 0xc0, !PT ;  /* 0x0000ffff06067812 */ /* 0x000fc400078ec0ff */
[----:B------:R-:W-:Y:S02]  /*653e0*/  SHF.R.U32.HI R4, RZ, 0x8, R44 ;  /* 0x00000008ff047819 */ /* 0x000fe4000001162c */
[----:B------:R-:W-:Y:S02]  /*653f0*/  SHF.R.U32.HI R5, RZ, 0x8, R46 ;  /* 0x00000008ff057819 */ /* 0x000fe4000001162e */
[----:B------:R-:W-:Y:S02]  /*65400*/  PRMT R22, R7, 0x3340, R14 ;  /* 0x0000334007167816 */ /* 0x000fe4000000000e */
[----:B------:R-:W-:Y:S02]  /*65410*/  PRMT R33, R6, 0x3340, R1 ;  /* 0x0000334006217816 */ /* 0x000fe40000000001 */
[----:B------:R-:W-:Y:S02]  /*65420*/  LOP3.LUT R12, R4, 0xffff, RZ, 0xc0, !PT ;  /* 0x0000ffff040c7812 */ /* 0x000fe400078ec0ff */
[----:B------:R-:W-:-:S02]  /*65430*/  LOP3.LUT R14, R5, 0xffff, RZ, 0xc0, !PT ;  /* 0x0000ffff050e7812 */ /* 0x000fc400078ec0ff */
[----:B------:R-:W-:Y:S02]  /*65440*/  PRMT R4, R9, 0x4210, R32 ;  /* 0x0000421009047816 */ /* 0x000fe40000000020 */
[----:B------:R-:W-:Y:S02]  /*65450*/  PRMT R5, R11, 0x4210, R34 ;  /* 0x000042100b057816 */ /* 0x000fe40000000022 */
[----:B------:R-:W-:Y:S02]  /*65460*/  PRMT R6, R13, 0x4210, R24 ;  /* 0x000042100d067816 */ /* 0x000fe40000000018 */
[----:B------:R-:W-:Y:S01]  /*65470*/  PRMT R7, R15, 0x4210, R26 ;  /* 0x000042100f077816 */ /* 0x000fe2000000001a */
[----:B------:R-:W-:Y:S06]  /*65480*/  BAR.SYNC.DEFER_BLOCKING 0x0 ;  /* 0x0000000000007b1d */ /* 0x000fec0000010000 */
[----:B------:R-:W-:Y:S02]  /*65490*/  STSM.16.M88.4 [R17], R4 ;  /* 0x0000000411007844 */ /* 0x000fe40000000200 */
[----:B------:R-:W-:Y:S01]  /*654a0*/  BAR.SYNC.DEFER_BLOCKING 0x0 ;  /* 0x0000000000007b1d */ /* 0x000fe20000010000 */
[----:B------:R-:W-:-:S02]  /*654b0*/  PRMT R9, R12, 0x3340, R1 ;  /* 0x000033400c097816 */ /* 0x000fc40000000001 */
[----:B------:R-:W-:Y:S02]  /*654c0*/  PRMT R11, R14, 0x3340, R1 ;  /* 0x000033400e0b7816 */ /* 0x000fe40000000001 */
[----:B------:R-:W-:Y:S02]  /*654d0*/  SHF.R.U32.HI R3, RZ, 0x8, R43 ;  /* 0x00000008ff037819 */ /* 0x000fe4000001162b */
[----:B------:R-:W-:Y:S02]  /*654e0*/  SHF.R.U32.HI R2, RZ, 0x8, R78 ;  /* 0x00000008ff027819 */ /* 0x000fe4000001164e */
[----:B------:R-:W-:Y:S02]  /*654f0*/  LOP3.LUT R3, R3, 0xffff, RZ, 0xc0, !PT ;  /* 0x0000ffff03037812 */ /* 0x000fe400078ec0ff */
[----:B------:R-:W-:Y:S01]  /*65500*/  LOP3.LUT R2, R2, 0xffff, RZ, 0xc0, !PT ;  /* 0x0000ffff02027812 */ /* 0x000fe200078ec0ff */
[----:B------:R-:W0:Y:S01]  /*65510*/  LDS.128 R12, [R0] ;  /* 0x00000000000c7984 */ /* 0x000e220000000c00 */
[----:B------:R-:W-:-:S02]  /*65520*/  PRMT R21, R21, 0x5410, R10 ;  /* 0x0000541015157816 */ /* 0x000fc4000000000a */
[----:B------:R-:W-:Y:S02]  /*65530*/  PRMT R19, R8, 0x5410, R19 ;  /* 0x0000541008137816 */ /* 0x000fe40000000013 */
[----:B------:R-:W-:Y:S02]  /*65540*/  PRMT R23, R16, 0x5410, R23 ;  /* 0x0000541010177816 */ /* 0x000fe40000000017 */
[----:B------:R-:W-:Y:S02]  /*65550*/  PRMT R25, R18, 0x5410, R25 ;  /* 0x0000541012197816 */ /* 0x000fe40000000019 */
[----:B------:R-:W-:Y:S01]  /*65560*/  PRMT R2, R2, 0x3340, R3 ;  /* 0x0000334002027816 */ /* 0x000fe20000000003 */
[----:B------:R-:W4:Y:S01]  /*65570*/  LDC R18, c[0x0][0x244] ;  /* 0x00009100ff127b82 */ /* 0x000f220000000800 */
[----:B------:R-:W-:Y:S02]  /*65580*/  PRMT R3, R20, 0x5410, R33 ;  /* 0x0000541014037816 */ /* 0x000fe40000000021 */
[----:B------:R-:W-:-:S02]  /*65590*/  PRMT R39, R35, 0x5410, R22 ;  /* 0x0000541023277816 */ /* 0x000fc40000000016 */
[----:B------:R-:W-:Y:S02]  /*655a0*/  PRMT R33, R21, 0x5210, R34 ;  /* 0x0000521015217816 */ /* 0x000fe40000000022 */
[----:B------:R-:W-:Y:S01]  /*655b0*/  PRMT R32, R19, 0x5210, R32 ;  /* 0x0000521013207816 */ /* 0x000fe20000000020 */
[----:B------:R-:W3:Y:S01]  /*655c0*/  LDC R20, c[0x0][0x248] ;  /* 0x00009200ff147b82 */ /* 0x000ee20000000800 */
[----:B------:R-:W-:Y:S02]  /*655d0*/  PRMT R34, R23, 0x5210, R24 ;  /* 0x0000521017227816 */ /* 0x000fe40000000018 */
[----:B------:R-:W-:-:S05]  /*655e0*/  PRMT R35, R25, 0x5210, R26 ;  /* 0x0000521019237816 */ /* 0x000fca000000001a */
[----:B------:R-:W-:Y:S01]  /*655f0*/  BAR.SYNC.DEFER_BLOCKING 0x0 ;  /* 0x0000000000007b1d */ /* 0x000fe20000010000 */
[----:B------:R-:W-:Y:S02]  /*65600*/  PRMT R41, R40, 0x5410, R9 ;  /* 0x0000541028297816 */ /* 0x000fe40000000009 */
[----:B------:R-:W-:Y:S02]  /*65610*/  PRMT R43, R2, 0x5410, R11 ;  /* 0x00005410022b7816 */ /* 0x000fe4000000000b */
[----:B------:R-:W-:-:S03]  /*65620*/  LOP3.LUT R36, R36, 0xffff, RZ, 0xc0, !PT ;  /* 0x0000ffff24247812 */ /* 0x000fc600078ec0ff */
[----:B------:R-:W2:Y:S01]  /*65630*/  LDC.64 R22, c[0x0][0x220] ;  /* 0x00008800ff167b82 */ /* 0x000ea20000000a00 */
[----:B------:R0:W-:Y:S07]  /*65640*/  STSM.16.M88.4 [R17], R32 ;  /* 0x0000002011007844 */ /* 0x0001ee0000000200 */
[----:B------:R-:W-:Y:S01]  /*65650*/  BAR.SYNC.DEFER_BLOCKING 0x0 ;  /* 0x0000000000007b1d */ /* 0x000fe20000010000 */
[----:B------:R-:W-:Y:S02]  /*65660*/  LOP3.LUT R38, R38, 0xffff, RZ, 0xc0, !PT ;  /* 0x0000ffff26267812 */ /* 0x000fe400078ec0ff */
[----:B------:R-:W-:-:S02]  /*65670*/  LOP3.LUT R28, R28, 0xffff, RZ, 0xc0, !PT ;  /* 0x0000ffff1c1c7812 */ /* 0x000fc400078ec0ff */
[----:B------:R-:W-:Y:S01]  /*65680*/  LOP3.LUT R30, R30, 0xffff, RZ, 0xc0, !PT ;  /* 0x0000ffff1e1e7812 */ /* 0x000fe200078ec0ff */
[----:B------:R-:W1:Y:S01]  /*65690*/  LDS.128 R8, [R0] ;  /* 0x0000000000087984 */ /* 0x000e620000000c00 */
[----:B------:R-:W-:Y:S02]  /*656a0*/  PRMT R24, R27, 0x4210, R36 ;  /* 0x000042101b187816 */ /* 0x000fe40000000024 */
[----:B------:R-:W-:Y:S02]  /*656b0*/  PRMT R25, R29, 0x4210, R38 ;  /* 0x000042101d197816 */ /* 0x000fe40000000026 */
[----:B------:R-:W-:Y:S02]  /*656c0*/  PRMT R26, R31, 0x4210, R28 ;  /* 0x000042101f1a7816 */ /* 0x000fe4000000001c */
[----:B------:R-:W-:Y:S01]  /*656d0*/  PRMT R27, R37, 0x4210, R30 ;  /* 0x00004210251b7816 */ /* 0x000fe2000000001e */
[----:B------:R-:W-:Y:S06]  /*656e0*/  BAR.SYNC.DEFER_BLOCKING 0x0 ;  /* 0x0000000000007b1d */ /* 0x000fec0000010000 */
[----:B------:R5:W-:Y:S02]  /*656f0*/  STSM.16.M88.4 [R17], R24 ;  /* 0x0000001811007844 */ /* 0x000be40000000200 */
[----:B------:R-:W-:Y:S01]  /*65700*/  BAR.SYNC.DEFER_BLOCKING 0x0 ;  /* 0x0000000000007b1d */ /* 0x000fe20000010000 */
[----:B------:R-:W-:-:S07]  /*65710*/  PRMT R36, R3, 0x5210, R36 ;  /* 0x0000521003247816 */ /* 0x000fce0000000024 */
[----:B------:R-:W1:Y:S01]  /*65720*/  LDC.64 R2, c[0x0][0x228] ;  /* 0x00008a00ff027b82 */ /* 0x000e620000000a00 */
[----:B------:R-:W1:Y:S01]  /*65730*/  LDS.128 R4, [R0] ;  /* 0x0000000000047984 */ /* 0x000e620000000c00 */
[----:B------:R-:W-:Y:S01]  /*65740*/  PRMT R37, R39, 0x5210, R38 ;  /* 0x0000521027257816 */ /* 0x000fe20000000026 */
[----:B----4-:R-:W-:Y:S01]  /*65750*/  IMAD R16, R91, R18, RZ ;  /* 0x000000125b107224 */ /* 0x010fe200078e02ff */
[----:B------:R-:W-:Y:S02]  /*65760*/  PRMT R38, R41, 0x5210, R28 ;  /* 0x0000521029267816 */ /* 0x000fe4000000001c */
[----:B------:R-:W-:Y:S02]  /*65770*/  PRMT R39, R43, 0x5210, R30 ;  /* 0x000052102b277816 */ /* 0x000fe4000000001e */
[----:B------:R-:W-:Y:S01]  /*65780*/  BAR.SYNC.DEFER_BLOCKING 0x0 ;  /* 0x0000000000007b1d */ /* 0x000fe20000010000 */
[C---:B0-----:R-:W-:Y:S02]  /*65790*/  PRMT R33, R13.reuse, 0x7773, RZ ;  /* 0x000077730d217816 */ /* 0x041fe400000000ff */
[----:B------:R-:W-:-:S02]  /*657a0*/  PRMT R51, R13, 0x7772, RZ ;  /* 0x000077720d337816 */ /* 0x000fc400000000ff */
[C---:B------:R-:W-:Y:S02]  /*657b0*/  PRMT R53, R13.reuse, 0x7771, RZ ;  /* 0x000077710d357816 */ /* 0x040fe400000000ff */
[----:B------:R-:W-:Y:S01]  /*657c0*/  PRMT R55, R13, 0x7770, RZ ;  /* 0x000077700d377816 */ /* 0x000fe200000000ff */
[----:B------:R-:W-:Y:S01]  /*657d0*/  IMAD R13, R18, 0x100, R16 ;  /* 0x00000100120d7824 */ /* 0x000fe200078e0210 */
[C---:B------:R-:W-:Y:S02]  /*657e0*/  PRMT R35, R15.reuse, 0x7773, RZ ;  /* 0x000077730f237816 */ /* 0x040fe400000000ff */
[----:B------:R-:W-:Y:S01]  /*657f0*/  PRMT R41, R15, 0x7770, RZ ;  /* 0x000077700f297816 */ /* 0x000fe200000000ff */
[----:B---3--:R-:W-:Y:S01]  /*65800*/  IMAD R21, R92, R20, RZ ;  /* 0x000000145c157224 */ /* 0x008fe200078e02ff */
[C---:B------:R-:W-:Y:S02]  /*65810*/  PRMT R43, R14.reuse, 0x7773, RZ ;  /* 0x000077730e2b7816 */ /* 0x040fe400000000ff */
[----:B------:R-:W-:-:S02]  /*65820*/  PRMT R45, R14, 0x7772, RZ ;  /* 0x000077720e2d7816 */ /* 0x000fc400000000ff */
[C---:B------:R-:W-:Y:S02]  /*65830*/  PRMT R47, R14.reuse, 0x7771, RZ ;  /* 0x000077710e2f7816 */ /* 0x040fe400000000ff */
[----:B------:R-:W-:Y:S01]  /*65840*/  PRMT R49, R14, 0x7770, RZ ;  /* 0x000077700e317816 */ /* 0x000fe200000000ff */
[----:B------:R0:W-:Y:S01]  /*65850*/  STSM.16.M88.4 [R17], R36 ;  /* 0x0000002411007844 */ /* 0x0001e20000000200 */
[-C--:B--2---:R-:W-:Y:S01]  /*65860*/  IADD3 R14, P4, R13, R22.reuse, RZ ;  /* 0x000000160d0e7210 */ /* 0x084fe20007f9e0ff */
[----:B-----5:R-:W-:Y:S01]  /*65870*/  VIADD R24, R92, 0x1 ;  /* 0x000000015c187836 */ /* 0x020fe20000000000 */
[----:B------:R-:W-:Y:S02]  /*65880*/  IADD3 R19, P1, R16, R22, RZ ;  /* 0x0000001610137210 */ /* 0x000fe40007f3e0ff */
[C---:B------:R-:W-:Y:S02]  /*65890*/  PRMT R57, R12.reuse, 0x7773, RZ ;  /* 0x000077730c397816 */ /* 0x040fe400000000ff */
[----:B------:R-:W-:-:S02]  /*658a0*/  PRMT R59, R12, 0x7772, RZ ;  /* 0x000077720c3b7816 */ /* 0x000fc400000000ff */
[----:B------:R-:W-:Y:S02]  /*658b0*/  PRMT R61, R12, 0x7771, RZ ;  /* 0x000077710c3d7816 */ /* 0x000fe400000000ff */
[C---:B0-----:R-:W-:Y:S02]  /*658c0*/  PRMT R37, R15.reuse, 0x7772, RZ ;  /* 0x000077720f257816 */ /* 0x041fe400000000ff */
[----:B------:R-:W-:Y:S01]  /*658d0*/  PRMT R39, R15, 0x7771, RZ ;  /* 0x000077710f277816 */ /* 0x000fe200000000ff */
[----:B------:R-:W-:Y:S02]  /*658e0*/  IMAD R15, R90, R18, RZ ;  /* 0x000000125a0f7224 */ /* 0x000fe400078e02ff */
[----:B------:R-:W-:Y:S01]  /*658f0*/  IMAD R18, R18, 0x80, R13 ;  /* 0x0000008012127824 */ /* 0x000fe200078e020d */
[----:B------:R-:W-:Y:S02]  /*65900*/  PRMT R31, R12, 0x7770, RZ ;  /* 0x000077700c1f7816 */ /* 0x000fe400000000ff */
[----:B------:R-:W-:-:S02]  /*65910*/  IADD3 R17, P3, R15, R22, RZ ;  /* 0x000000160f117210 */ /* 0x000fc40007f7e0ff */
[----:B------:R-:W-:Y:S02]  /*65920*/  IADD3 R12, P5, R18, R22, RZ ;  /* 0x00000016120c7210 */ /* 0x000fe40007fbe0ff */
[-C--:B------:R-:W-:Y:S02]  /*65930*/  LEA.HI.X.SX32 R13, R13, R23.reuse, 0x1, P4 ;  /* 0x000000170d0d7211 */ /* 0x080fe400020f0eff */
[----:B-1----:R-:W-:Y:S02]  /*65940*/  ISETP.GE.AND P0, PT, R91, R2, PT ;  /* 0x000000025b00720c */ /* 0x002fe40003f06270 */
[----:B------:R-:W-:Y:S02]  /*65950*/  LEA.HI.X.SX32 R16, R16, R23, 0x1, P1 ;  /* 0x0000001710107211 */ /* 0x000fe400008f0eff */
[----:B------:R-:W-:Y:S02]  /*65960*/  SHF.R.S32.HI R29, RZ, 0x1f, R21 ;  /* 0x0000001fff1d7819 */ /* 0x000fe40000011415 */
[----:B------:R-:W-:-:S02]  /*65970*/  IADD3 R22, P4, R21, R19, RZ ;  /* 0x0000001315167210 */ /* 0x000fc40007f9e0ff */
[----:B------:R-:W-:Y:S02]  /*65980*/  LEA.HI.X.SX32 R15, R15, R23, 0x1, P3 ;  /* 0x000000170f0f7211 */ /* 0x000fe400018f0eff */
[----:B------:R-:W-:Y:S02]  /*65990*/  ISETP.GE.AND P1, PT, R90, R2, PT ;  /* 0x000000025a00720c */ /* 0x000fe40003f26270 */
[----:B------:R-:W-:Y:S02]  /*659a0*/  ISETP.GE.AND P2, PT, R24, R3, PT ;  /* 0x000000031800720c */ /* 0x000fe40003f46270 */
[----:B------:R-:W-:Y:S02]  /*659b0*/  LEA.HI.X.SX32 R18, R18, R23, 0x1, P5 ;  /* 0x0000001712127211 */ /* 0x000fe400028f0eff */
[C---:B------:R-:W-:Y:S02]  /*659c0*/  ISETP.GE.AND P3, PT, R92.reuse, R3, PT ;  /* 0x000000035c00720c */ /* 0x040fe40003f66270 */
[----:B------:R-:W-:Y:S01]  /*659d0*/  IADD3 R24, P5, R21, R17, RZ ;  /* 0x0000001115187210 */ /* 0x000fe20007fbe0ff */
[----:B------:R-:W-:Y:S01]  /*659e0*/  IMAD.X R23, R29, 0x1, R16, P4 ;  /* 0x000000011d177824 */ /* 0x000fe200020e0610 */
[CC--:B------:R-:W-:Y:S01]  /*659f0*/  ISETP.LT.AND P0, PT, R92.reuse, R3.reuse, !P0 ;  /* 0x000000035c00720c */ /* 0x0c0fe20004701270 */
[----:B------:R-:W-:Y:S01]  /*65a00*/  BAR.SYNC.DEFER_BLOCKING 0x0 ;  /* 0x0000000000007b1d */ /* 0x000fe20000010000 */
[----:B------:R-:W-:-:S02]  /*65a10*/  ISETP.LT.AND P1, PT, R92, R3, !P1 ;  /* 0x000000035c00720c */ /* 0x000fc40004f21270 */
[----:B------:R-:W-:Y:S01]  /*65a20*/  ISETP.LT.AND P4, PT, R89, R2, !P3 ;  /* 0x000000025900720c */ /* 0x000fe20005f81270 */
[----:B------:R-:W-:Y:S01]  /*65a30*/  IMAD.X R25, R29, 0x1, R15, P5 ;  /* 0x000000011d197824 */ /* 0x000fe200028e060f */
[----:B------:R-:W-:Y:S02]  /*65a40*/  IADD3 R26, P5, R21, R14, RZ ;  /* 0x0000000e151a7210 */ /* 0x000fe40007fbe0ff */
[----:B------:R-:W-:-:S03]  /*65a50*/  ISETP.LT.AND P3, PT, R88, R2, !P3 ;  /* 0x000000025800720c */ /* 0x000fc60005f61270 */
[----:B------:R-:W-:Y:S01]  /*65a60*/  IMAD.X R27, R29, 0x1, R13, P5 ;  /* 0x000000011d1b7824 */ /* 0x000fe200028e060d */
[C---:B------:R-:W-:Y:S01]  /*65a70*/  IADD3 R28, P5, R21.reuse, R12, RZ ;  /* 0x0000000c151c7210 */ /* 0x040fe20007fbe0ff */
[----:B------:R-:W-:Y:S02]  /*65a80*/  IMAD.IADD R21, R21, 0x1, R20 ;  /* 0x0000000115157824 */ /* 0x000fe400078e0214 */
[----:B------:R-:W-:Y:S02]  /*65a90*/  VIADD R30, R92, 0x2 ;  /* 0x000000025c1e7836 */ /* 0x000fe40000000000 */
[----:B------:R-:W-:Y:S01]  /*65aa0*/  IMAD.X R29, R29, 0x1, R18, P5 ;  /* 0x000000011d1d7824 */ /* 0x000fe200028e0612 */
[----:B------:R-:W-:Y:S01]  /*65ab0*/  SHF.R.S32.HI R32, RZ, 0x1f, R21 ;  /* 0x0000001fff207819 */ /* 0x000fe20000011415 */
[----:B------:R0:W-:Y:S04]  /*65ac0*/  @P0 STG.E.U8 desc[UR60][R22.64], R31 ;  /* 0x0000001f16000986 */ /* 0x0001e8000c10113c */
[----:B------:R1:W-:Y:S04]  /*65ad0*/  @P1 STG.E.U8 desc[UR60][R24.64], R61 ;  /* 0x0000003d18001986 */ /* 0x0003e8000c10113c */
[----:B------:R-:W-:Y:S01]  /*65ae0*/  @P4 STG.E.U8 desc[UR60][R26.64], R59 ;  /* 0x0000003b1a004986 */ /* 0x000fe2000c10113c */
[----:B------:R-:W-:-:S02]  /*65af0*/  ISETP.LT.AND P4, PT, R91, R2, !P2 ;  /* 0x000000025b00720c */ /* 0x000fc40005781270 */
[----:B0-----:R-:W-:Y:S01]  /*65b00*/  IADD3 R22, P1, R21, R19, RZ ;  /* 0x0000001315167210 */ /* 0x001fe20007f3e0ff */
[----:B------:R0:W-:Y:S01]  /*65b10*/  @P3 STG.E.U8 desc[UR60][R28.64], R57 ;  /* 0x000000391c003986 */ /* 0x0001e2000c10113c */
[-C--:B------:R-:W-:Y:S02]  /*65b20*/  ISETP.LT.AND P3, PT, R90, R2.reuse, !P2 ;  /* 0x000000025a00720c */ /* 0x080fe40005761270 */
[----:B-1----:R-:W-:Y:S01]  /*65b30*/  PRMT R61, R8, 0x7770, RZ ;  /* 0x00007770083d7816 */ /* 0x002fe200000000ff */
[----:B------:R-:W-:Y:S01]  /*65b40*/  IMAD.X R23, R32, 0x1, R16, P1 ;  /* 0x0000000120177824 */ /* 0x000fe200008e0610 */
[----:B------:R-:W-:Y:S02]  /*65b50*/  ISETP.GE.AND P0, PT, R30, R3, PT ;  /* 0x000000031e00720c */ /* 0x000fe40003f06270 */
[----:B------:R-:W-:Y:S02]  /*65b60*/  ISETP.LT.AND P5, PT, R89, R2, !P2 ;  /* 0x000000025900720c */ /* 0x000fe400057a1270 */
[C---:B------:R-:W-:Y:S01]  /*65b70*/  IADD3 R30, P6, R21.reuse, R17, RZ ;  /* 0x00000011151e7210 */ /* 0x040fe20007fde0ff */
[----:B------:R1:W-:Y:S01]  /*65b80*/  @P4 STG.E.U8 desc[UR60][R22.64], R61 ;  /* 0x0000003d16004986 */ /* 0x0003e2000c10113c */
[----:B------:R-:W-:-:S02]  /*65b90*/  IADD3 R24, P4, R21, R14, RZ ;  /* 0x0000000e15187210 */ /* 0x000fc40007f9e0ff */
[----:B------:R-:W-:Y:S01]  /*65ba0*/  ISETP.LT.AND P2, PT, R88, R2, !P2 ;  /* 0x000000025800720c */ /* 0x000fe20005741270 */
[----:B------:R-:W-:Y:S01]  /*65bb0*/  IMAD.X R31, R32, 0x1, R15, P6 ;  /* 0x00000001201f7824 */ /* 0x000fe200030e060f */
[----:B0-----:R-:W-:Y:S01]  /*65bc0*/  PRMT R29, R8, 0x7771, RZ ;  /* 0x00007771081d7816 */ /* 0x001fe200000000ff */
[----:B------:R-:W-:Y:S01]  /*65bd0*/  IMAD.X R25, R32, 0x1, R13, P4 ;  /* 0x0000000120197824 */ /* 0x000fe200020e060d */
[C---:B------:R-:W-:Y:S02]  /*65be0*/  IADD3 R26, P6, R21.reuse, R12, RZ ;  /* 0x0000000c151a7210 */ /* 0x040fe40007fde0ff */
[----:B------:R-:W-:Y:S01]  /*65bf0*/  PRMT R59, R8, 0x7772, RZ ;  /* 0x00007772083b7816 */ /* 0x000fe200000000ff */
[----:B------:R-:W-:Y:S01]  /*65c00*/  IMAD.IADD R21, R21, 0x1, R20 ;  /* 0x0000000115157824 */ /* 0x000fe200078e0214 */
[----:B------:R-:W-:Y:S01]  /*65c10*/  @P3 STG.E.U8 desc[UR60][R30.64], R29 ;  /* 0x0000001d1e003986 */ /* 0x000fe2000c10113c */
[----:B------:R-:W-:Y:S01]  /*65c20*/  IMAD.X R27, R32, 0x1, R18, P6 ;  /* 0x00000001201b7824 */ /* 0x000fe200030e0612 */
[----:B------:R-:W-:-:S02]  /*65c30*/  PRMT R57, R8, 0x7773, RZ ;  /* 0x0000777308397816 */ /* 0x000fc400000000ff */
[----:B------:R0:W-:Y:S01]  /*65c40*/  @P5 STG.E.U8 desc[UR60][R24.64], R59 ;  /* 0x0000003b18005986 */ /* 0x0001e2000c10113c */
[-C--:B------:R-:W-:Y:S02]  /*65c50*/  ISETP.LT.AND P5, PT, R91, R2.reuse, !P0 ;  /* 0x000000025b00720c */ /* 0x080fe400047a1270 */
[-C--:B------:R-:W-:Y:S02]  /*65c60*/  ISETP.LT.AND P4, PT, R90, R2.reuse, !P0 ;  /* 0x000000025a00720c */ /* 0x080fe40004781270 */
[----:B------:R-:W-:Y:S02]  /*65c70*/  SHF.R.S32.HI R8, RZ, 0x1f, R21 ;  /* 0x0000001fff087819 */ /* 0x000fe40000011415 */
[----:B-1----:R-:W-:Y:S01]  /*65c80*/  IADD3 R22, P6, R21, R19, RZ ;  /* 0x0000001315167210 */ /* 0x002fe20007fde0ff */
[----:B------:R1:W-:Y:S01]  /*65c90*/  @P2 STG.E.U8 desc[UR60][R26.64], R57 ;  /* 0x000000391a002986 */ /* 0x0003e2000c10113c */
[----:B------:R-:W-:Y:S02]  /*65ca0*/  ISETP.LT.AND P3, PT, R89, R2, !P0 ;  /* 0x000000025900720c */ /* 0x000fe40004761270 */
[C---:B------:R-:W-:Y:S01]  /*65cb0*/  IADD3 R28, P2, R21.reuse, R17, RZ ;  /* 0x00000011151c7210 */ /* 0x040fe20007f5e0ff */
[----:B------:R-:W-:Y:S01]  /*65cc0*/  IMAD.X R23, R8, 0x1, R16, P6 ;  /* 0x0000000108177824 */ /* 0x000fe200030e0610 */
[----:B0-----:R-:W-:Y:S01]  /*65cd0*/  IADD3 R24, P6, R21, R14, RZ ;  /* 0x0000000e15187210 */ /* 0x001fe20007fde0ff */
[----:B------:R-:W-:-:S02]  /*65ce0*/  VIADD R34, R92, 0x3 ;  /* 0x000000035c227836 */ /* 0x000fc40000000000 */
[C---:B------:R-:W-:Y:S01]  /*65cf0*/  IMAD.X R29, R8.reuse, 0x1, R15, P2 ;  /* 0x00000001081d7824 */ /* 0x040fe200010e060f */
[----:B------:R-:W-:Y:S01]  /*65d00*/  @P5 STG.E.U8 desc[UR60][R22.64], R55 ;  /* 0x0000003716005986 */ /* 0x000fe2000c10113c */
[----:B------:R-:W-:Y:S01]  /*65d10*/  IMAD.X R25, R8, 0x1, R13, P6 ;  /* 0x0000000108197824 */ /* 0x000fe200030e060d */
[----:B------:R-:W-:Y:S01]  /*65d20*/  ISETP.GE.AND P1, PT, R34, R3, PT ;  /* 0x000000032200720c */ /* 0x000fe20003f26270 */
[----:B------:R-:W-:Y:S01]  /*65d30*/  VIADD R30, R92, 0x4 ;  /* 0x000000045c1e7836 */ /* 0x000fe20000000000 */
[----:B------:R-:W-:Y:S01]  /*65d40*/  @P4 STG.E.U8 desc[UR60][R28.64], R53 ;  /* 0x000000351c004986 */ /* 0x000fe2000c10113c */
[C---:B-1----:R-:W-:Y:S01]  /*65d50*/  IADD3 R26, P4, R21.reuse, R12, RZ ;  /* 0x0000000c151a7210 */ /* 0x042fe20007f9e0ff */
[----:B------:R-:W-:Y:S01]  /*65d60*/  IMAD.IADD R21, R21, 0x1, R20 ;  /* 0x0000000115157824 */ /* 0x000fe200078e0214 */
[-C--:B------:R-:W-:Y:S01]  /*65d70*/  ISETP.LT.AND P0, PT, R88, R2.reuse, !P0 ;  /* 0x000000025800720c */ /* 0x080fe20004701270 */
[----:B------:R0:W-:Y:S01]  /*65d80*/  @P3 STG.E.U8 desc[UR60][R24.64], R51 ;  /* 0x0000003318003986 */ /* 0x0001e2000c10113c */
[----:B------:R-:W-:-:S02]  /*65d90*/  ISETP.LT.AND P3, PT, R91, R2, !P1 ;  /* 0x000000025b00720c */ /* 0x000fc40004f61270 */
[----:B------:R-:W-:Y:S02]  /*65da0*/  ISETP.GE.AND P2, PT, R30, R3, PT ;  /* 0x000000031e00720c */ /* 0x000fe40003f46270 */
[----:B------:R-:W-:Y:S02]  /*65db0*/  SHF.R.S32.HI R32, RZ, 0x1f, R21 ;  /* 0x0000001fff207819 */ /* 0x000fe40000011415 */
[----:B------:R-:W-:Y:S01]  /*65dc0*/  IADD3 R30, P5, R21, R19, RZ ;  /* 0x00000013151e7210 */ /* 0x000fe20007fbe0ff */
[----:B------:R-:W-:Y:S01]  /*65dd0*/  IMAD.X R27, R8, 0x1, R18, P4 ;  /* 0x00000001081b7824 */ /* 0x000fe200020e0612 */
[----:B------:R-:W-:-:S03]  /*65de0*/  ISETP.LT.AND P4, PT, R90, R2, !P1 ;  /* 0x000000025a00720c */ /* 0x000fc60004f81270 */
[----:B------:R-:W-:Y:S01]  /*65df0*/  IMAD.X R31, R32, 0x1, R16, P5 ;  /* 0x00000001201f7824 */ /* 0x000fe200028e0610 */
[----:B0-----:R-:W-:Y:S01]  /*65e00*/  PRMT R51, R9, 0x7770, RZ ;  /* 0x0000777009337816 */ /* 0x001fe200000000ff */
[----:B------:R0:W-:Y:S01]  /*65e10*/  @P0 STG.E.U8 desc[UR60][R26.64], R33 ;  /* 0x000000211a000986 */ /* 0x0001e2000c10113c */
[----:B------:R-:W-:-:S03]  /*65e20*/  IADD3 R22, P6, R21, R17, RZ ;  /* 0x0000001115167210 */ /* 0x000fc60007fde0ff */
[----:B------:R1:W-:Y:S01]  /*65e30*/  @P3 STG.E.U8 desc[UR60][R30.64], R51 ;  /* 0x000000331e003986 */ /* 0x0003e2000c10113c */
[-C--:B------:R-:W-:Y:S01]  /*65e40*/  ISETP.LT.AND P3, PT, R89, R2.reuse, !P1 ;  /* 0x000000025900720c */ /* 0x080fe20004f61270 */
[----:B------:R-:W-:Y:S01]  /*65e50*/  IMAD.X R23, R32, 0x1, R15, P6 ;  /* 0x0000000120177824 */ /* 0x000fe200030e060f */
[----:B------:R-:W-:Y:S02]  /*65e60*/  PRMT R29, R9, 0x7771, RZ ;  /* 0x00007771091d7816 */ /* 0x000fe400000000ff */
[----:B------:R-:W-:Y:S02]  /*65e70*/  ISETP.LT.AND P1, PT, R88, R2, !P1 ;  /* 0x000000025800720c */ /* 0x000fe40004f21270 */
[C---:B------:R-:W-:Y:S01]  /*65e80*/  IADD3 R24, P6, R21.reuse, R14, RZ ;  /* 0x0000000e15187210 */ /* 0x040fe20007fde0ff */
[----:B------:R-:W-:Y:S01]  /*65e90*/  VIADD R8, R92, 0x5 ;  /* 0x000000055c087836 */ /* 0x000fe20000000000 */
[C---:B0-----:R-:W-:Y:S01]  /*65ea0*/  IADD3 R26, P5, R21.reuse, R12, RZ ;  /* 0x0000000c151a7210 */ /* 0x041fe20007fbe0ff */
[----:B------:R-:W-:Y:S01]  /*65eb0*/  IMAD.IADD R33, R21, 0x1, R20 ;  /* 0x0000000115217824 */ /* 0x000fe200078e0214 */
[----:B------:R0:W-:Y:S01]  /*65ec0*/  @P4 STG.E.U8 desc[UR60][R22.64], R29 ;  /* 0x0000001d16004986 */ /* 0x0001e2000c10113c */
[----:B------:R-:W-:Y:S01]  /*65ed0*/  IMAD.X R25, R32, 0x1, R13, P6 ;  /* 0x0000000120197824 */ /* 0x000fe200030e060d */
[----:B-1----:R-:W-:-:S02]  /*65ee0*/  PRMT R31, R9, 0x7772, RZ ;  /* 0x00007772091f7816 */ /* 0x002fc400000000ff */
[-C--:B------:R-:W-:Y:S01]  /*65ef0*/  ISETP.LT.AND P4, PT, R91, R2.reuse, !P2 ;  /* 0x000000025b00720c */ /* 0x080fe20005781270 */
[----:B------:R-:W-:Y:S01]  /*65f00*/  IMAD.X R27, R32, 0x1, R18, P5 ;  /* 0x00000001201b7824 */ /* 0x000fe200028e0612 */
[----:B------:R-:W-:Y:S02]  /*65f10*/  ISETP.GE.AND P0, PT, R8, R3, PT ;  /* 0x000000030800720c */ /* 0x000fe40003f06270 */
[----:B------:R-:W-:Y:S01]  /*65f20*/  PRMT R21, R9, 0x7773, RZ ;  /* 0x0000777309157816 */ /* 0x000fe200000000ff */
[----:B------:R1:W-:Y:S01]  /*65f30*/  @P3 STG.E.U8 desc[UR60][R24.64], R31 ;  /* 0x0000001f18003986 */ /* 0x0003e2000c10113c */
[----:B------:R-:W-:Y:S02]  /*65f40*/  SHF.R.S32.HI R34, RZ, 0x1f, R33 ;  /* 0x0000001fff227819 */ /* 0x000fe40000011421 */
[C---:B------:R-:W-:Y:S02]  /*65f50*/  IADD3 R8, P6, R33.reuse, R19, RZ ;  /* 0x0000001321087210 */ /* 0x040fe40007fde0ff */
[----:B------:R-:W-:Y:S01]  /*65f60*/  ISETP.LT.AND P3, PT, R90, R2, !P2 ;  /* 0x000000025a00720c */ /* 0x000fe20005761270 */
[----:B------:R2:W-:Y:S01]  /*65f70*/  @P1 STG.E.U8 desc[UR60][R26.64], R21 ;  /* 0x000000151a001986 */ /* 0x0005e2000c10113c */
[C---:B0-----:R-:W-:Y:S01]  /*65f80*/  IADD3 R22, P1, R33.reuse, R17, RZ ;  /* 0x0000001121167210 */ /* 0x041fe20007f3e0ff */
[----:B------:R-:W-:Y:S01]  /*65f90*/  IMAD.X R9, R34, 0x1, R16, P6 ;  /* 0x0000000122097824 */ /* 0x000fe200030e0610 */
[----:B------:R-:W-:-:S03]  /*65fa0*/  IADD3 R28, P5, R33, R14, RZ ;  /* 0x0000000e211c7210 */ /* 0x000fc60007fbe0ff */
[----:B------:R-:W-:Y:S01]  /*65fb0*/  IMAD.X R23, R34, 0x1, R15, P1 ;  /* 0x0000000122177824 */ /* 0x000fe200008e060f */
[----:B------:R0:W-:Y:S01]  /*65fc0*/  @P4 STG.E.U8 desc[UR60][R8.64], R49 ;  /* 0x0000003108004986 */ /* 0x0001e2000c10113c */
[-C--:B------:R-:W-:Y:S02]  /*65fd0*/  ISETP.LT.AND P4, PT, R89, R2.reuse, !P2 ;  /* 0x000000025900720c */ /* 0x080fe40005781270 */
[----:B------:R-:W-:Y:S02]  /*65fe0*/  ISETP.LT.AND P2, PT, R88, R2, !P2 ;  /* 0x000000025800720c */ /* 0x000fe40005741270 */
[C---:B-1----:R-:W-:Y:S01]  /*65ff0*/  IADD3 R24, P6, R33.reuse, R12, RZ ;  /* 0x0000000c21187210 */ /* 0x042fe20007fde0ff */
[----:B------:R-:W-:Y:S01]  /*66000*/  IMAD.IADD R33, R33, 0x1, R20 ;  /* 0x0000000121217824 */ /* 0x000fe200078e0214 */
[----:B------:R1:W-:Y:S01]  /*66010*/  @P3 STG.E.U8 desc[UR60][R22.64], R47 ;  /* 0x0000002f16003986 */ /* 0x0003e2000c10113c */
[----:B------:R-:W-:Y:S01]  /*66020*/  ISETP.LT.AND P3, PT, R91, R2, !P0 ;  /* 0x000000025b00720c */ /* 0x000fe20004761270 */
[----:B------:R-:W-:-:S02]  /*66030*/  IMAD.X R29, R34, 0x1, R13, P5 ;  /* 0x00000001221d7824 */ /* 0x000fc400028e060d */
[----:B--2---:R-:W-:Y:S02]  /*66040*/  SHF.R.S32.HI R21, RZ, 0x1f, R33 ;  /* 0x0000001fff157819 */ /* 0x004fe40000011421 */
[----:B0-----:R-:W-:Y:S01]  /*66050*/  IADD3 R8, P5, R33, R19, RZ ;  /* 0x0000001321087210 */ /* 0x001fe20007fbe0ff */
[----:B------:R-:W-:Y:S01]  /*66060*/  IMAD.X R25, R34, 0x1, R18, P6 ;  /* 0x0000000122197824 */ /* 0x000fe200030e0612 */
[----:B------:R0:W-:Y:S01]  /*66070*/  @P4 STG.E.U8 desc[UR60][R28.64], R45 ;  /* 0x0000002d1c004986 */ /* 0x0001e2000c10113c */
[-C--:B------:R-:W-:Y:S02]  /*66080*/  ISETP.LT.AND P4, PT, R90, R2.reuse, !P0 ;  /* 0x000000025a00720c */ /* 0x080fe40004781270 */
[----:B------:R-:W-:Y:S01]  /*66090*/  IMAD.X R9, R21, 0x1, R16, P5 ;  /* 0x0000000115097824 */ /* 0x000fe200028e0610 */
[----:B-1----:R-:W-:Y:S01]  /*660a0*/  PRMT R47, R10, 0x7770, RZ ;  /* 0x000077700a2f7816 */ /* 0x002fe200000000ff */
[----:B------:R1:W-:Y:S01]  /*660b0*/  @P2 STG.E.U8 desc[UR60][R24.64], R43 ;  /* 0x0000002b18002986 */ /* 0x0003e2000c10113c */
[----:B------:R-:W-:-:S02]  /*660c0*/  ISETP.LT.AND P2, PT, R89, R2, !P0 ;  /* 0x000000025900720c */ /* 0x000fc40004741270 */
[----:B------:R-:W-:Y:S01]  /*660d0*/  ISETP.LT.AND P0, PT, R88, R2, !P0 ;  /* 0x000000025800720c */ /* 0x000fe20004701270 */
[----:B------:R2:W-:Y:S01]  /*660e0*/  @P3 STG.E.U8 desc[UR60][R8.64], R47 ;  /* 0x0000002f08003986 */ /* 0x0005e2000c10113c */
[C---:B------:R-:W-:Y:S01]  /*660f0*/  IADD3 R22, P6, R33.reuse, R17, RZ ;  /* 0x0000001121167210 */ /* 0x040fe20007fde0ff */
[----:B------:R-:W-:Y:S01]  /*66100*/  VIADD R30, R92, 0x6 ;  /* 0x000000065c1e7836 */ /* 0x000fe20000000000 */
[C---:B------:R-:W-:Y:S02]  /*66110*/  IADD3 R26, P5, R33.reuse, R14, RZ ;  /* 0x0000000e211a7210 */ /* 0x040fe40007fbe0ff */
[----:B0-----:R-:W-:Y:S01]  /*66120*/  IADD3 R28, P3, R33, R12, RZ ;  /* 0x0000000c211c7210 */ /* 0x001fe20007f7e0ff */
[C---:B------:R-:W-:Y:S01]  /*66130*/  IMAD.X R23, R21.reuse, 0x1, R15, P6 ;  /* 0x0000000115177824 */ /* 0x040fe200030e060f */
[----:B------:R-:W-:Y:S01]  /*66140*/  PRMT R31, R10, 0x7771, RZ ;  /* 0x000077710a1f7816 */ /* 0x000fe200000000ff */
[C---:B------:R-:W-:Y:S01]  /*66150*/  IMAD.X R27, R21.reuse, 0x1, R13, P5 ;  /* 0x00000001151b7824 */ /* 0x040fe200028e060d */
[----:B------:R-:W-:Y:S01]  /*66160*/  ISETP.GE.AND P1, PT, R30, R3, PT ;  /* 0x000000031e00720c */ /* 0x000fe20003f26270 */
[----:B------:R-:W-:Y:S01]  /*66170*/  IMAD.X R29, R21, 0x1, R18, P3 ;  /* 0x00000001151d7824 */ /* 0x000fe200018e0612 */
[C---:B-1----:R-:W-:Y:S01]  /*66180*/  PRMT R25, R10.reuse, 0x7772, RZ ;  /* 0x000077720a197816 */ /* 0x042fe200000000ff */
[----:B------:R-:W-:Y:S01]  /*66190*/  IMAD.IADD R33, R33, 0x1, R20 ;  /* 0x0000000121217824 */ /* 0x000fe200078e0214 */
[----:B------:R-:W-:Y:S01]  /*661a0*/  PRMT R21, R10, 0x7773, RZ ;  /* 0x000077730a157816 */ /* 0x000fe200000000ff */
[----:B------:R0:W-:Y:S01]  /*661b0*/  @P4 STG.E.U8 desc[UR60][R22.64], R31 ;  /* 0x0000001f16004986 */ /* 0x0001e2000c10113c */
[----:B------:R-:W-:-:S02]  /*661c0*/  ISETP.LT.AND P4, PT, R91, R2, !P1 ;  /* 0x000000025b00720c */ /* 0x000fc40004f81270 */
[-C--:B------:R-:W-:Y:S01]  /*661d0*/  ISETP.LT.AND P3, PT, R90, R2.reuse, !P1 ;  /* 0x000000025a00720c */ /* 0x080fe20004f61270 */
[----:B------:R-:W-:Y:S01]  /*661e0*/  @P2 STG.E.U8 desc[UR60][R26.64], R25 ;  /* 0x000000191a002986 */ /* 0x000fe2000c10113c */
[----:B------:R-:W-:Y:S02]  /*661f0*/  ISETP.LT.AND P2, PT, R89, R2, !P1 ;  /* 0x000000025900720c */ /* 0x000fe40004f41270 */
[----:B------:R-:W-:Y:S01]  /*66200*/  SHF.R.S32.HI R30, RZ, 0x1f, R33 ;  /* 0x0000001fff1e7819 */ /* 0x000fe20000011421 */
[----:B------:R1:W-:Y:S01]  /*66210*/  @P0 STG.E.U8 desc[UR60][R28.64], R21 ;  /* 0x000000151c000986 */ /* 0x0003e2000c10113c */
[C---:B--2---:R-:W-:Y:S02]  /*66220*/  IADD3 R8, P0, R33.reuse, R19, RZ ;  /* 0x0000001321087210 */ /* 0x044fe40007f1e0ff */
[C---:B------:R-:W-:Y:S02]  /*66230*/  IADD3 R10, P6, R33.reuse, R17, RZ ;  /* 0x00000011210a7210 */ /* 0x040fe40007fde0ff */
[----:B0-----:R-:W-:Y:S01]  /*66240*/  IADD3 R22, P5, R33, R14, RZ ;  /* 0x0000000e21167210 */ /* 0x001fe20007fbe0ff */
[----:B------:R-:W-:Y:S01]  /*66250*/  IMAD.X R9, R30, 0x1, R16, P0 ;  /* 0x000000011e097824 */ /* 0x000fe200000e0610 */
[----:B------:R-:W-:-:S02]  /*66260*/  PRMT R31, R11, 0x7772, RZ ;  /* 0x000077720b1f7816 */ /* 0x000fc400000000ff */
[C---:B------:R-:W-:Y:S02]  /*66270*/  PRMT R43, R11.reuse, 0x7771, RZ ;  /* 0x000077710b2b7816 */ /* 0x040fe400000000ff */
[C---:B------:R-:W-:Y:S02]  /*66280*/  PRMT R45, R11.reuse, 0x7770, RZ ;  /* 0x000077700b2d7816 */ /* 0x040fe400000000ff */
[----:B-1----:R-:W-:Y:S01]  /*66290*/  PRMT R29, R11, 0x7773, RZ ;  /* 0x000077730b1d7816 */ /* 0x002fe200000000ff */
[C---:B------:R-:W-:Y:S02]  /*662a0*/  IMAD.X R11, R30.reuse, 0x1, R15, P6 ;  /* 0x000000011e0b7824 */ /* 0x040fe400030e060f */
[----:B------:R-:W-:Y:S02]  /*662b0*/  IMAD.X R23, R30, 0x1, R13, P5 ;  /* 0x000000011e177824 */ /* 0x000fe400028e060d */
[----:B------:R-:W-:Y:S01]  /*662c0*/  VIADD R24, R92, 0x7 ;  /* 0x000000075c187836 */ /* 0x000fe20000000000 */
[----:B------:R0:W-:Y:S04]  /*662d0*/  @P4 STG.E.U8 desc[UR60][R8.64], R41 ;  /* 0x0000002908004986 */ /* 0x0001e8000c10113c */
[----:B------:R1:W-:Y:S01]  /*662e0*/  @P3 STG.E.U8 desc[UR60][R10.64], R39 ;  /* 0x000000270a003986 */ /* 0x0003e2000c10113c */
[----:B------:R-:W-:-:S03]  /*662f0*/  ISETP.GE.AND P0, PT, R24, R3, PT ;  /* 0x000000031800720c */ /* 0x000fc60003f06270 */
[----:B------:R2:W-:Y:S01]  /*66300*/  @P2 STG.E.U8 desc[UR60][R22.64], R37 ;  /* 0x0000002516002986 */ /* 0x0005e2000c10113c */
[----:B------:R-:W-:Y:S01]  /*66310*/  ISETP.LT.AND P2, PT, R88, R2, !P1 ;  /* 0x000000025800720c */ /* 0x000fe20004f41270 */
[C---:B------:R-:W-:Y:S01]  /*66320*/  IMAD.IADD R27, R33.reuse, 0x1, R20 ;  /* 0x00000001211b7824 */ /* 0x040fe200078e0214 */
[----:B------:R-:W-:Y:S02]  /*66330*/  IADD3 R24, P1, R33, R12, RZ ;  /* 0x0000000c21187210 */ /* 0x000fe40007f3e0ff */
[-C--:B------:R-:W-:Y:S02]  /*66340*/  ISETP.LT.AND P4, PT, R91, R2.reuse, !P0 ;  /* 0x000000025b00720c */ /* 0x080fe40004781270 */
[----:B------:R-:W-:Y:S01]  /*66350*/  ISETP.LT.AND P3, PT, R90, R2, !P0 ;  /* 0x000000025a00720c */ /* 0x000fe20004761270 */
[----:B------:R-:W-:Y:S01]  /*66360*/  IMAD.X R25, R30, 0x1, R18, P1 ;  /* 0x000000011e197824 */ /* 0x000fe200008e0612 */
[----:B------:R-:W-:Y:S02]  /*66370*/  SHF.R.S32.HI R28, RZ, 0x1f, R27 ;  /* 0x0000001fff1c7819 */ /* 0x000fe4000001141b */
[----:B0-----:R-:W-:-:S02]  /*66380*/  IADD3 R8, P1, R27, R19, RZ ;  /* 0x000000131b087210 */ /* 0x001fc40007f3e0ff */
[----:B-1----:R-:W-:-:S03]  /*66390*/  IADD3 R10, P5, R27, R17, RZ ;  /* 0x000000111b0a7210 */ /* 0x002fc60007fbe0ff */
[----:B------:R-:W-:Y:S01]  /*663a0*/  IMAD.X R9, R28, 0x1, R16, P1 ;  /* 0x000000011c097824 */ /* 0x000fe200008e0610 */
[----:B------:R-:W-:Y:S01]  /*663b0*/  PRMT R63, R4, 0x7773, RZ ;  /* 0x00007773043f7816 */ /* 0x000fe200000000ff */
[----:B------:R-:W-:Y:S01]  /*663c0*/  IMAD.X R11, R28, 0x1, R15, P5 ;  /* 0x000000011c0b7824 */ /* 0x000fe200028e060f */
[C---:B------:R-:W-:Y:S02]  /*663d0*/  PRMT R65, R4.reuse, 0x7772, RZ ;  /* 0x0000777204417816 */ /* 0x040fe400000000ff */
[C---:B------:R-:W-:Y:S02]  /*663e0*/  PRMT R67, R4.reuse, 0x7771, RZ ;  /* 0x0000777104437816 */ /* 0x040fe400000000ff */
[----:B------:R-:W-:Y:S02]  /*663f0*/  PRMT R69, R4, 0x7770, RZ ;  /* 0x0000777004457816 */ /* 0x000fe400000000ff */
[C---:B------:R-:W-:Y:S02]  /*66400*/  PRMT R55, R5.reuse, 0x7773, RZ ;  /* 0x0000777305377816 */ /* 0x040fe400000000ff */
[----:B------:R-:W-:-:S02]  /*66410*/  PRMT R57, R5, 0x7772, RZ ;  /* 0x0000777205397816 */ /* 0x000fc400000000ff */
[C---:B------:R-:W-:Y:S02]  /*66420*/  PRMT R59, R5.reuse, 0x7771, RZ ;  /* 0x00007771053b7816 */ /* 0x040fe400000000ff */
[----:B------:R-:W-:Y:S02]  /*66430*/  PRMT R61, R5, 0x7770, RZ ;  /* 0x00007770053d7816 */ /* 0x000fe400000000ff */
[C---:B------:R-:W-:Y:S02]  /*66440*/  PRMT R47, R6.reuse, 0x7773, RZ ;  /* 0x00007773062f7816 */ /* 0x040fe400000000ff */
[C---:B------:R-:W-:Y:S02]  /*66450*/  PRMT R49, R6.reuse, 0x7772, RZ ;  /* 0x0000777206317816 */ /* 0x040fe400000000ff */
[C---:B------:R-:W-:Y:S02]  /*66460*/  PRMT R51, R6.reuse, 0x7771, RZ ;  /* 0x0000777106337816 */ /* 0x040fe400000000ff */
[----:B------:R-:W-:-:S02]  /*66470*/  PRMT R53, R6, 0x7770, RZ ;  /* 0x0000777006357816 */ /* 0x000fc400000000ff */
[C---:B------:R-:W-:Y:S02]  /*66480*/  PRMT R33, R7.reuse, 0x7773, RZ ;  /* 0x0000777307217816 */ /* 0x040fe400000000ff */
[C---:B--2---:R-:W-:Y:S02]  /*66490*/  PRMT R37, R7.reuse, 0x7772, RZ ;  /* 0x0000777207257816 */ /* 0x044fe400000000ff */
[C---:B------:R-:W-:Y:S02]  /*664a0*/  PRMT R39, R7.reuse, 0x7771, RZ ;  /* 0x0000777107277816 */ /* 0x040fe400000000ff */
[----:B------:R-:W-:Y:S01]  /*664b0*/  PRMT R41, R7, 0x7770, RZ ;  /* 0x0000777007297816 */ /* 0x000fe200000000ff */
[----:B------:R-:W-:Y:S01]  /*664c0*/  @P2 STG.E.U8 desc[UR60][R24.64], R35 ;  /* 0x0000002318002986 */ /* 0x000fe2000c10113c */
[----:B------:R-:W-:-:S03]  /*664d0*/  VIADD R26, R92, 0x8 ;  /* 0x000000085c1a7836 */ /* 0x000fc60000000000 */
[----:B------:R-:W0:Y:S04]  /*664e0*/  LDS.128 R4, [R0] ;  /* 0x0000000000047984 */ /* 0x000e280000000c00 */
[----:B------:R1:W-:Y:S01]  /*664f0*/  @P4 STG.E.U8 desc[UR60][R8.64], R45 ;  /* 0x0000002d08004986 */ /* 0x0003e2000c10113c */
[----:B------:R-:W-:-:S03]  /*66500*/  ISETP.LT.AND P2, PT, R88, R2, !P0 ;  /* 0x000000025800720c */ /* 0x000fc60004741270 */
[----:B------:R2:W-:Y:S01]  /*66510*/  @P3 STG.E.U8 desc[UR60][R10.64], R43 ;  /* 0x0000002b0a003986 */ /* 0x0005e2000c10113c */
[----:B------:R-:W-:Y:S02]  /*66520*/  ISETP.LT.AND P3, PT, R89, R2, !P0 ;  /* 0x000000025900720c */ /* 0x000fe40004761270 */
[C---:B------:R-:W-:Y:S02]  /*66530*/  IADD3 R22, P0, R27.reuse, R14, RZ ;  /* 0x0000000e1b167210 */ /* 0x040fe40007f1e0ff */
[----:B------:R-:W-:Y:S01]  /*66540*/  ISETP.GE.AND P1, PT, R26, R3, PT ;  /* 0x000000031a00720c */ /* 0x000fe20003f26270 */
[C---:B------:R-:W-:Y:S01]  /*66550*/  IMAD.IADD R21, R27.reuse, 0x1, R20 ;  /* 0x000000011b157824 */ /* 0x040fe200078e0214 */
[----:B------:R-:W-:Y:S01]  /*66560*/  IADD3 R26, P5, R27, R12, RZ ;  /* 0x0000000c1b1a7210 */ /* 0x000fe20007fbe0ff */
[C---:B------:R-:W-:Y:S01]  /*66570*/  IMAD.X R23, R28.reuse, 0x1, R13, P0 ;  /* 0x000000011c177824 */ /* 0x040fe200000e060d */
[-C--:B------:R-:W-:Y:S02]  /*66580*/  ISETP.LT.AND P4, PT, R91, R2.reuse, !P1 ;  /* 0x000000025b00720c */ /* 0x080fe40004f81270 */
[----:B------:R-:W-:Y:S01]  /*66590*/  SHF.R.S32.HI R30, RZ, 0x1f, R21 ;  /* 0x0000001fff1e7819 */ /* 0x000fe20000011415 */
[----:B------:R-:W-:Y:S01]  /*665a0*/  IMAD.X R27, R28, 0x1, R18, P5 ;  /* 0x000000011c1b7824 */ /* 0x000fe200028e0612 */
[----:B-1----:R-:W-:Y:S01]  /*665b0*/  IADD3 R8, P6, R21, R19, RZ ;  /* 0x0000001315087210 */ /* 0x002fe20007fde0ff */
[----:B------:R1:W-:Y:S01]  /*665c0*/  @P3 STG.E.U8 desc[UR60][R22.64], R31 ;  /* 0x0000001f16003986 */ /* 0x0003e2000c10113c */
[----:B------:R-:W-:-:S03]  /*665d0*/  ISETP.LT.AND P3, PT, R90, R2, !P1 ;  /* 0x000000025a00720c */ /* 0x000fc60004f61270 */
[----:B------:R-:W-:Y:S01]  /*665e0*/  IMAD.X R9, R30, 0x1, R16, P6 ;  /* 0x000000011e097824 */ /* 0x000fe200030e0610 */
[----:B------:R-:W-:Y:S01]  /*665f0*/  @P2 STG.E.U8 desc[UR60][R26.64], R29 ;  /* 0x0000001d1a002986 */ /* 0x000fe2000c10113c */
[----:B--2---:R-:W-:Y:S01]  /*66600*/  IADD3 R10, P2, R21, R17, RZ ;  /* 0x00000011150a7210 */ /* 0x004fe20007f5e0ff */
[----:B------:R-:W-:Y:S02]  /*66610*/  VIADD R32, R92, 0x9 ;  /* 0x000000095c207836 */ /* 0x000fe40000000000 */
[----:B------:R2:W-:Y:S01]  /*66620*/  @P4 STG.E.U8 desc[UR60][R8.64], R69 ;  /* 0x0000004508004986 */ /* 0x0005e2000c10113c */
[-C--:B------:R-:W-:Y:S01]  /*66630*/  ISETP.LT.AND P4, PT, R89, R2.reuse, !P1 ;  /* 0x000000025900720c */ /* 0x080fe20004f81270 */
[----:B------:R-:W-:Y:S01]  /*66640*/  IMAD.X R11, R30, 0x1, R15, P2 ;  /* 0x000000011e0b7824 */ /* 0x000fe200010e060f */
[----:B------:R-:W-:Y:S01]  /*66650*/  ISETP.LT.AND P2, PT, R88, R2, !P1 ;  /* 0x000000025800720c */ /* 0x000fe20004f41270 */
[----:B------:R-:W-:Y:S01]  /*66660*/  VIADD R0, R92, 0xa ;  /* 0x0000000a5c007836 */ /* 0x000fe20000000000 */
[----:B------:R-:W-:-:S02]  /*66670*/  ISETP.GE.AND P0, PT, R32, R3, PT ;  /* 0x000000032000720c */ /* 0x000fc40003f06270 */
[C---:B------:R-:W-:Y:S02]  /*66680*/  IADD3 R24, P5, R21.reuse, R14, RZ ;  /* 0x0000000e15187210 */ /* 0x040fe40007fbe0ff */
[C---:B-1----:R-:W-:Y:S01]  /*66690*/  IADD3 R22, P6, R21.reuse, R12, RZ ;  /* 0x0000000c15167210 */ /* 0x042fe20007fde0ff */
[----:B------:R-:W-:Y:S01]  /*666a0*/  IMAD.IADD R21, R21, 0x1, R20 ;  /* 0x0000000115157824 */ /* 0x000fe200078e0214 */
[----:B------:R1:W-:Y:S01]  /*666b0*/  @P3 STG.E.U8 desc[UR60][R10.64], R67 ;  /* 0x000000430a003986 */ /* 0x0003e2000c10113c */
[-C--:B------:R-:W-:Y:S01]  /*666c0*/  ISETP.LT.AND P3, PT, R91, R2.reuse, !P0 ;  /* 0x000000025b00720c */ /* 0x080fe20004761270 */
[----:B------:R-:W-:Y:S01]  /*666d0*/  IMAD.X R25, R30, 0x1, R13, P5 ;  /* 0x000000011e197824 */ /* 0x000fe200028e060d */
[----:B------:R-:W-:Y:S01]  /*666e0*/  ISETP.GE.AND P1, PT, R0, R3, PT ;  /* 0x000000030000720c */ /* 0x000fe20003f26270 */
[----:B------:R-:W-:Y:S01]  /*666f0*/  IMAD.X R23, R30, 0x1, R18, P6 ;  /* 0x000000011e177824 */ /* 0x000fe200030e0612 */
[----:B------:R-:W-:Y:S02]  /*66700*/  SHF.R.S32.HI R0, RZ, 0x1f, R21 ;  /* 0x0000001fff007819 */ /* 0x000fe40000011415 */
[----:B--2---:R-:W-:Y:S01]  /*66710*/  IADD3 R8, P5, R21, R19, RZ ;  /* 0x0000001315087210 */ /* 0x004fe20007fbe0ff */
[----:B------:R2:W-:Y:S01]  /*66720*/  @P4 STG.E.U8 desc[UR60][R24.64], R65 ;  /* 0x0000004118004986 */ /* 0x0005e2000c10113c */
[----:B------:R-:W-:-:S02]  /*66730*/  ISETP.LT.AND P4, PT, R90, R2, !P0 ;  /* 0x000000025a00720c */ /* 0x000fc40004781270 */
[----:B0-----:R-:W-:Y:S01]  /*66740*/  PRMT R35, R4, 0x7770, RZ ;  /* 0x0000777004237816 */ /* 0x001fe200000000ff */
[----:B------:R0:W-:Y:S01]  /*66750*/  @P2 STG.E.U8 desc[UR60][R22.64], R63 ;  /* 0x0000003f16002986 */ /* 0x0001e2000c10113c */
[C---:B------:R-:W-:Y:S01]  /*66760*/  IMAD.X R9, R0.reuse, 0x1, R16, P5 ;  /* 0x0000000100097824 */ /* 0x040fe200028e0610 */
[----:B------:R-:W-:Y:S02]  /*66770*/  ISETP.LT.AND P2, PT, R89, R2, !P0 ;  /* 0x000000025900720c */ /* 0x000fe40004741270 */
[C---:B-1----:R-:W-:Y:S02]  /*66780*/  IADD3 R10, P6, R21.reuse, R17, RZ ;  /* 0x00000011150a7210 */ /* 0x042fe40007fde0ff */
[C---:B------:R-:W-:Y:S01]  /*66790*/  IADD3 R26, P5, R21.reuse, R14, RZ ;  /* 0x0000000e151a7210 */ /* 0x040fe20007fbe0ff */
[----:B------:R1:W-:Y:S01]  /*667a0*/  @P3 STG.E.U8 desc[UR60][R8.64], R35 ;  /* 0x0000002308003986 */ /* 0x0003e2000c10113c */
[C---:B--2---:R-:W-:Y:S01]  /*667b0*/  IADD3 R24, P3, R21.reuse, R12, RZ ;  /* 0x0000000c15187210 */ /* 0x044fe20007f7e0ff */
[----:B------:R-:W-:Y:S01]  /*667c0*/  IMAD.X R11, R0, 0x1, R15, P6 ;  /* 0x00000001000b7824 */ /* 0x000fe200030e060f */
[----:B------:R-:W-:Y:S01]  /*667d0*/  PRMT R31, R4, 0x7771, RZ ;  /* 0x00007771041f7816 */ /* 0x000fe200000000ff */
[----:B------:R-:W-:Y:S01]  /*667e0*/  IMAD.X R27, R0, 0x1, R13, P5 ;  /* 0x00000001001b7824 */ /* 0x000fe200028e060d */
[-C--:B------:R-:W-:Y:S01]  /*667f0*/  ISETP.LT.AND P0, PT, R88, R2.reuse, !P0 ;  /* 0x000000025800720c */ /* 0x080fe20004701270 */
[----:B------:R-:W-:Y:S01]  /*66800*/  IMAD.IADD R21, R21, 0x1, R20 ;  /* 0x0000000115157824 */ /* 0x000fe200078e0214 */
[----:B0-----:R-:W-:Y:S01]  /*66810*/  PRMT R23, R4, 0x7772, RZ ;  /* 0x0000777204177816 */ /* 0x001fe200000000ff */
[----:B------:R-:W-:Y:S01]  /*66820*/  IMAD.X R25, R0, 0x1, R18, P3 ;  /* 0x0000000100197824 */ /* 0x000fe200018e0612 */
[----:B------:R-:W-:Y:S01]  /*66830*/  ISETP.LT.AND P3, PT, R91, R2, !P1 ;  /* 0x000000025b00720c */ /* 0x000fe20004f61270 */
[----:B------:R0:W-:Y:S01]  /*66840*/  @P4 STG.E.U8 desc[UR60][R10.64], R31 ;  /* 0x0000001f0a004986 */ /* 0x0001e2000c10113c */
[----:B------:R-:W-:-:S03]  /*66850*/  SHF.R.S32.HI R0, RZ, 0x1f, R21 ;  /* 0x0000001fff007819 */ /* 0x000fc60000011415 */
[----:B------:R2:W-:Y:S01]  /*66860*/  @P2 STG.E.U8 desc[UR60][R26.64], R23 ;  /* 0x000000171a002986 */ /* 0x0005e2000c10113c */
[----:B-1----:R-:W-:Y:S02]  /*66870*/  IADD3 R8, P2, R21, R19, RZ ;  /* 0x0000001315087210 */ /* 0x002fe40007f5e0ff */
[----:B------:R-:W-:Y:S02]  /*66880*/  PRMT R29, R4, 0x7773, RZ ;  /* 0x00007773041d7816 */ /* 0x000fe400000000ff */
[-C--:B------:R-:W-:Y:S01]  /*66890*/  ISETP.LT.AND P4, PT, R90, R2.reuse, !P1 ;  /* 0x000000025a00720c */ /* 0x080fe20004f81270 */
[----:B------:R-:W-:Y:S01]  /*668a0*/  IMAD.X R9, R0, 0x1, R16, P2 ;  /* 0x0000000100097824 */ /* 0x000fe200010e0610 */
[----:B------:R-:W-:Y:S01]  /*668b0*/  ISETP.LT.AND P5, PT, R89, R2, !P1 ;  /* 0x000000025900720c */ /* 0x000fe20004fa1270 */
[----:B------:R1:W-:Y:S01]  /*668c0*/  @P0 STG.E.U8 desc[UR60][R24.64], R29 ;  /* 0x0000001d18000986 */ /* 0x0003e2000c10113c */
[C---:B0-----:R-:W-:Y:S02]  /*668d0*/  IADD3 R10, P0, R21.reuse, R17, RZ ;  /* 0x00000011150a7210 */ /* 0x041fe40007f1e0ff */
[----:B------:R-:W-:Y:S01]  /*668e0*/  IADD3 R22, P6, R21, R14, RZ ;  /* 0x0000000e15167210 */ /* 0x000fe20007fde0ff */
[----:B------:R0:W-:Y:S01]  /*668f0*/  @P3 STG.E.U8 desc[UR60][R8.64], R61 ;  /* 0x0000003d08003986 */ /* 0x0001e2000c10113c */
[----:B------:R-:W-:Y:S01]  /*66900*/  VIADD R4, R92, 0xb ;  /* 0x0000000b5c047836 */ /* 0x000fe20000000000 */
[----:B------:R-:W-:Y:S01]  /*66910*/  ISETP.LT.AND P3, PT, R88, R2, !P1 ;  /* 0x000000025800720c */ /* 0x000fe20004f61270 */
[----:B------:R-:W-:-:S02]  /*66920*/  IMAD.X R11, R0, 0x1, R15, P0 ;  /* 0x00000001000b7824 */ /* 0x000fc400000e060f */
[----:B--2---:R-:W-:Y:S01]  /*66930*/  IMAD.X R23, R0, 0x1, R13, P6 ;  /* 0x0000000100177824 */ /* 0x004fe200030e060d */
[C---:B-1----:R-:W-:Y:S01]  /*66940*/  IADD3 R24, P1, R21.reuse, R12, RZ ;  /* 0x0000000c15187210 */ /* 0x042fe20007f3e0ff */
[----:B------:R-:W-:Y:S01]  /*66950*/  IMAD.IADD R21, R21, 0x1, R20 ;  /* 0x0000000115157824 */ /* 0x000fe200078e0214 */
[----:B------:R-:W-:Y:S01]  /*66960*/  ISETP.GE.AND P2, PT, R4, R3, PT ;  /* 0x000000030400720c */ /* 0x000fe20003f46270 */
[----:B------:R1:W-:Y:S02]  /*66970*/  @P4 STG.E.U8 desc[UR60][R10.64], R59 ;  /* 0x0000003b0a004986 */ /* 0x0003e4000c10113c */
[----:B------:R-:W-:Y:S01]  /*66980*/  IMAD.X R25, R0, 0x1, R18, P1 ;  /* 0x0000000100197824 */ /* 0x000fe200008e0612 */
[----:B------:R-:W-:Y:S01]  /*66990*/  SHF.R.S32.HI R0, RZ, 0x1f, R21 ;  /* 0x0000001fff007819 */ /* 0x000fe20000011415 */
[----:B------:R2:W-:Y:S01]  /*669a0*/  @P5 STG.E.U8 desc[UR60][R22.64], R57 ;  /* 0x0000003916005986 */ /* 0x0005e2000c10113c */
[----:B------:R-:W-:Y:S02]  /*669b0*/  IADD3 R26, P6, R21, R19, RZ ;  /* 0x00000013151a7210 */ /* 0x000fe40007fde0ff */
[----:B------:R-:W-:-:S02]  /*669c0*/  ISETP.LT.AND P5, PT, R91, R2, !P2 ;  /* 0x000000025b00720c */ /* 0x000fc400057a1270 */
[-C--:B------:R-:W-:Y:S01]  /*669d0*/  ISETP.LT.AND P4, PT, R90, R2.reuse, !P2 ;  /* 0x000000025a00720c */ /* 0x080fe20005781270 */
[C---:B------:R-:W-:Y:S01]  /*669e0*/  IMAD.X R27, R0.reuse, 0x1, R16, P6 ;  /* 0x00000001001b7824 */ /* 0x040fe200030e0610 */
[----:B0-----:R-:W-:Y:S02]  /*669f0*/  IADD3 R8, P6, R21, R17, RZ ;  /* 0x0000001115087210 */ /* 0x001fe40007fde0ff */
[C---:B------:R-:W-:Y:S01]  /*66a00*/  PRMT R35, R5.reuse, 0x7770, RZ ;  /* 0x0000777005237816 */ /* 0x040fe200000000ff */
[----:B------:R-:W-:Y:S01]  /*66a10*/  @P3 STG.E.U8 desc[UR60][R24.64], R55 ;  /* 0x0000003718003986 */ /* 0x000fe2000c10113c */
[----:B------:R-:W-:Y:S01]  /*66a20*/  PRMT R31, R5, 0x7771, RZ ;  /* 0x00007771051f7816 */ /* 0x000fe200000000ff */
[----:B------:R-:W-:Y:S01]  /*66a30*/  IMAD.X R9, R0, 0x1, R15, P6 ;  /* 0x0000000100097824 */ /* 0x000fe200030e060f */
[-C--:B------:R-:W-:Y:S02]  /*66a40*/  ISETP.LT.AND P3, PT, R89, R2.reuse, !P2 ;  /* 0x000000025900720c */ /* 0x080fe40005761270 */
[----:B------:R-:W-:Y:S01]  /*66a50*/  ISETP.LT.AND P2, PT, R88, R2, !P2 ;  /* 0x000000025800720c */ /* 0x000fe20005741270 */
[----:B------:R0:W-:Y:S01]  /*66a60*/  @P5 STG.E.U8 desc[UR60][R26.64], R35 ;  /* 0x000000231a005986 */ /* 0x0001e2000c10113c */
[----:B-1----:R-:W-:-:S03]  /*66a70*/  IADD3 R10, P5, R21, R14, RZ ;  /* 0x0000000e150a7210 */ /* 0x002fc60007fbe0ff */
[----:B------:R1:W-:Y:S01]  /*66a80*/  @P4 STG.E.U8 desc[UR60][R8.64], R31 ;  /* 0x0000001f08004986 */ /* 0x0003e2000c10113c */
[----:B--2---:R-:W-:Y:S01]  /*66a90*/  IADD3 R22, P4, R21, R12, RZ ;  /* 0x0000000c15167210 */ /* 0x004fe20007f9e0ff */
[C---:B------:R-:W-:Y:S01]  /*66aa0*/  VIADD R28, R92.reuse, 0xc ;  /* 0x0000000c5c1c7836 */ /* 0x040fe20000000000 */
[----:B------:R-:W-:Y:S01]  /*66ab0*/  PRMT R29, R5, 0x7772, RZ ;  /* 0x00007772051d7816 */ /* 0x000fe200000000ff */
[----:B------:R-:W-:Y:S02]  /*66ac0*/  VIADD R4, R92, 0xd ;  /* 0x0000000d5c047836 */ /* 0x000fe40000000000 */
[C---:B------:R-:W-:Y:S02]  /*66ad0*/  IMAD.X R11, R0.reuse, 0x1, R13, P5 ;  /* 0x00000001000b7824 */ /* 0x040fe400028e060d */
[----:B------:R-:W-:Y:S01]  /*66ae0*/  IMAD.IADD R21, R21, 0x1, R20 ;  /* 0x0000000115157824 */ /* 0x000fe200078e0214 */
[----:B0-----:R-:W-:Y:S01]  /*66af0*/  PRMT R27, R5, 0x7773, RZ ;  /* 0x00007773051b7816 */ /* 0x001fe200000000ff */
[----:B------:R-:W-:Y:S01]  /*66b00*/  IMAD.X R23, R0, 0x1, R18, P4 ;  /* 0x0000000100177824 */ /* 0x000fe200020e0612 */
[-C--:B------:R-:W-:Y:S01]  /*66b10*/  ISETP.GE.AND P0, PT, R28, R3.reuse, PT ;  /* 0x000000031c00720c */ /* 0x080fe20003f06270 */
[----:B------:R0:W-:Y:S01]  /*66b20*/  @P3 STG.E.U8 desc[UR60][R10.64], R29 ;  /* 0x0000001d0a003986 */ /* 0x0001e2000c10113c */
[----:B------:R-:W-:-:S02]  /*66b30*/  ISETP.GE.AND P1, PT, R4, R3, PT ;  /* 0x000000030400720c */ /* 0x000fc40003f26270 */
[----:B------:R-:W-:Y:S01]  /*66b40*/  SHF.R.S32.HI R0, RZ, 0x1f, R21 ;  /* 0x0000001fff007819 */ /* 0x000fe20000011415 */
[----:B------:R2:W-:Y:S01]  /*66b50*/  @P2 STG.E.U8 desc[UR60][R22.64], R27 ;  /* 0x0000001b16002986 */ /* 0x0005e2000c10113c */
[----:B------:R-:W-:Y:S02]  /*66b60*/  IADD3 R4, P3, R21, R19, RZ ;  /* 0x0000001315047210 */ /* 0x000fe40007f7e0ff */
[-C--:B------:R-:W-:Y:S02]  /*66b70*/  ISETP.LT.AND P5, PT, R91, R2.reuse, !P0 ;  /* 0x000000025b00720c */ /* 0x080fe400047a1270 */
[----:B-1----:R-:W-:Y:S02]  /*66b80*/  IADD3 R8, P2, R21, R17, RZ ;  /* 0x0000001115087210 */ /* 0x002fe40007f5e0ff */
[-C--:B------:R-:W-:Y:S02]  /*66b90*/  ISETP.LT.AND P4, PT, R90, R2.reuse, !P0 ;  /* 0x000000025a00720c */ /* 0x080fe40004781270 */
[-C--:B------:R-:W-:Y:S01]  /*66ba0*/  ISETP.LT.AND P6, PT, R89, R2.reuse, !P0 ;  /* 0x000000025900720c */ /* 0x080fe200047c1270 */
[----:B------:R-:W-:Y:S01]  /*66bb0*/  IMAD.X R5, R0, 0x1, R16, P3 ;  /* 0x0000000100057824 */ /* 0x000fe200018e0610 */
[----:B------:R-:W-:Y:S01]  /*66bc0*/  ISETP.LT.AND P0, PT, R88, R2, !P0 ;  /* 0x000000025800720c */ /* 0x000fe20004701270 */
[----:B------:R-:W-:Y:S01]  /*66bd0*/  IMAD.X R9, R0, 0x1, R15, P2 ;  /* 0x0000000100097824 */ /* 0x000fe200010e060f */
[----:B0-----:R-:W-:-:S02]  /*66be0*/  IADD3 R10, P3, R21, R14, RZ ;  /* 0x0000000e150a7210 */ /* 0x001fc40007f7e0ff */
[C---:B------:R-:W-:Y:S01]  /*66bf0*/  IADD3 R24, P2, R21.reuse, R12, RZ ;  /* 0x0000000c15187210 */ /* 0x040fe20007f5e0ff */
[----:B------:R-:W-:Y:S02]  /*66c00*/  IMAD.IADD R21, R21, 0x1, R20 ;  /* 0x0000000115157824 */ /* 0x000fe400078e0214 */
[C---:B------:R-:W-:Y:S02]  /*66c10*/  IMAD.X R11, R0.reuse, 0x1, R13, P3 ;  /* 0x00000001000b7824 */ /* 0x040fe400018e060d */
[----:B------:R-:W-:Y:S01]  /*66c20*/  IMAD.X R25, R0, 0x1, R18, P2 ;  /* 0x0000000100197824 */ /* 0x000fe200010e0612 */
[----:B------:R0:W-:Y:S01]  /*66c30*/  @P5 STG.E.U8 desc[UR60][R4.64], R53 ;  /* 0x0000003504005986 */ /* 0x0001e2000c10113c */
[-C--:B------:R-:W-:Y:S02]  /*66c40*/  ISETP.LT.AND P2, PT, R91, R2.reuse, !P1 ;  /* 0x000000025b00720c */ /* 0x080fe40004f41270 */
[----:B------:R-:W-:Y:S01]  /*66c50*/  ISETP.LT.AND P3, PT, R90, R2, !P1 ;  /* 0x000000025a00720c */ /* 0x000fe20004f61270 */
[----:B------:R1:W-:Y:S01]  /*66c60*/  @P4 STG.E.U8 desc[UR60][R8.64], R51 ;  /* 0x0000003308004986 */ /* 0x0003e2000c10113c */
[----:B------:R-:W-:-:S03]  /*66c70*/  SHF.R.S32.HI R0, RZ, 0x1f, R21 ;  /* 0x0000001fff007819 */ /* 0x000fc60000011415 */
[----:B------:R-:W-:Y:S04]  /*66c80*/  @P6 STG.E.U8 desc[UR60][R10.64], R49 ;  /* 0x000000310a006986 */ /* 0x000fe8000c10113c */
[----:B------:R3:W-:Y:S01]  /*66c90*/  @P0 STG.E.U8 desc[UR60][R24.64], R47 ;  /* 0x0000002f18000986 */ /* 0x0007e2000c10113c */
[C---:B--2---:R-:W-:Y:S02]  /*66ca0*/  IADD3 R22, P0, R21.reuse, R19, RZ ;  /* 0x0000001315167210 */ /* 0x044fe40007f1e0ff */
[----:B0-----:R-:W-:Y:S02]  /*66cb0*/  IADD3 R4, P5, R21, R17, RZ ;  /* 0x0000001115047210 */ /* 0x001fe40007fbe0ff */
[----:B------:R-:W-:Y:S01]  /*66cc0*/  ISETP.LT.AND P4, PT, R89, R2, !P1 ;  /* 0x000000025900720c */ /* 0x000fe20004f81270 */
[----:B------:R-:W-:Y:S01]  /*66cd0*/  IMAD.X R23, R0, 0x1, R16, P0 ;  /* 0x0000000100177824 */ /* 0x000fe200000e0610 */
[----:B------:R-:W-:Y:S01]  /*66ce0*/  PRMT R29, R6, 0x7770, RZ ;  /* 0x00007770061d7816 */ /* 0x000fe200000000ff */
[----:B------:R-:W-:Y:S01]  /*66cf0*/  IMAD.X R5, R0, 0x1, R15, P5 ;  /* 0x0000000100057824 */ /* 0x000fe200028e060f */
[----:B------:R-:W-:Y:S01]  /*66d00*/  PRMT R27, R6, 0x7771, RZ ;  /* 0x00007771061b7816 */ /* 0x000fe200000000ff */
[----:B------:R-:W-:Y:S01]  /*66d10*/  VIADD R26, R92, 0xe ;  /* 0x0000000e5c1a7836 */ /* 0x000fe20000000000 */
[----:B-1----:R-:W-:Y:S01]  /*66d20*/  IADD3 R8, P6, R21, R14, RZ ;  /* 0x0000000e15087210 */ /* 0x002fe20007fde0ff */
[----:B------:R0:W-:Y:S01]  /*66d30*/  @P2 STG.E.U8 desc[UR60][R22.64], R29 ;  /* 0x0000001d16002986 */ /* 0x0001e2000c10113c */
[----:B---3--:R-:W-:-:S02]  /*66d40*/  PRMT R25, R6, 0x7772, RZ ;  /* 0x0000777206197816 */ /* 0x008fc400000000ff */
[----:B------:R-:W-:Y:S01]  /*66d50*/  ISETP.GE.AND P0, PT, R26, R3, PT ;  /* 0x000000031a00720c */ /* 0x000fe20003f06270 */
[----:B------:R1:W-:Y:S01]  /*66d60*/  @P3 STG.E.U8 desc[UR60][R4.64], R27 ;  /* 0x0000001b04003986 */ /* 0x0003e2000c10113c */
[----:B------:R-:W-:Y:S01]  /*66d70*/  ISETP.LT.AND P3, PT, R88, R2, !P1 ;  /* 0x000000025800720c */ /* 0x000fe20004f61270 */
[----:B------:R-:W-:Y:S01]  /*66d80*/  IMAD.X R9, R0, 0x1, R13, P6 ;  /* 0x0000000100097824 */ /* 0x000fe200030e060d */
[C---:B------:R-:W-:Y:S01]  /*66d90*/  IADD3 R10, P1, R21.reuse, R12, RZ ;  /* 0x0000000c150a7210 */ /* 0x040fe20007f3e0ff */
[----:B------:R-:W-:Y:S01]  /*66da0*/  IMAD.IADD R21, R21, 0x1, R20 ;  /* 0x0000000115157824 */ /* 0x000fe200078e0214 */
[-C--:B------:R-:W-:Y:S02]  /*66db0*/  ISETP.LT.AND P5, PT, R91, R2.reuse, !P0 ;  /* 0x000000025b00720c */ /* 0x080fe400047a1270 */
[----:B------:R-:W-:Y:S01]  /*66dc0*/  ISETP.LT.AND P2, PT, R90, R2, !P0 ;  /* 0x000000025a00720c */ /* 0x000fe20004741270 */
[----:B------:R2:W-:Y:S01]  /*66dd0*/  @P4 STG.E.U8 desc[UR60][R8.64], R25 ;  /* 0x0000001908004986 */ /* 0x0005e2000c10113c */
[----:B------:R-:W-:-:S02]  /*66de0*/  SHF.R.S32.HI R26, RZ, 0x1f, R21 ;  /* 0x0000001fff1a7819 */ /* 0x000fc40000011415 */
[C---:B0-----:R-:W-:Y:S02]  /*66df0*/  IADD3 R22, P4, R21.reuse, R19, RZ ;  /* 0x0000001315167210 */ /* 0x041fe40007f9e0ff */
[C---:B-1----:R-:W-:Y:S01]  /*66e00*/  IADD3 R4, P6, R21.reuse, R17, RZ ;  /* 0x0000001115047210 */ /* 0x042fe20007fde0ff */
[----:B------:R-:W-:Y:S01]  /*66e10*/  IMAD.X R11, R0, 0x1, R18, P1 ;  /* 0x00000001000b7824 */ /* 0x000fe200008e0612 */
[----:B------:R-:W-:Y:S01]  /*66e20*/  PRMT R27, R6, 0x7773, RZ ;  /* 0x00007773061b7816 */ /* 0x000fe200000000ff */
[----:B------:R-:W-:Y:S02]  /*66e30*/  IMAD.X R23, R26, 0x1, R16, P4 ;  /* 0x000000011a177824 */ /* 0x000fe400020e0610 */
[----:B------:R-:W-:Y:S02]  /*66e40*/  VIADD R24, R92, 0xf ;  /* 0x0000000f5c187836 */ /* 0x000fe40000000000 */
[----:B------:R-:W-:Y:S02]  /*66e50*/  IMAD.X R5, R26, 0x1, R15, P6 ;  /* 0x000000011a057824 */ /* 0x000fe400030e060f */
[----:B------:R-:W-:Y:S01]  /*66e60*/  IMAD.IADD R0, R21, 0x1, R20 ;  /* 0x0000000115007824 */ /* 0x000fe200078e0214 */
[----:B------:R0:W-:Y:S01]  /*66e70*/  @P3 STG.E.U8 desc[UR60][R10.64], R27 ;  /* 0x0000001b0a003986 */ /* 0x0001e2000c10113c */
[----:B------:R-:W-:-:S02]  /*66e80*/  ISETP.GE.AND P1, PT, R24, R3, PT ;  /* 0x000000031800720c */ /* 0x000fc40003f26270 */
[----:B------:R-:W-:Y:S01]  /*66e90*/  IADD3 R20, P6, R21, R12, RZ ;  /* 0x0000000c15147210 */ /* 0x000fe20007fde0ff */
[----:B------:R-:W-:Y:S01]  /*66ea0*/  @P5 STG.E.U8 desc[UR60][R22.64], R41 ;  /* 0x0000002916005986 */ /* 0x000fe2000c10113c */
[----:B------:R-:W-:-:S03]  /*66eb0*/  SHF.R.S32.HI R3, RZ, 0x1f, R0 ;  /* 0x0000001fff037819 */ /* 0x000fc60000011400 */
[----:B------:R1:W-:Y:S01]  /*66ec0*/  @P2 STG.E.U8 desc[UR60][R4.64], R39 ;  /* 0x0000002704002986 */ /* 0x0003e2000c10113c */
[----:B------:R-:W-:Y:S02]  /*66ed0*/  IADD3 R24, P2, R0, R19, RZ ;  /* 0x0000001300187210 */ /* 0x000fe40007f5e0ff */
[-C--:B--2---:R-:W-:Y:S01]  /*66ee0*/  IADD3 R8, P5, R21, R14.reuse, RZ ;  /* 0x0000000e15087210 */ /* 0x084fe20007fbe0ff */
[----:B------:R-:W-:Y:S01]  /*66ef0*/  IMAD.X R21, R26, 0x1, R18, P6 ;  /* 0x000000011a157824 */ /* 0x000fe200030e0612 */
[C---:B0-----:R-:W-:Y:S01]  /*66f00*/  IADD3 R10, P6, R0.reuse, R17, RZ ;  /* 0x00000011000a7210 */ /* 0x041fe20007fde0ff */
[----:B------:R-:W-:Y:S01]  /*66f10*/  IMAD.X R25, R3, 0x1, R16, P2 ;  /* 0x0000000103197824 */ /* 0x000fe200010e0610 */
[----:B------:R-:W-:Y:S01]  /*66f20*/  IADD3 R14, P2, R0, R14, RZ ;  /* 0x0000000e000e7210 */ /* 0x000fe20007f5e0ff */
[----:B------:R-:W-:Y:S01]  /*66f30*/  IMAD.X R9, R26, 0x1, R13, P5 ;  /* 0x000000011a097824 */ /* 0x000fe200028e060d */
[-C--:B------:R-:W-:Y:S01]  /*66f40*/  ISETP.LT.AND P5, PT, R89, R2.reuse, !P0 ;  /* 0x000000025900720c */ /* 0x080fe200047a1270 */
[C---:B------:R-:W-:Y:S01]  /*66f50*/  IMAD.X R11, R3.reuse, 0x1, R15, P6 ;  /* 0x00000001030b7824 */ /* 0x040fe200030e060f */
[-C--:B------:R-:W-:Y:S01]  /*66f60*/  ISETP.LT.AND P0, PT, R88, R2.reuse, !P0 ;  /* 0x000000025800720c */ /* 0x080fe20004701270 */
[----:B------:R-:W-:Y:S01]  /*66f70*/  IMAD.X R15, R3, 0x1, R13, P2 ;  /* 0x00000001030f7824 */ /* 0x000fe200010e060d */
[----:B------:R-:W-:-:S02]  /*66f80*/  ISETP.LT.AND P4, PT, R91, R2, !P1 ;  /* 0x000000025b00720c */ /* 0x000fc40004f81270 */
[----:B------:R-:W-:Y:S02]  /*66f90*/  ISETP.LT.AND P3, PT, R90, R2, !P1 ;  /* 0x000000025a00720c */ /* 0x000fe40004f61270 */
[----:B------:R-:W-:Y:S02]  /*66fa0*/  IADD3 R12, P6, R0, R12, RZ ;  /* 0x0000000c000c7210 */ /* 0x000fe40007fde0ff */
[-C--:B------:R-:W-:Y:S02]  /*66fb0*/  ISETP.LT.AND P2, PT, R89, R2.reuse, !P1 ;  /* 0x000000025900720c */ /* 0x080fe40004f41270 */
[----:B------:R-:W-:Y:S01]  /*66fc0*/  ISETP.LT.AND P1, PT, R88, R2, !P1 ;  /* 0x000000025800720c */ /* 0x000fe20004f21270 */
[----:B------:R-:W-:Y:S01]  /*66fd0*/  IMAD.X R13, R3, 0x1, R18, P6 ;  /* 0x00000001030d7824 */ /* 0x000fe200030e0612 */
[C---:B------:R-:W-:Y:S02]  /*66fe0*/  PRMT R3, R7.reuse, 0x7773, RZ ;  /* 0x0000777307037816 */ /* 0x040fe400000000ff */
[----:B-1----:R-:W-:-:S02]  /*66ff0*/  PRMT R5, R7, 0x7772, RZ ;  /* 0x0000777207057816 */ /* 0x002fc400000000ff */
[C---:B------:R-:W-:Y:S02]  /*67000*/  PRMT R17, R7.reuse, 0x7771, RZ ;  /* 0x0000777107117816 */ /* 0x040fe400000000ff */
[----:B------:R-:W-:Y:S01]  /*67010*/  PRMT R7, R7, 0x7770, RZ ;  /* 0x0000777007077816 */ /* 0x000fe200000000ff */
[----:B------:R0:W-:Y:S04]  /*67020*/  @P5 STG.E.U8 desc[UR60][R8.64], R37 ;  /* 0x0000002508005986 */ /* 0x0001e8000c10113c */
[----:B------:R0:W-:Y:S04]  /*67030*/  @P0 STG.E.U8 desc[UR60][R20.64], R33 ;  /* 0x0000002114000986 */ /* 0x0001e8000c10113c */
[----:B------:R0:W-:Y:S04]  /*67040*/  @P4 STG.E.U8 desc[UR60][R24.64], R7 ;  /* 0x0000000718004986 */ /* 0x0001e8000c10113c */
[----:B------:R0:W-:Y:S04]  /*67050*/  @P3 STG.E.U8 desc[UR60][R10.64], R17 ;  /* 0x000000110a003986 */ /* 0x0001e8000c10113c */
[----:B------:R0:W-:Y:S01]  /*67060*/  @P2 STG.E.U8 desc[UR60][R14.64], R5 ;  /* 0x000000050e002986 */ /* 0x0001e2000c10113c */
[----:B------:R-:W-:Y:S05]  /*67070*/  @!P1 EXIT ;  /* 0x000000000000994d */ /* 0x000fea0003800000 */
[----:B------:R-:W-:Y:S01]  /*67080*/  STG.E.U8 desc[UR60][R12.64], R3 ;  /* 0x000000030c007986 */ /* 0x000fe2000c10113c */
[----:B------:R-:W-:Y:S05]  /*67090*/  EXIT ;  /* 0x000000000000794d */ /* 0x000fea0003800000 */
.L_x_3:
[----:B------:R-:W-:-:S00]  /*670a0*/  BRA `(.L_x_3) ;  /* 0xfffffffc00fc7947 */ /* 0x000fc0000383ffff */
[----:B------:R-:W-:-:S00]  /*670b0*/  NOP ;  /* 0x0000000000007918 */ /* 0x000fc00000000000 */
        /* <DEDUP_REMOVED lines=12> */
.L_x_4:


//--------------------- .nv.shared.matmul_kernel  --------------------------
	.section	.nv.shared.matmul_kernel,"aw",@nobits
	.sectionflags	@""
	.align	16
	.zero		1024


//--------------------- .nv.shared.reserved.0     --------------------------
	.section	.nv.shared.reserved.0,"aw",@nobits
	.weak		__nv_reservedSMEM_offset_0_alias
	.size		__nv_reservedSMEM_offset_0_alias, 0, 0
	.other		__nv_reservedSMEM_offset_0_alias,@"STO_CUDA_RESERVED_SHARED STV_DEFAULT"
__nv_reservedSMEM_offset_0_alias:
	.zero		0


//--------------------- .nv.constant0.matmul_kernel --------------------------
	.section	.nv.constant0.matmul_kernel,"a",@progbits
	.sectionflags	@""
	.align	4
.nv.constant0.matmul_kernel:
	.zero		608


//--------------------- SYMBOLS --------------------------

	.type		.nv.reservedSmem.offset0,@object
	.size		.nv.reservedSmem.offset0,0x4
